	.target	sm_80

	.elftype	@"ET_EXEC"


//--------------------- .note.nv.tkinfo           --------------------------
	.section	.note.nv.tkinfo,"",@"SHT_NOTE"
	.sectionflags	@"SHF_NOTE_NV_TKINFO"
	.tkinfo
        /*0018*/ 	.word	0x00000002
        /*0030*/ 	.string	""
        /*0030*/ 	.string	"ptxas"
        /*0030*/ 	.string	"Cuda compilation tools, release 13.0, V13.0.88"
        /*0030*/ 	.string	"Build cuda_13.0.r13.0/compiler.36424714_0"
        /*0030*/ 	.string	"-v  -suppress-debug-info  -lineinfo  -arch sm_80 "



//--------------------- .note.nv.cuinfo           --------------------------
	.section	.note.nv.cuinfo,"",@"SHT_NOTE"
	.sectionflags	@"SHF_NOTE_NV_CUINFO"
        /*0018*/ 	.short	0x0002
        /*001a*/ 	.short	0x0050
        /*001c*/ 	.short	0x0082
	.zero		2


//--------------------- .nv.info                  --------------------------
	.section	.nv.info,"",@"SHT_CUDA_INFO"
	.align	4


	//----- nvinfo : EIATTR_REGCOUNT
	.align		4
        /*0000*/ 	.byte	0x04, 0x2f
        /*0002*/ 	.short	(.L_2 - .L_1)
	.align		4
.L_1:
        /*0004*/ 	.word	index@(attn_fwd)
        /*0008*/ 	.word	0x00000020


	//----- nvinfo : EIATTR_FRAME_SIZE
	.align		4
.L_2:
        /*000c*/ 	.byte	0x04, 0x11
        /*000e*/ 	.short	(.L_4 - .L_3)
	.align		4
.L_3:
        /*0010*/ 	.word	index@(attn_fwd)
        /*0014*/ 	.word	0x00002840


	//----- nvinfo : EIATTR_MIN_STACK_SIZE
	.align		4
.L_4:
        /*0018*/ 	.byte	0x04, 0x12
        /*001a*/ 	.short	(.L_6 - .L_5)
	.align		4
.L_5:
        /*001c*/ 	.word	index@(attn_fwd)
        /*0020*/ 	.word	0x00002840
.L_6:


//--------------------- .nv.info.attn_fwd         --------------------------
	.section	.nv.info.attn_fwd,"",@"SHT_CUDA_INFO"
	.sectionflags	@""
	.align	4


	//----- nvinfo : EIATTR_CUDA_API_VERSION
	.align		4
        /*0000*/ 	.byte	0x04, 0x37
        /*0002*/ 	.short	(.L_8 - .L_7)
.L_7:
        /*0004*/ 	.word	0x00000082


	//----- nvinfo : EIATTR_SW2861232_WAR
	.align		4
.L_8:
        /*0008*/ 	.byte	0x01, 0x35
	.zero		2


	//----- nvinfo : EIATTR_PARAM_CBANK
	.align		4
        /*000c*/ 	.byte	0x04, 0x0a
        /*000e*/ 	.short	(.L_10 - .L_9)
	.align		4
.L_9:
        /*0010*/ 	.word	index@(.nv.constant0.attn_fwd)
        /*0014*/ 	.short	0x0160
        /*0016*/ 	.short	0x0088


	//----- nvinfo : EIATTR_CBANK_PARAM_SIZE
	.align		4
.L_10:
        /*0018*/ 	.byte	0x03, 0x19
        /*001a*/ 	.short	0x0088


	//----- nvinfo : EIATTR_KPARAM_INFO
	.align		4
        /*001c*/ 	.byte	0x04, 0x17
        /*001e*/ 	.short	(.L_12 - .L_11)
.L_11:
        /*0020*/ 	.word	0x00000000
        /*0024*/ 	.short	0x0019
        /*0026*/ 	.short	0x0080
        /*0028*/ 	.byte	0x00, 0xf4, 0x21, 0x00


	//----- nvinfo : EIATTR_KPARAM_INFO
	.align		4
.L_12:
        /*002c*/ 	.byte	0x04, 0x17
        /*002e*/ 	.short	(.L_14 - .L_13)
.L_13:
        /*0030*/ 	.word	0x00000000
        /*0034*/ 	.short	0x0018
        /*0036*/ 	.short	0x0078
        /*0038*/ 	.byte	0x00, 0xf4, 0x21, 0x00


	//----- nvinfo : EIATTR_KPARAM_INFO
	.align		4
.L_14:
        /*003c*/ 	.byte	0x04, 0x17
        /*003e*/ 	.short	(.L_16 - .L_15)
.L_15:
        /*0040*/ 	.word	0x00000000
        /*0044*/ 	.short	0x0017
        /*0046*/ 	.short	0x0070
        /*0048*/ 	.byte	0x00, 0xf0, 0x11, 0x00


	//----- nvinfo : EIATTR_KPARAM_INFO
	.align		4
.L_16:
        /*004c*/ 	.byte	0x04, 0x17
        /*004e*/ 	.short	(.L_18 - .L_17)
.L_17:
        /*0050*/ 	.word	0x00000000
        /*0054*/ 	.short	0x0016
        /*0056*/ 	.short	0x006c
        /*0058*/ 	.byte	0x00, 0xf0, 0x11, 0x00


	//----- nvinfo : EIATTR_KPARAM_INFO
	.align		4
.L_18:
        /*005c*/ 	.byte	0x04, 0x17
        /*005e*/ 	.short	(.L_20 - .L_19)
.L_19:
        /*0060*/ 	.word	0x00000000
        /*0064*/ 	.short	0x0015
        /*0066*/ 	.short	0x0068
        /*0068*/ 	.byte	0x00, 0xf0, 0x11, 0x00


	//----- nvinfo : EIATTR_KPARAM_INFO
	.align		4
.L_20:
        /*006c*/ 	.byte	0x04, 0x17
        /*006e*/ 	.short	(.L_22 - .L_21)
.L_21:
        /*0070*/ 	.word	0x00000000
        /*0074*/ 	.short	0x0014
        /*0076*/ 	.short	0x0064
        /*0078*/ 	.byte	0x00, 0xf0, 0x11, 0x00


	//----- nvinfo : EIATTR_KPARAM_INFO
	.align		4
.L_22:
        /*007c*/ 	.byte	0x04, 0x17
        /*007e*/ 	.short	(.L_24 - .L_23)
.L_23:
        /*0080*/ 	.word	0x00000000
        /*0084*/ 	.short	0x0013
        /*0086*/ 	.short	0x0060
        /*0088*/ 	.byte	0x00, 0xf0, 0x11, 0x00


	//----- nvinfo : EIATTR_KPARAM_INFO
	.align		4
.L_24:
        /*008c*/ 	.byte	0x04, 0x17
        /*008e*/ 	.short	(.L_26 - .L_25)
.L_25:
        /*0090*/ 	.word	0x00000000
        /*0094*/ 	.short	0x0012
        /*0096*/ 	.short	0x005c
        /*0098*/ 	.byte	0x00, 0xf0, 0x11, 0x00


	//----- nvinfo : EIATTR_KPARAM_INFO
	.align		4
.L_26:
        /*009c*/ 	.byte	0x04, 0x17
        /*009e*/ 	.short	(.L_28 - .L_27)
.L_27:
        /*00a0*/ 	.word	0x00000000
        /*00a4*/ 	.short	0x0011
        /*00a6*/ 	.short	0x0058
        /*00a8*/ 	.byte	0x00, 0xf0, 0x11, 0x00


	//----- nvinfo : EIATTR_KPARAM_INFO
	.align		4
.L_28:
        /*00ac*/ 	.byte	0x04, 0x17
        /*00ae*/ 	.short	(.L_30 - .L_29)
.L_29:
        /*00b0*/ 	.word	0x00000000
        /*00b4*/ 	.short	0x0010
        /*00b6*/ 	.short	0x0054
        /*00b8*/ 	.byte	0x00, 0xf0, 0x11, 0x00


	//----- nvinfo : EIATTR_KPARAM_INFO
	.align		4
.L_30:
        /*00bc*/ 	.byte	0x04, 0x17
        /*00be*/ 	.short	(.L_32 - .L_31)
.L_31:
        /*00c0*/ 	.word	0x00000000
        /*00c4*/ 	.short	0x000f
        /*00c6*/ 	.short	0x0050
        /*00c8*/ 	.byte	0x00, 0xf0, 0x11, 0x00


	//----- nvinfo : EIATTR_KPARAM_INFO
	.align		4
.L_32:
        /*00cc*/ 	.byte	0x04, 0x17
        /*00ce*/ 	.short	(.L_34 - .L_33)
.L_33:
        /*00d0*/ 	.word	0x00000000
        /*00d4*/ 	.short	0x000e
        /*00d6*/ 	.short	0x004c
        /*00d8*/ 	.byte	0x00, 0xf0, 0x11, 0x00


	//----- nvinfo : EIATTR_KPARAM_INFO
	.align		4
.L_34:
        /*00dc*/ 	.byte	0x04, 0x17
        /*00de*/ 	.short	(.L_36 - .L_35)
.L_35:
        /*00e0*/ 	.word	0x00000000
        /*00e4*/ 	.short	0x000d
        /*00e6*/ 	.short	0x0048
        /*00e8*/ 	.byte	0x00, 0xf0, 0x11, 0x00


	//----- nvinfo : EIATTR_KPARAM_INFO
	.align		4
.L_36:
        /*00ec*/ 	.byte	0x04, 0x17
        /*00ee*/ 	.short	(.L_38 - .L_37)
.L_37:
        /*00f0*/ 	.word	0x00000000
        /*00f4*/ 	.short	0x000c
        /*00f6*/ 	.short	0x0044
        /*00f8*/ 	.byte	0x00, 0xf0, 0x11, 0x00


	//----- nvinfo : EIATTR_KPARAM_INFO
	.align		4
.L_38:
        /*00fc*/ 	.byte	0x04, 0x17
        /*00fe*/ 	.short	(.L_40 - .L_39)
.L_39:
        /*0100*/ 	.word	0x00000000
        /*0104*/ 	.short	0x000b
        /*0106*/ 	.short	0x0040
        /*0108*/ 	.byte	0x00, 0xf0, 0x11, 0x00


	//----- nvinfo : EIATTR_KPARAM_INFO
	.align		4
.L_40:
        /*010c*/ 	.byte	0x04, 0x17
        /*010e*/ 	.short	(.L_42 - .L_41)
.L_41:
        /*0110*/ 	.word	0x00000000
        /*0114*/ 	.short	0x000a
        /*0116*/ 	.short	0x003c
        /*0118*/ 	.byte	0x00, 0xf0, 0x11, 0x00


	//----- nvinfo : EIATTR_KPARAM_INFO
	.align		4
.L_42:
        /*011c*/ 	.byte	0x04, 0x17
        /*011e*/ 	.short	(.L_44 - .L_43)
.L_43:
        /*0120*/ 	.word	0x00000000
        /*0124*/ 	.short	0x0009
        /*0126*/ 	.short	0x0038
        /*0128*/ 	.byte	0x00, 0xf0, 0x11, 0x00


	//----- nvinfo : EIATTR_KPARAM_INFO
	.align		4
.L_44:
        /*012c*/ 	.byte	0x04, 0x17
        /*012e*/ 	.short	(.L_46 - .L_45)
.L_45:
        /*0130*/ 	.word	0x00000000
        /*0134*/ 	.short	0x0008
        /*0136*/ 	.short	0x0034
        /*0138*/ 	.byte	0x00, 0xf0, 0x11, 0x00


	//----- nvinfo : EIATTR_KPARAM_INFO
	.align		4
.L_46:
        /*013c*/ 	.byte	0x04, 0x17
        /*013e*/ 	.short	(.L_48 - .L_47)
.L_47:
        /*0140*/ 	.word	0x00000000
        /*0144*/ 	.short	0x0007
        /*0146*/ 	.short	0x0030
        /*0148*/ 	.byte	0x00, 0xf0, 0x11, 0x00


	//----- nvinfo : EIATTR_KPARAM_INFO
	.align		4
.L_48:
        /*014c*/ 	.byte	0x04, 0x17
        /*014e*/ 	.short	(.L_50 - .L_49)
.L_49:
        /*0150*/ 	.word	0x00000000
        /*0154*/ 	.short	0x0006
        /*0156*/ 	.short	0x002c
        /*0158*/ 	.byte	0x00, 0xf0, 0x11, 0x00


	//----- nvinfo : EIATTR_KPARAM_INFO
	.align		4
.L_50:
        /*015c*/ 	.byte	0x04, 0x17
        /*015e*/ 	.short	(.L_52 - .L_51)
.L_51:
        /*0160*/ 	.word	0x00000000
        /*0164*/ 	.short	0x0005
        /*0166*/ 	.short	0x0028
        /*0168*/ 	.byte	0x00, 0xf0, 0x11, 0x00


	//----- nvinfo : EIATTR_KPARAM_INFO
	.align		4
.L_52:
        /*016c*/ 	.byte	0x04, 0x17
        /*016e*/ 	.short	(.L_54 - .L_53)
.L_53:
        /*0170*/ 	.word	0x00000000
        /*0174*/ 	.short	0x0004
        /*0176*/ 	.short	0x0020
        /*0178*/ 	.byte	0x00, 0xf4, 0x21, 0x00


	//----- nvinfo : EIATTR_KPARAM_INFO
	.align		4
.L_54:
        /*017c*/ 	.byte	0x04, 0x17
        /*017e*/ 	.short	(.L_56 - .L_55)
.L_55:
        /*0180*/ 	.word	0x00000000
        /*0184*/ 	.short	0x0003
        /*0186*/ 	.short	0x0018
        /*0188*/ 	.byte	0x00, 0xf4, 0x21, 0x00


	//----- nvinfo : EIATTR_KPARAM_INFO
	.align		4
.L_56:
        /*018c*/ 	.byte	0x04, 0x17
        /*018e*/ 	.short	(.L_58 - .L_57)
.L_57:
        /*0190*/ 	.word	0x00000000
        /*0194*/ 	.short	0x0002
        /*0196*/ 	.short	0x0010
        /*0198*/ 	.byte	0x00, 0xf4, 0x21, 0x00


	//----- nvinfo : EIATTR_KPARAM_INFO
	.align		4
.L_58:
        /*019c*/ 	.byte	0x04, 0x17
        /*019e*/ 	.short	(.L_60 - .L_59)
.L_59:
        /*01a0*/ 	.word	0x00000000
        /*01a4*/ 	.short	0x0001
        /*01a6*/ 	.short	0x0008
        /*01a8*/ 	.byte	0x00, 0xf4, 0x21, 0x00


	//----- nvinfo : EIATTR_KPARAM_INFO
	.align		4
.L_60:
        /*01ac*/ 	.byte	0x04, 0x17
        /*01ae*/ 	.short	(.L_62 - .L_61)
.L_61:
        /*01b0*/ 	.word	0x00000000
        /*01b4*/ 	.short	0x0000
        /*01b6*/ 	.short	0x0000
        /*01b8*/ 	.byte	0x00, 0xf4, 0x21, 0x00


	//----- nvinfo : EIATTR_MAXREG_COUNT
	.align		4
.L_62:
        /*01bc*/ 	.byte	0x03, 0x1b
        /*01be*/ 	.short	0x00ff


	//----- nvinfo : EIATTR_NUM_BARRIERS
	.align		4
        /*01c0*/ 	.byte	0x02, 0x4c
        /*01c2*/ 	.byte	0x01
	.zero		1


	//----- nvinfo : EIATTR_ANNOTATIONS
	.align		4
        /*01c4*/ 	.byte	0x04, 0x55
        /*01c6*/ 	.short	(.L_64 - .L_63)


	//   ....[0]....
.L_63:
        /*01c8*/ 	.word	0x00000001
        /*01cc*/ 	.byte	0x90, 0x03, 0x00, 0x00, 0x01, 0x00, 0x00, 0x00, 0xb0, 0x03, 0x00, 0x00, 0x01, 0x00, 0x00, 0x00
        /* <DEDUP_REMOVED lines=3290> */
        /*cf7c*/ 	.byte	0xa0, 0x49, 0x03, 0x00, 0x01, 0x00, 0x00, 0x00, 0xa0, 0x4a, 0x03, 0x00


	//----- nvinfo : EIATTR_MERCURY_ISA_VERSION
	.align		4
.L_64:
        /*cf88*/ 	.byte	0x03, 0x5f
        /*cf8a*/ 	.short	0x0000


	//----- nvinfo : EIATTR_COOP_GROUP_MASK_REGIDS
	.align		4
        /*cf8c*/ 	.byte	0x04, 0x29
        /*cf8e*/ 	.short	(.L_66 - .L_65)


	//   ....[0]....
.L_65:
        /*cf90*/ 	.word	0xffffffff


	//   ....[1]....
        /*cf94*/ 	.word	0xffffffff


	//   ....[2]....
        /*cf98*/ 	.word	0xffffffff


	//   ....[3]....
        /*cf9c*/ 	.word	0xffffffff


	//   ....[4]....
        /*cfa0*/ 	.word	0xffffffff


	//   ....[5]....
        /*cfa4*/ 	.word	0xffffffff


	//   ....[6]....
        /*cfa8*/ 	.word	0xffffffff


	//   ....[7]....
        /*cfac*/ 	.word	0xffffffff


	//   ....[8]....
        /*cfb0*/ 	.word	0xffffffff


	//   ....[9]....
        /*cfb4*/ 	.word	0xffffffff


	//   ....[10]....
        /*cfb8*/ 	.word	0xffffffff


	//   ....[11]....
        /*cfbc*/ 	.word	0xffffffff


	//   ....[12]....
        /*cfc0*/ 	.word	0xffffffff


	//   ....[13]....
        /*cfc4*/ 	.word	0xffffffff


	//   ....[14]....
        /*cfc8*/ 	.word	0xffffffff


	//   ....[15]....
        /*cfcc*/ 	.word	0xffffffff


	//   ....[16]....
        /*cfd0*/ 	.word	0xffffffff


	//   ....[17]....
        /*cfd4*/ 	.word	0xffffffff


	//   ....[18]....
        /*cfd8*/ 	.word	0xffffffff


	//   ....[19]....
        /*cfdc*/ 	.word	0xffffffff


	//----- nvinfo : EIATTR_COOP_GROUP_INSTR_OFFSETS
	.align		4
.L_66:
        /*cfe0*/ 	.byte	0x04, 0x28
        /*cfe2*/ 	.short	(.L_68 - .L_67)


	//   ....[0]....
.L_67:
        /*cfe4*/ 	.word	0x00019cf0


	//   ....[1]....
        /*cfe8*/ 	.word	0x00019d10


	//   ....[2]....
        /*cfec*/ 	.word	0x00019d40


	//   ....[3]....
        /*cff0*/ 	.word	0x00019d70


	//   ....[4]....
        /*cff4*/ 	.word	0x00019da0


	//   ....[5]....
        /*cff8*/ 	.word	0x00019e70


	//   ....[6]....
        /*cffc*/ 	.word	0x00019e80


	//   ....[7]....
        /*d000*/ 	.word	0x00019ea0


	//   ....[8]....
        /*d004*/ 	.word	0x00019f60


	//   ....[9]....
        /*d008*/ 	.word	0x00019f80


	//   ....[10]....
        /*d00c*/ 	.word	0x0001a620


	//   ....[11]....
        /*d010*/ 	.word	0x0001a640


	//   ....[12]....
        /*d014*/ 	.word	0x0001a650


	//   ....[13]....
        /*d018*/ 	.word	0x0001a660


	//   ....[14]....
        /*d01c*/ 	.word	0x0001a6a0


	//   ....[15]....
        /*d020*/ 	.word	0x0001a6c0


	//   ....[16]....
        /*d024*/ 	.word	0x0001a6d0


	//   ....[17]....
        /*d028*/ 	.word	0x0001a6e0


	//   ....[18]....
        /*d02c*/ 	.word	0x0001a860


	//   ....[19]....
        /*d030*/ 	.word	0x0001a880


	//----- nvinfo : EIATTR_EXIT_INSTR_OFFSETS
	.align		4
.L_68:
        /*d034*/ 	.byte	0x04, 0x1c
        /*d036*/ 	.short	(.L_70 - .L_69)


	//   ....[0]....
.L_69:
        /*d038*/ 	.word	0x00034a90


	//   ....[1]....
        /*d03c*/ 	.word	0x00034b90


	//----- nvinfo : EIATTR_REQNTID
	.align		4
.L_70:
        /*d040*/ 	.byte	0x04, 0x10
        /*d042*/ 	.short	(.L_72 - .L_71)
.L_71:
        /*d044*/ 	.word	0x00000080
        /*d048*/ 	.word	0x00000001
        /*d04c*/ 	.word	0x00000001
.L_72:


//--------------------- .nv.callgraph             --------------------------
	.section	.nv.callgraph,"",@"SHT_CUDA_CALLGRAPH"
	.align	4
	.sectionentsize	8
	.align		4
        /*0000*/ 	.word	0x00000000
	.align		4
        /*0004*/ 	.word	0xffffffff
	.align		4
        /*0008*/ 	.word	0x00000000
	.align		4
        /*000c*/ 	.word	0xfffffffe
	.align		4
        /*0010*/ 	.word	0x00000000
	.align		4
        /*0014*/ 	.word	0xfffffffd
	.align		4
        /*0018*/ 	.word	0x00000000
	.align		4
        /*001c*/ 	.word	0xfffffffc


//--------------------- .nv.rel.action            --------------------------
	.section	.nv.rel.action,"",@"SHT_CUDA_RELOCINFO"
	.align	8
	.sectionentsize	8
        /*0000*/ 	.byte	0x73, 0x00, 0x00, 0x00, 0x00, 0x00, 0x00, 0x00, 0x00, 0x00, 0x00, 0x11, 0x25, 0x00, 0x05, 0x36


//--------------------- .nv.constant4             --------------------------
	.section	.nv.constant4,"a",@progbits
	.align	8
	.align		8
.nv.constant4:
        /*0000*/ 	.dword	_$_str


//--------------------- .nv.constant0.attn_fwd    --------------------------
	.section	.nv.constant0.attn_fwd,"a",@progbits
	.sectionflags	@""
	.align	4
.nv.constant0.attn_fwd:
	.zero		488


//--------------------- .text.attn_fwd            --------------------------
	.section	.text.attn_fwd,"ax",@progbits
	.sectioninfo	@"SHI_REGISTERS=32"
	.align	128
        .global         attn_fwd
        .type           attn_fwd,@function
        .size           attn_fwd,(.L_x_3 - attn_fwd)
        .other          attn_fwd,@"STO_CUDA_ENTRY STV_DEFAULT"
attn_fwd:
.text.attn_fwd:
[----:B------:R-:W-:Y:S02]  /*0000*/  MOV R1, c[0x0][0x28] ;  /* 0x00000a0000017a02 */ /* 0x000fe40000000f00 */
[----:B------:R-:W0:Y:S01]  /*0010*/  S2R R0, SR_CTAID.X ;  /* 0x0000000000007919 */ /* 0x000e220000002500 */
[----:B------:R-:W-:Y:S01]  /*0020*/  MOV R9, c[0x0][0x198] ;  /* 0x0000660000097a02 */ /* 0x000fe20000000f00 */
[----:B------:R-:W-:Y:S01]  /*0030*/  ULDC.64 UR6, c[0x0][0x118] ;  /* 0x0000460000067ab9 */ /* 0x000fe20000000a00 */
[----:B------:R-:W-:Y:S01]  /*0040*/  IADD3 R1, R1, -0x2840, RZ ;  /* 0xffffd7c001017810 */ /* 0x000fe20007ffe0ff */
[----:B------:R-:W1:Y:S04]  /*0050*/  S2R R3, SR_TID.X ;  /* 0x0000000000037919 */ /* 0x000e680000002100 */
[----:B------:R-:W2:Y:S01]  /*0060*/  S2R R4, SR_CTAID.Y ;  /* 0x0000000000047919 */ /* 0x000ea20000002600 */
[----:B0-----:R-:W-:Y:S01]  /*0070*/  IMAD.SHL.U32 R2, R0, 0x20, RZ ;  /* 0x0000002000027824 */ /* 0x001fe200078e00ff */
[----:B-1----:R-:W-:-:S04]  /*0080*/  SHF.R.U32.HI R0, RZ, 0x5, R3 ;  /* 0x00000005ff007819 */ /* 0x002fc80000011603 */
[----:B------:R-:W-:Y:S02]  /*0090*/  LOP3.LUT R3, R2, 0x1f, R3, 0xf8, !PT ;  /* 0x0000001f02037812 */ /* 0x000fe400078ef803 */
[----:B------:R-:W-:Y:S01]  /*00a0*/  SGXT.U32 R2, R0, 0x2 ;  /* 0x000000020002781a */ /* 0x000fe20000000000 */
[----:B--2---:R-:W-:Y:S02]  /*00b0*/  IMAD R0, R4, c[0x0][0x190], RZ ;  /* 0x0000640004007a24 */ /* 0x004fe400078e02ff */
[----:B------:R-:W-:Y:S02]  /*00c0*/  IMAD R4, R3, c[0x0][0x194], RZ ;  /* 0x0000650003047a24 */ /* 0x000fe400078e02ff */
[----:B------:R-:W-:Y:S02]  /*00d0*/  IMAD R8, R2, c[0x0][0x198], RZ ;  /* 0x0000660002087a24 */ /* 0x000fe400078e02ff */
[----:B------:R-:W-:Y:S01]  /*00e0*/  IMAD.SHL.U32 R3, R0, 0x2, RZ ;  /* 0x0000000200037824 */ /* 0x000fe200078e00ff */
[----:B------:R-:W-:Y:S01]  /*00f0*/  SHF.L.U32 R6, R4, 0x1, RZ ;  /* 0x0000000104067819 */ /* 0x000fe200000006ff */
[----:B------:R-:W-:-:S03]  /*0100*/  IMAD.HI R2, R0, 0x2, RZ ;  /* 0x0000000200027827 */ /* 0x000fc600078e02ff */
[----:B------:R-:W-:Y:S01]  /*0110*/  IADD3 R3, P0, P1, R6, c[0x0][0x160], R3 ;  /* 0x0000580006037a10 */ /* 0x000fe2000791e003 */
[----:B------:R-:W-:Y:S02]  /*0120*/  IMAD R0, R9, 0x4, R8 ;  /* 0x0000000409007824 */ /* 0x000fe400078e0208 */
[----:B------:R-:W-:-:S03]  /*0130*/  IMAD.HI R5, R4, 0x2, RZ ;  /* 0x0000000204057827 */ /* 0x000fc600078e02ff */
[----:B------:R-:W-:Y:S02]  /*0140*/  LEA R4, R9, R0, 0x2 ;  /* 0x0000000009047211 */ /* 0x000fe400078e10ff */
[----:B------:R-:W-:Y:S02]  /*0150*/  IADD3.X R2, R5, c[0x0][0x164], R2, P0, P1 ;  /* 0x0000590005027a10 */ /* 0x000fe400007e2402 */
[-C--:B------:R-:W-:Y:S02]  /*0160*/  LEA R16, P0, R8, R3.reuse, 0x1 ;  /* 0x0000000308107211 */ /* 0x080fe400078008ff */
[----:B------:R-:W-:Y:S02]  /*0170*/  LEA R6, P1, R4, R3, 0x1 ;  /* 0x0000000304067211 */ /* 0x000fe400078208ff */
[-C--:B------:R-:W-:Y:S01]  /*0180*/  LEA.HI.X.SX32 R17, R8, R2.reuse, 0x1, P0 ;  /* 0x0000000208117211 */ /* 0x080fe200000f0eff */
[----:B------:R-:W-:Y:S01]  /*0190*/  IMAD R8, R9, 0x4, R4 ;  /* 0x0000000409087824 */ /* 0x000fe200078e0204 */
[----:B------:R-:W-:-:S02]  /*01a0*/  LEA.HI.X.SX32 R7, R4, R2, 0x1, P1 ;  /* 0x0000000204077211 */ /* 0x000fc400008f0eff */
[CC--:B------:R-:W-:Y:S01]  /*01b0*/  LEA R14, P0, R0.reuse, R3.reuse, 0x1 ;  /* 0x00000003000e7211 */ /* 0x0c0fe200078008ff */
[----:B------:R0:W2:Y:S03]  /*01c0*/  LDG.E.U16 R19, [R16.64] ;  /* 0x0000000610137981 */ /* 0x0000a6000c1e1500 */
[----:B------:R-:W-:Y:S02]  /*01d0*/  LEA.HI.X.SX32 R15, R0, R2, 0x1, P0 ;  /* 0x00000002000f7211 */ /* 0x000fe400000f0eff */
[----:B------:R-:W-:Y:S01]  /*01e0*/  LEA R0, R9, R8, 0x2 ;  /* 0x0000000809007211 */ /* 0x000fe200078e10ff */
[----:B0-----:R0:W3:Y:S01]  /*01f0*/  LDG.E.U16 R17, [R6.64] ;  /* 0x0000000606117981 */ /* 0x0010e2000c1e1500 */
[----:B------:R-:W-:-:S03]  /*0200*/  LEA R12, P0, R8, R3, 0x1 ;  /* 0x00000003080c7211 */ /* 0x000fc600078008ff */
[C---:B------:R-:W-:Y:S01]  /*0210*/  IMAD R18, R9.reuse, 0x4, R0 ;  /* 0x0000000409127824 */ /* 0x040fe200078e0200 */
[-C--:B------:R-:W-:Y:S01]  /*0220*/  LEA R10, P1, R0, R3.reuse, 0x1 ;  /* 0x00000003000a7211 */ /* 0x080fe200078208ff */
[----:B------:R1:W4:Y:S01]  /*0230*/  LDG.E.U16 R21, [R14.64] ;  /* 0x000000060e157981 */ /* 0x000322000c1e1500 */
[-C--:B------:R-:W-:Y:S02]  /*0240*/  LEA.HI.X.SX32 R13, R8, R2.reuse, 0x1, P0 ;  /* 0x00000002080d7211 */ /* 0x080fe400000f0eff */
[----:B------:R-:W-:Y:S02]  /*0250*/  LEA.HI.X.SX32 R11, R0, R2, 0x1, P1 ;  /* 0x00000002000b7211 */ /* 0x000fe400008f0eff */
[----:B------:R-:W-:Y:S01]  /*0260*/  LEA R4, P0, R18, R3, 0x1 ;  /* 0x0000000312047211 */ /* 0x000fe200078008ff */
[----:B------:R1:W4:Y:S01]  /*0270*/  LDG.E.U16 R20, [R12.64] ;  /* 0x000000060c147981 */ /* 0x000322000c1e1500 */
[----:B------:R-:W-:-:S03]  /*0280*/  LEA R0, R9, R18, 0x2 ;  /* 0x0000001209007211 */ /* 0x000fc600078e10ff */
[----:B------:R1:W4:Y:S01]  /*0290*/  LDG.E.U16 R16, [R10.64] ;  /* 0x000000060a107981 */ /* 0x000322000c1e1500 */
[----:B------:R-:W-:Y:S01]  /*02a0*/  LEA.HI.X.SX32 R5, R18, R2, 0x1, P0 ;  /* 0x0000000212057211 */ /* 0x000fe200000f0eff */
[----:B------:R-:W-:Y:S01]  /*02b0*/  IMAD R8, R9, 0x4, R0 ;  /* 0x0000000409087824 */ /* 0x000fe200078e0200 */
[----:B0-----:R-:W-:-:S03]  /*02c0*/  LEA R6, P0, R0, R3, 0x1 ;  /* 0x0000000300067211 */ /* 0x001fc600078008ff */
[----:B-1----:R0:W4:Y:S01]  /*02d0*/  LDG.E.U16 R15, [R4.64] ;  /* 0x00000006040f7981 */ /* 0x002122000c1e1500 */
[----:B------:R-:W-:Y:S02]  /*02e0*/  LEA.HI.X.SX32 R7, R0, R2, 0x1, P0 ;  /* 0x0000000200077211 */ /* 0x000fe400000f0eff */
[----:B------:R-:W-:-:S03]  /*02f0*/  LEA R0, R9, R8, 0x2 ;  /* 0x0000000809007211 */ /* 0x000fc600078e10ff */
[----:B------:R1:W4:Y:S01]  /*0300*/  LDG.E.U16 R13, [R6.64] ;  /* 0x00000006060d7981 */ /* 0x000322000c1e1500 */
[----:B0-----:R-:W-:Y:S01]  /*0310*/  LEA R4, P0, R8, R3, 0x1 ;  /* 0x0000000308047211 */ /* 0x001fe200078008ff */
[----:B------:R-:W-:-:S03]  /*0320*/  IMAD R14, R9, 0x4, R0 ;  /* 0x00000004090e7824 */ /* 0x000fc600078e0200 */
[-C--:B------:R-:W-:Y:S02]  /*0330*/  LEA.HI.X.SX32 R5, R8, R2.reuse, 0x1, P0 ;  /* 0x0000000208057211 */ /* 0x080fe400000f0eff */
[-C--:B------:R-:W-:Y:S02]  /*0340*/  LEA R10, P1, R0, R3.reuse, 0x1 ;  /* 0x00000003000a7211 */ /* 0x080fe400078208ff */
[----:B-1----:R-:W-:Y:S01]  /*0350*/  LEA R6, P0, R14, R3, 0x1 ;  /* 0x000000030e067211 */ /* 0x002fe200078008ff */
[----:B------:R0:W4:Y:S01]  /*0360*/  LDG.E.U16 R12, [R4.64] ;  /* 0x00000006040c7981 */ /* 0x000122000c1e1500 */
[-C--:B------:R-:W-:Y:S02]  /*0370*/  LEA.HI.X.SX32 R11, R0, R2.reuse, 0x1, P1 ;  /* 0x00000002000b7211 */ /* 0x080fe400008f0eff */
[----:B------:R-:W-:Y:S01]  /*0380*/  LEA.HI.X.SX32 R7, R14, R2, 0x1, P0 ;  /* 0x000000020e077211 */ /* 0x000fe200000f0eff */
[----:B--2---:R1:W-:Y:S04]  /*0390*/  STL [R1+0x194], R19 ;  /* 0x0001941301007387 */ /* 0x0043e80000100800 */
[----:B-1----:R1:W2:Y:S04]  /*03a0*/  LDG.E.U16 R19, [R10.64] ;  /* 0x000000060a137981 */ /* 0x0022a8000c1e1500 */
[----:B---3--:R3:W-:Y:S04]  /*03b0*/  STL [R1+0x190], R17 ;  /* 0x0001901101007387 */ /* 0x0087e80000100800 */
[----:B---3--:R3:W2:Y:S01]  /*03c0*/  LDG.E.U16 R17, [R6.64] ;  /* 0x0000000606117981 */ /* 0x0086a2000c1e1500 */
[----:B------:R-:W-:-:S04]  /*03d0*/  LEA R8, R9, R14, 0x2 ;  /* 0x0000000e09087211 */ /* 0x000fc800078e10ff */
[----:B0-----:R-:W-:Y:S01]  /*03e0*/  LEA R4, P0, R8, R3, 0x1 ;  /* 0x0000000308047211 */ /* 0x001fe200078008ff */
[----:B------:R-:W-:-:S03]  /*03f0*/  IMAD R0, R9, 0x4, R8 ;  /* 0x0000000409007824 */ /* 0x000fc600078e0208 */
[----:B------:R-:W-:Y:S02]  /*0400*/  LEA.HI.X.SX32 R5, R8, R2, 0x1, P0 ;  /* 0x0000000208057211 */ /* 0x000fe400000f0eff */
[----:B-1----:R-:W-:Y:S02]  /*0410*/  LEA R11, R9, R0, 0x2 ;  /* 0x00000000090b7211 */ /* 0x002fe400078e10ff */
[CC--:B---3--:R-:W-:Y:S01]  /*0420*/  LEA R6, P0, R0.reuse, R3.reuse, 0x1 ;  /* 0x0000000300067211 */ /* 0x0c8fe200078008ff */
[----:B------:R0:W3:Y:S01]  /*0430*/  LDG.E.U16 R14, [R4.64] ;  /* 0x00000006040e7981 */ /* 0x0000e2000c1e1500 */
[-C--:B------:R-:W-:Y:S01]  /*0440*/  LEA R10, P1, R11, R3.reuse, 0x1 ;  /* 0x000000030b0a7211 */ /* 0x080fe200078208ff */
[----:B------:R-:W-:Y:S01]  /*0450*/  IMAD R8, R9, 0x4, R11 ;  /* 0x0000000409087824 */ /* 0x000fe200078e020b */
[-C--:B------:R-:W-:Y:S02]  /*0460*/  LEA.HI.X.SX32 R7, R0, R2.reuse, 0x1, P0 ;  /* 0x0000000200077211 */ /* 0x080fe400000f0eff */
[----:B------:R-:W-:Y:S01]  /*0470*/  LEA.HI.X.SX32 R11, R11, R2, 0x1, P1 ;  /* 0x000000020b0b7211 */ /* 0x000fe200008f0eff */
[----:B----4-:R-:W-:Y:S04]  /*0480*/  STL [R1+0x1b8], R21 ;  /* 0x0001b81501007387 */ /* 0x010fe80000100800 */
[----:B------:R-:W-:Y:S01]  /*0490*/  STL [R1+0x1b4], R20 ;  /* 0x0001b41401007387 */ /* 0x000fe20000100800 */
[----:B0-----:R-:W-:-:S03]  /*04a0*/  LEA R4, P0, R8, R3, 0x1 ;  /* 0x0000000308047211 */ /* 0x001fc600078008ff */
[----:B------:R0:W4:Y:S04]  /*04b0*/  LDG.E.U16 R18, [R6.64] ;  /* 0x0000000606127981 */ /* 0x000128000c1e1500 */
[----:B------:R1:W-:Y:S01]  /*04c0*/  STL [R1+0x184], R16 ;  /* 0x0001841001007387 */ /* 0x0003e20000100800 */
[C---:B------:R-:W-:Y:S02]  /*04d0*/  LEA R0, R9.reuse, R8, 0x2 ;  /* 0x0000000809007211 */ /* 0x040fe400078e10ff */
[----:B------:R-:W-:Y:S01]  /*04e0*/  LEA.HI.X.SX32 R5, R8, R2, 0x1, P0 ;  /* 0x0000000208057211 */ /* 0x000fe200000f0eff */
[----:B-1----:R1:W4:Y:S01]  /*04f0*/  LDG.E.U16 R16, [R10.64] ;  /* 0x000000060a107981 */ /* 0x002322000c1e1500 */
[----:B0-----:R-:W-:Y:S01]  /*0500*/  LEA R6, P0, R0, R3, 0x1 ;  /* 0x0000000300067211 */ /* 0x001fe200078008ff */
[----:B------:R-:W-:-:S02]  /*0510*/  IMAD R8, R9, 0x4, R0 ;  /* 0x0000000409087824 */ /* 0x000fc400078e0200 */
[----:B------:R0:W-:Y:S01]  /*0520*/  STL [R1+0x1b0], R15 ;  /* 0x0001b00f01007387 */ /* 0x0001e20000100800 */
[----:B------:R-:W-:Y:S02]  /*0530*/  LEA.HI.X.SX32 R7, R0, R2, 0x1, P0 ;  /* 0x0000000200077211 */ /* 0x000fe400000f0eff */
[C---:B-1----:R-:W-:Y:S01]  /*0540*/  LEA R11, R9.reuse, R8, 0x2 ;  /* 0x00000008090b7211 */ /* 0x042fe200078e10ff */
[----:B0-----:R0:W4:Y:S04]  /*0550*/  LDG.E.U16 R15, [R4.64] ;  /* 0x00000006040f7981 */ /* 0x001128000c1e1500 */
[----:B------:R-:W-:Y:S01]  /*0560*/  IMAD R0, R9, 0x4, R11 ;  /* 0x0000000409007824 */ /* 0x000fe200078e020b */
[----:B------:R1:W-:Y:S01]  /*0570*/  STL [R1+0x180], R13 ;  /* 0x0001800d01007387 */ /* 0x0003e20000100800 */
[----:B0-----:R-:W-:-:S04]  /*0580*/  LEA R4, P0, R8, R3, 0x1 ;  /* 0x0000000308047211 */ /* 0x001fc800078008ff */
[----:B------:R-:W-:Y:S01]  /*0590*/  LEA.HI.X.SX32 R5, R8, R2, 0x1, P0 ;  /* 0x0000000208057211 */ /* 0x000fe200000f0eff */
[----:B-1----:R0:W4:Y:S01]  /*05a0*/  LDG.E.U16 R13, [R6.64] ;  /* 0x00000006060d7981 */ /* 0x002122000c1e1500 */
[----:B------:R-:W-:-:S03]  /*05b0*/  LEA R10, P1, R11, R3, 0x1 ;  /* 0x000000030b0a7211 */ /* 0x000fc600078208ff */
[----:B------:R1:W-:Y:S01]  /*05c0*/  STL [R1+0x1ac], R12 ;  /* 0x0001ac0c01007387 */ /* 0x0003e20000100800 */
[-C--:B------:R-:W-:Y:S02]  /*05d0*/  LEA.HI.X.SX32 R11, R11, R2.reuse, 0x1, P1 ;  /* 0x000000020b0b7211 */ /* 0x080fe400008f0eff */
[C---:B0-----:R-:W-:Y:S01]  /*05e0*/  LEA R6, P0, R0.reuse, R3, 0x1 ;  /* 0x0000000300067211 */ /* 0x041fe200078008ff */
[----:B-1----:R0:W4:Y:S03]  /*05f0*/  LDG.E.U16 R12, [R4.64] ;  /* 0x00000006040c7981 */ /* 0x002126000c1e1500 */
[----:B------:R-:W-:Y:S01]  /*0600*/  LEA.HI.X.SX32 R7, R0, R2, 0x1, P0 ;  /* 0x0000000200077211 */ /* 0x000fe200000f0eff */
[----:B--2---:R1:W-:Y:S04]  /*0610*/  STL [R1+0x174], R19 ;  /* 0x0001741301007387 */ /* 0x0043e80000100800 */
[----:B-1----:R1:W2:Y:S04]  /*0620*/  LDG.E.U16 R19, [R10.64] ;  /* 0x000000060a137981 */ /* 0x0022a8000c1e1500 */
[----:B------:R0:W-:Y:S04]  /*0630*/  STL [R1+0x1a8], R17 ;  /* 0x0001a81101007387 */ /* 0x0001e80000100800 */
[----:B0-----:R0:W2:Y:S01]  /*0640*/  LDG.E.U16 R17, [R6.64] ;  /* 0x0000000606117981 */ /* 0x0010a2000c1e1500 */
[----:B------:R-:W-:-:S04]  /*0650*/  LEA R8, R9, R0, 0x2 ;  /* 0x0000000009087211 */ /* 0x000fc800078e10ff */
[----:B------:R-:W-:Y:S01]  /*0660*/  LEA R4, P0, R8, R3, 0x1 ;  /* 0x0000000308047211 */ /* 0x000fe200078008ff */
[----:B------:R-:W-:-:S03]  /*0670*/  IMAD R0, R9, 0x4, R8 ;  /* 0x0000000409007824 */ /* 0x000fc600078e0208 */
[----:B------:R-:W-:Y:S02]  /*0680*/  LEA.HI.X.SX32 R5, R8, R2, 0x1, P0 ;  /* 0x0000000208057211 */ /* 0x000fe400000f0eff */
[----:B-1----:R-:W-:Y:S01]  /*0690*/  LEA R11, R9, R0, 0x2 ;  /* 0x00000000090b7211 */ /* 0x002fe200078e10ff */
[----:B---3--:R1:W-:Y:S01]  /*06a0*/  STL [R1+0x170], R14 ;  /* 0x0001700e01007387 */ /* 0x0083e20000100800 */
[CC--:B0-----:R-:W-:Y:S02]  /*06b0*/  LEA R6, P0, R0.reuse, R3.reuse, 0x1 ;  /* 0x0000000300067211 */ /* 0x0c1fe400078008ff */
[----:B------:R-:W-:Y:S01]  /*06c0*/  LEA R10, P1, R11, R3, 0x1 ;  /* 0x000000030b0a7211 */ /* 0x000fe200078208ff */
[----:B------:R-:W-:Y:S01]  /*06d0*/  IMAD R8, R9, 0x4, R11 ;  /* 0x0000000409087824 */ /* 0x000fe200078e020b */
[-C--:B------:R-:W-:Y:S01]  /*06e0*/  LEA.HI.X.SX32 R7, R0, R2.reuse, 0x1, P0 ;  /* 0x0000000200077211 */ /* 0x080fe200000f0eff */
[----:B-1----:R0:W3:Y:S01]  /*06f0*/  LDG.E.U16 R14, [R4.64] ;  /* 0x00000006040e7981 */ /* 0x0020e2000c1e1500 */
[----:B------:R-:W-:-:S03]  /*0700*/  LEA.HI.X.SX32 R11, R11, R2, 0x1, P1 ;  /* 0x000000020b0b7211 */ /* 0x000fc600008f0eff */
[----:B----4-:R1:W-:Y:S01]  /*0710*/  STL [R1+0x1a4], R18 ;  /* 0x0001a41201007387 */ /* 0x0103e20000100800 */
[----:B------:R-:W-:-:S03]  /*0720*/  LEA R0, R9, R8, 0x2 ;  /* 0x0000000809007211 */ /* 0x000fc600078e10ff */
[----:B------:R4:W-:Y:S01]  /*0730*/  STL [R1+0x164], R16 ;  /* 0x0001641001007387 */ /* 0x0009e20000100800 */
[----:B0-----:R-:W-:-:S03]  /*0740*/  LEA R4, P0, R8, R3, 0x1 ;  /* 0x0000000308047211 */ /* 0x001fc600078008ff */
[----:B-1----:R0:W3:Y:S01]  /*0750*/  LDG.E.U16 R18, [R6.64] ;  /* 0x0000000606127981 */ /* 0x0020e2000c1e1500 */
[----:B------:R-:W-:-:S03]  /*0760*/  LEA.HI.X.SX32 R5, R8, R2, 0x1, P0 ;  /* 0x0000000208057211 */ /* 0x000fc600000f0eff */
[----:B----4-:R1:W4:Y:S01]  /*0770*/  LDG.E.U16 R16, [R10.64] ;  /* 0x000000060a107981 */ /* 0x010322000c1e1500 */
[C---:B------:R-:W-:Y:S01]  /*0780*/  IMAD R8, R9.reuse, 0x4, R0 ;  /* 0x0000000409087824 */ /* 0x040fe200078e0200 */
[CC--:B0-----:R-:W-:Y:S02]  /*0790*/  LEA R6, P0, R0.reuse, R3.reuse, 0x1 ;  /* 0x0000000300067211 */ /* 0x0c1fe400078008ff */
[----:B------:R0:W-:Y:S02]  /*07a0*/  STL [R1+0x1a0], R15 ;  /* 0x0001a00f01007387 */ /* 0x0001e40000100800 */
        /* <DEDUP_REMOVED lines=30> */
[----:B------:R1:W-:Y:S01]  /*0990*/  STL [R1+0x18c], R18 ;  /* 0x00018c1201007387 */ /* 0x0003e20000100800 */
[----:B------:R-:W-:-:S03]  /*09a0*/  LEA R0, R9, R8, 0x2 ;  /* 0x0000000809007211 */ /* 0x000fc600078e10ff */
[----:B----4-:R4:W-:Y:S01]  /*09b0*/  STL [R1+0x144], R16 ;  /* 0x0001441001007387 */ /* 0x0109e20000100800 */
        /* <DEDUP_REMOVED lines=11> */
[C---:B0-----:R-:W-:Y:S01]  /*0a70*/  LEA R4, P0, R8.reuse, R3, 0x1 ;  /* 0x0000000308047211 */ /* 0x041fe200078008ff */
[----:B------:R0:W-:Y:S03]  /*0a80*/  STL [R1+0x140], R13 ;  /* 0x0001400d01007387 */ /* 0x0001e60000100800 */
[----:B------:R-:W-:-:S02]  /*0a90*/  LEA.HI.X.SX32 R5, R8, R2, 0x1, P0 ;  /* 0x0000000208057211 */ /* 0x000fc400000f0eff */
[C---:B------:R-:W-:Y:S01]  /*0aa0*/  LEA R10, P1, R11.reuse, R3, 0x1 ;  /* 0x000000030b0a7211 */ /* 0x040fe200078208ff */
[----:B------:R1:W-:Y:S04]  /*0ab0*/  STL [R1+0x17c], R12 ;  /* 0x00017c0c01007387 */ /* 0x0003e80000100800 */
[----:B0-----:R0:W4:Y:S01]  /*0ac0*/  LDG.E.U16 R13, [R6.64] ;  /* 0x00000006060d7981 */ /* 0x001122000c1e1500 */
[----:B------:R-:W-:-:S03]  /*0ad0*/  LEA.HI.X.SX32 R11, R11, R2, 0x1, P1 ;  /* 0x000000020b0b7211 */ /* 0x000fc600008f0eff */
[----:B-1----:R1:W4:Y:S01]  /*0ae0*/  LDG.E.U16 R12, [R4.64] ;  /* 0x00000006040c7981 */ /* 0x002322000c1e1500 */
[----:B0-----:R-:W-:-:S04]  /*0af0*/  LEA R6, P0, R0, R3, 0x1 ;  /* 0x0000000300067211 */ /* 0x001fc800078008ff */
[----:B------:R-:W-:Y:S01]  /*0b00*/  LEA.HI.X.SX32 R7, R0, R2, 0x1, P0 ;  /* 0x0000000200077211 */ /* 0x000fe200000f0eff */
[----:B--2---:R0:W-:Y:S04]  /*0b10*/  STL [R1+0x134], R19 ;  /* 0x0001341301007387 */ /* 0x0041e80000100800 */
[----:B0-----:R0:W2:Y:S04]  /*0b20*/  LDG.E.U16 R19, [R10.64] ;  /* 0x000000060a137981 */ /* 0x0010a8000c1e1500 */
[----:B------:R0:W-:Y:S04]  /*0b30*/  STL [R1+0x178], R17 ;  /* 0x0001781101007387 */ /* 0x0001e80000100800 */
[----:B0-----:R0:W2:Y:S01]  /*0b40*/  LDG.E.U16 R17, [R6.64] ;  /* 0x0000000606117981 */ /* 0x0010a2000c1e1500 */
[----:B------:R-:W-:-:S04]  /*0b50*/  LEA R8, R9, R0, 0x2 ;  /* 0x0000000009087211 */ /* 0x000fc800078e10ff */
[----:B-1----:R-:W-:Y:S01]  /*0b60*/  LEA R4, P0, R8, R3, 0x1 ;  /* 0x0000000308047211 */ /* 0x002fe200078008ff */
[----:B------:R-:W-:-:S03]  /*0b70*/  IMAD R0, R9, 0x4, R8 ;  /* 0x0000000409007824 */ /* 0x000fc600078e0208 */
[----:B------:R-:W-:Y:S02]  /*0b80*/  LEA.HI.X.SX32 R5, R8, R2, 0x1, P0 ;  /* 0x0000000208057211 */ /* 0x000fe400000f0eff */
[----:B------:R-:W-:Y:S01]  /*0b90*/  LEA R11, R9, R0, 0x2 ;  /* 0x00000000090b7211 */ /* 0x000fe200078e10ff */
        /* <DEDUP_REMOVED lines=21> */
[----:B0-----:R-:W-:-:S04]  /*0cf0*/  LEA R4, P0, R8, R3, 0x1 ;  /* 0x0000000308047211 */ /* 0x001fc800078008ff */
[----:B------:R-:W-:Y:S01]  /*0d00*/  LEA.HI.X.SX32 R5, R8, R2, 0x1, P0 ;  /* 0x0000000208057211 */ /* 0x000fe200000f0eff */
[----:B------:R0:W-:Y:S01]  /*0d10*/  STL [R1+0x120], R13 ;  /* 0x0001200d01007387 */ /* 0x0001e20000100800 */
[----:B------:R-:W-:-:S03]  /*0d20*/  LEA R10, P1, R11, R3, 0x1 ;  /* 0x000000030b0a7211 */ /* 0x000fc600078208ff */
[----:B------:R1:W-:Y:S04]  /*0d30*/  STL [R1+0x15c], R12 ;  /* 0x00015c0c01007387 */ /* 0x0003e80000100800 */
[----:B0-----:R0:W4:Y:S04]  /*0d40*/  LDG.E.U16 R13, [R6.64] ;  /* 0x00000006060d7981 */ /* 0x001128000c1e1500 */
[----:B-1----:R1:W4:Y:S01]  /*0d50*/  LDG.E.U16 R12, [R4.64] ;  /* 0x00000006040c7981 */ /* 0x002322000c1e1500 */
[----:B------:R-:W-:Y:S02]  /*0d60*/  LEA.HI.X.SX32 R11, R11, R2, 0x1, P1 ;  /* 0x000000020b0b7211 */ /* 0x000fe400008f0eff */
        /* <DEDUP_REMOVED lines=69> */
[----:B-1----:R-:W-:Y:S01]  /*11c0*/  LEA R11, R9, R8, 0x2 ;  /* 0x00000008090b7211 */ /* 0x002fe200078e10ff */
[----:B0-----:R0:W4:Y:S03]  /*11d0*/  LDG.E.U16 R15, [R4.64] ;  /* 0x00000006040f7981 */ /* 0x001126000c1e1500 */
[----:B------:R-:W-:Y:S01]  /*11e0*/  LEA R10, P1, R11, R3, 0x1 ;  /* 0x000000030b0a7211 */ /* 0x000fe200078208ff */
[----:B------:R-:W-:-:S03]  /*11f0*/  IMAD R0, R9, 0x4, R11 ;  /* 0x0000000409007824 */ /* 0x000fc600078e020b */
[----:B------:R-:W-:Y:S02]  /*1200*/  LEA.HI.X.SX32 R11, R11, R2, 0x1, P1 ;  /* 0x000000020b0b7211 */ /* 0x000fe400008f0eff */
[----:B0-----:R-:W-:-:S03]  /*1210*/  LEA R4, P0, R8, R3, 0x1 ;  /* 0x0000000308047211 */ /* 0x001fc600078008ff */
[----:B------:R0:W4:Y:S01]  /*1220*/  LDG.E.U16 R20, [R10.64] ;  /* 0x000000060a147981 */ /* 0x000122000c1e1500 */
[----:B------:R-:W-:-:S03]  /*1230*/  LEA.HI.X.SX32 R5, R8, R2, 0x1, P0 ;  /* 0x0000000208057211 */ /* 0x000fc600000f0eff */
[----:B------:R1:W-:Y:S04]  /*1240*/  STL [R1+0xe0], R13 ;  /* 0x0000e00d01007387 */ /* 0x0003e80000100800 */
[----:B------:R0:W-:Y:S04]  /*1250*/  STL [R1+0x11c], R12 ;  /* 0x00011c0c01007387 */ /* 0x0001e80000100800 */
[----:B-1----:R1:W4:Y:S04]  /*1260*/  LDG.E.U16 R13, [R6.64] ;  /* 0x00000006060d7981 */ /* 0x002328000c1e1500 */
[----:B0-----:R0:W4:Y:S01]  /*1270*/  LDG.E.U16 R12, [R4.64] ;  /* 0x00000006040c7981 */ /* 0x001122000c1e1500 */
[----:B-1----:R-:W-:-:S04]  /*1280*/  LEA R6, P0, R0, R3, 0x1 ;  /* 0x0000000300067211 */ /* 0x002fc800078008ff */
[----:B------:R-:W-:Y:S01]  /*1290*/  LEA.HI.X.SX32 R7, R0, R2, 0x1, P0 ;  /* 0x0000000200077211 */ /* 0x000fe200000f0eff */
[----:B--2---:R-:W-:Y:S04]  /*12a0*/  STL [R1+0xdc], R19 ;  /* 0x0000dc1301007387 */ /* 0x004fe80000100800 */
[----:B------:R1:W-:Y:S04]  /*12b0*/  STL [R1+0x118], R17 ;  /* 0x0001181101007387 */ /* 0x0003e80000100800 */
[----:B-1----:R1:W2:Y:S01]  /*12c0*/  LDG.E.U16 R17, [R6.64] ;  /* 0x0000000606117981 */ /* 0x0022a2000c1e1500 */
[----:B------:R-:W-:-:S05]  /*12d0*/  LEA R8, R9, R0, 0x2 ;  /* 0x0000000009087211 */ /* 0x000fca00078e10ff */
[----:B------:R-:W-:Y:S01]  /*12e0*/  IMAD R0, R9, 0x4, R8 ;  /* 0x0000000409007824 */ /* 0x000fe200078e0208 */
[----:B0-----:R-:W-:-:S04]  /*12f0*/  LEA R4, P0, R8, R3, 0x1 ;  /* 0x0000000308047211 */ /* 0x001fc800078008ff */
[C---:B------:R-:W-:Y:S02]  /*1300*/  LEA R11, R9.reuse, R0, 0x2 ;  /* 0x00000000090b7211 */ /* 0x040fe400078e10ff */
[-C--:B------:R-:W-:Y:S02]  /*1310*/  LEA.HI.X.SX32 R5, R8, R2.reuse, 0x1, P0 ;  /* 0x0000000208057211 */ /* 0x080fe400000f0eff */
[C---:B-1----:R-:W-:Y:S01]  /*1320*/  LEA R6, P0, R0.reuse, R3, 0x1 ;  /* 0x0000000300067211 */ /* 0x042fe200078008ff */
[C---:B------:R-:W-:Y:S01]  /*1330*/  IMAD R8, R9.reuse, 0x4, R11 ;  /* 0x0000000409087824 */ /* 0x040fe200078e020b */
[----:B---3--:R0:W-:Y:S02]  /*1340*/  STL [R1+0xd0], R14 ;  /* 0x0000d00e01007387 */ /* 0x0081e40000100800 */
[----:B------:R-:W-:Y:S02]  /*1350*/  LEA.HI.X.SX32 R7, R0, R2, 0x1, P0 ;  /* 0x0000000200077211 */ /* 0x000fe400000f0eff */
[----:B------:R-:W-:-:S02]  /*1360*/  LEA R0, R9, R8, 0x2 ;  /* 0x0000000809007211 */ /* 0x000fc400078e10ff */
[CC--:B------:R-:W-:Y:S01]  /*1370*/  LEA R10, P1, R11.reuse, R3.reuse, 0x1 ;  /* 0x000000030b0a7211 */ /* 0x0c0fe200078208ff */
[----:B------:R1:W3:Y:S04]  /*1380*/  LDG.E.U16 R19, [R6.64] ;  /* 0x0000000606137981 */ /* 0x0002e8000c1e1500 */
[----:B0-----:R0:W3:Y:S01]  /*1390*/  LDG.E.U16 R14, [R4.64] ;  /* 0x00000006040e7981 */ /* 0x0010e2000c1e1500 */
[-C--:B------:R-:W-:Y:S02]  /*13a0*/  LEA.HI.X.SX32 R11, R11, R2.reuse, 0x1, P1 ;  /* 0x000000020b0b7211 */ /* 0x080fe400008f0eff */
[CC--:B0-----:R-:W-:Y:S01]  /*13b0*/  LEA R4, P0, R8.reuse, R3.reuse, 0x1 ;  /* 0x0000000308047211 */ /* 0x0c1fe200078008ff */
[----:B------:R0:W-:Y:S03]  /*13c0*/  STL [R1+0x10c], R18 ;  /* 0x00010c1201007387 */ /* 0x0001e60000100800 */
[-C--:B------:R-:W-:Y:S01]  /*13d0*/  LEA.HI.X.SX32 R5, R8, R2.reuse, 0x1, P0 ;  /* 0x0000000208057211 */ /* 0x080fe200000f0eff */
[----:B------:R-:W-:Y:S01]  /*13e0*/  IMAD R8, R9, 0x4, R0 ;  /* 0x0000000409087824 */ /* 0x000fe200078e0200 */
[CC--:B-1----:R-:W-:Y:S01]  /*13f0*/  LEA R6, P0, R0.reuse, R3.reuse, 0x1 ;  /* 0x0000000300067211 */ /* 0x0c2fe200078008ff */
[----:B----4-:R1:W-:Y:S03]  /*1400*/  STL [R1+0xcc], R16 ;  /* 0x0000cc1001007387 */ /* 0x0103e60000100800 */
[----:B------:R-:W-:Y:S01]  /*1410*/  LEA.HI.X.SX32 R7, R0, R2, 0x1, P0 ;  /* 0x0000000200077211 */ /* 0x000fe200000f0eff */
[----:B0-----:R0:W2:Y:S04]  /*1420*/  LDG.E.U16 R18, [R10.64] ;  /* 0x000000060a127981 */ /* 0x0010a8000c1e1500 */
[----:B-1----:R1:W2:Y:S02]  /*1430*/  LDG.E.U16 R16, [R4.64] ;  /* 0x0000000604107981 */ /* 0x0022a4000c1e1500 */
[----:B-1----:R-:W-:-:S02]  /*1440*/  LEA R4, P0, R8, R3, 0x1 ;  /* 0x0000000308047211 */ /* 0x002fc400078008ff */
[----:B------:R1:W-:Y:S02]  /*1450*/  STL [R1+0x108], R15 ;  /* 0x0001080f01007387 */ /* 0x0003e40000100800 */
[----:B------:R-:W-:Y:S02]  /*1460*/  LEA.HI.X.SX32 R5, R8, R2, 0x1, P0 ;  /* 0x0000000208057211 */ /* 0x000fe400000f0eff */
[----:B0-----:R-:W-:-:S03]  /*1470*/  LEA R11, R9, R8, 0x2 ;  /* 0x00000008090b7211 */ /* 0x001fc600078e10ff */
[----:B------:R0:W2:Y:S04]  /*1480*/  LDG.E.U16 R21, [R4.64] ;  /* 0x0000000604157981 */ /* 0x0000a8000c1e1500 */
[----:B-1----:R1:W2:Y:S01]  /*1490*/  LDG.E.U16 R15, [R6.64] ;  /* 0x00000006060f7981 */ /* 0x0022a2000c1e1500 */
[----:B------:R-:W-:Y:S01]  /*14a0*/  IMAD R0, R9, 0x4, R11 ;  /* 0x0000000409007824 */ /* 0x000fe200078e020b */
[C---:B------:R-:W-:Y:S02]  /*14b0*/  LEA R10, P1, R11.reuse, R3, 0x1 ;  /* 0x000000030b0a7211 */ /* 0x040fe400078208ff */
[----:B------:R0:W-:Y:S02]  /*14c0*/  STL [R1+0xc8], R13 ;  /* 0x0000c80d01007387 */ /* 0x0001e40000100800 */
[----:B------:R-:W-:-:S02]  /*14d0*/  LEA.HI.X.SX32 R11, R11, R2, 0x1, P1 ;  /* 0x000000020b0b7211 */ /* 0x000fc400008f0eff */
[----:B------:R-:W-:Y:S01]  /*14e0*/  STL [R1+0xfc], R12 ;  /* 0x0000fc0c01007387 */ /* 0x000fe20000100800 */
[----:B-1----:R-:W-:-:S03]  /*14f0*/  LEA R6, P0, R0, R3, 0x1 ;  /* 0x0000000300067211 */ /* 0x002fc600078008ff */
[----:B------:R1:W-:Y:S01]  /*1500*/  STL [R1+0xc4], R20 ;  /* 0x0000c41401007387 */ /* 0x0003e20000100800 */
[----:B0-----:R-:W-:Y:S02]  /*1510*/  LEA R13, R9, R0, 0x2 ;  /* 0x00000000090d7211 */ /* 0x001fe400078e10ff */
[-C--:B------:R-:W-:Y:S02]  /*1520*/  LEA.HI.X.SX32 R7, R0, R2.reuse, 0x1, P0 ;  /* 0x0000000200077211 */ /* 0x080fe400000f0eff */
[C---:B------:R-:W-:Y:S01]  /*1530*/  LEA R4, P0, R13.reuse, R3, 0x1 ;  /* 0x000000030d047211 */ /* 0x040fe200078008ff */
[----:B-1----:R0:W2:Y:S03]  /*1540*/  LDG.E.U16 R20, [R10.64] ;  /* 0x000000060a147981 */ /* 0x0020a6000c1e1500 */
[----:B------:R-:W-:-:S05]  /*1550*/  LEA.HI.X.SX32 R5, R13, R2, 0x1, P0 ;  /* 0x000000020d057211 */ /* 0x000fca00000f0eff */
[----:B------:R1:W2:Y:S04]  /*1560*/  LDG.E.U16 R24, [R4.64] ;  /* 0x0000000604187981 */ /* 0x0002a8000c1e1500 */
[----:B--2---:R2:W-:Y:S04]  /*1570*/  STL [R1+0xf8], R17 ;  /* 0x0000f81101007387 */ /* 0x0045e80000100800 */
[----:B--2---:R2:W4:Y:S01]  /*1580*/  LDG.E.U16 R17, [R6.64] ;  /* 0x0000000606117981 */ /* 0x004522000c1e1500 */
[----:B------:R-:W-:-:S05]  /*1590*/  IMAD R12, R9, 0x4, R13 ;  /* 0x00000004090c7824 */ /* 0x000fca00078e020d */
[----:B------:R-:W-:-:S05]  /*15a0*/  LEA R8, R9, R12, 0x2 ;  /* 0x0000000c09087211 */ /* 0x000fca00078e10ff */
[----:B------:R-:W-:Y:S01]  /*15b0*/  IMAD R0, R9, 0x4, R8 ;  /* 0x0000000409007824 */ /* 0x000fe200078e0208 */
[----:B0-----:R-:W-:-:S04]  /*15c0*/  LEA R10, P0, R12, R3, 0x1 ;  /* 0x000000030c0a7211 */ /* 0x001fc800078008ff */
[C---:B------:R-:W-:Y:S01]  /*15d0*/  LEA R13, R9.reuse, R0, 0x2 ;  /* 0x00000000090d7211 */ /* 0x040fe200078e10ff */
[----:B---3--:R0:W-:Y:S01]  /*15e0*/  STL [R1+0xb8], R14 ;  /* 0x0000b80e01007387 */ /* 0x0081e20000100800 */
[-C--:B--2---:R-:W-:Y:S02]  /*15f0*/  LEA R6, P1, R8, R3.reuse, 0x1 ;  /* 0x0000000308067211 */ /* 0x084fe400078208ff */
[-C--:B------:R-:W-:Y:S02]  /*1600*/  LEA.HI.X.SX32 R11, R12, R2.reuse, 0x1, P0 ;  /* 0x000000020c0b7211 */ /* 0x080fe400000f0eff */
[----:B-1----:R-:W-:Y:S02]  /*1610*/  LEA R4, P0, R0, R3, 0x1 ;  /* 0x0000000300047211 */ /* 0x002fe400078008ff */
[-C--:B------:R-:W-:Y:S01]  /*1620*/  LEA.HI.X.SX32 R7, R8, R2.reuse, 0x1, P1 ;  /* 0x0000000208077211 */ /* 0x080fe200008f0eff */
[----:B------:R1:W2:Y:S01]  /*1630*/  LDG.E.U16 R22, [R10.64] ;  /* 0x000000060a167981 */ /* 0x0002a2000c1e1500 */
[----:B0-----:R-:W-:Y:S01]  /*1640*/  IMAD R14, R9, 0x4, R13 ;  /* 0x00000004090e7824 */ /* 0x001fe200078e020d */
[----:B------:R-:W-:-:S02]  /*1650*/  LEA.HI.X.SX32 R5, R0, R2, 0x1, P0 ;  /* 0x0000000200057211 */ /* 0x000fc400000f0eff */
[----:B------:R0:W-:Y:S02]  /*1660*/  STL [R1+0xec], R19 ;  /* 0x0000ec1301007387 */ /* 0x0001e40000100800 */
[----:B------:R-:W-:Y:S02]  /*1670*/  LEA R12, R9, R14, 0x2 ;  /* 0x0000000e090c7211 */ /* 0x000fe400078e10ff */
[C---:B-1----:R-:W-:Y:S01]  /*1680*/  LEA R10, P0, R13.reuse, R3, 0x1 ;  /* 0x000000030d0a7211 */ /* 0x042fe200078008ff */
[----:B------:R1:W-:Y:S03]  /*1690*/  STL [R1+0xb4], R18 ;  /* 0x0000b41201007387 */ /* 0x0003e60000100800 */
[----:B------:R-:W-:Y:S01]  /*16a0*/  LEA.HI.X.SX32 R11, R13, R2, 0x1, P0 ;  /* 0x000000020d0b7211 */ /* 0x000fe200000f0eff */
[C---:B------:R-:W-:Y:S01]  /*16b0*/  IMAD R8, R9.reuse, 0x4, R12 ;  /* 0x0000000409087824 */ /* 0x040fe200078e020c */
[----:B0-----:R0:W3:Y:S04]  /*16c0*/  LDG.E.U16 R19, [R6.64] ;  /* 0x0000000606137981 */ /* 0x0010e8000c1e1500 */
[----:B------:R0:W-:Y:S04]  /*16d0*/  STL [R1+0xe8], R16 ;  /* 0x0000e81001007387 */ /* 0x0001e80000100800 */
[----:B-1----:R1:W3:Y:S01]  /*16e0*/  LDG.E.U16 R18, [R4.64] ;  /* 0x0000000604127981 */ /* 0x0022e2000c1e1500 */
[----:B------:R-:W-:-:S02]  /*16f0*/  LEA R0, R9, R8, 0x2 ;  /* 0x0000000809007211 */ /* 0x000fc400078e10ff */
[-C--:B0-----:R-:W-:Y:S02]  /*1700*/  LEA R6, P1, R12, R3.reuse, 0x1 ;  /* 0x000000030c067211 */ /* 0x081fe400078208ff */
[----:B-1----:R-:W-:-:S04]  /*1710*/  LEA R4, P0, R14, R3, 0x1 ;  /* 0x000000030e047211 */ /* 0x002fc800078008ff */
[-C--:B------:R-:W-:Y:S01]  /*1720*/  LEA.HI.X.SX32 R5, R14, R2.reuse, 0x1, P0 ;  /* 0x000000020e057211 */ /* 0x080fe200000f0eff */
[----:B------:R-:W-:Y:S04]  /*1730*/  STL [R1+0xb0], R15 ;  /* 0x0000b00f01007387 */ /* 0x000fe80000100800 */
[----:B------:R0:W-:Y:S01]  /*1740*/  STL [R1+0xd8], R21 ;  /* 0x0000d81501007387 */ /* 0x0001e20000100800 */
[----:B------:R-:W-:-:S03]  /*1750*/  LEA.HI.X.SX32 R7, R12, R2, 0x1, P1 ;  /* 0x000000020c077211 */ /* 0x000fc600008f0eff */
[----:B------:R1:W3:Y:S01]  /*1760*/  LDG.E.U16 R25, [R4.64] ;  /* 0x0000000604197981 */ /* 0x0002e2000c1e1500 */
[----:B------:R-:W-:-:S03]  /*1770*/  IMAD R16, R9, 0x4, R0 ;  /* 0x0000000409107824 */ /* 0x000fc600078e0200 */
[----:B------:R1:W3:Y:S04]  /*1780*/  LDG.E.U16 R23, [R6.64] ;  /* 0x0000000606177981 */ /* 0x0002e8000c1e1500 */
[----:B0-----:R0:W3:Y:S02]  /*1790*/  LDG.E.U16 R21, [R10.64] ;  /* 0x000000060a157981 */ /* 0x0010e4000c1e1500 */
[----:B0-----:R-:W-:-:S04]  /*17a0*/  LEA R10, P0, R8, R3, 0x1 ;  /* 0x00000003080a7211 */ /* 0x001fc800078008ff */
[-C--:B------:R-:W-:Y:S02]  /*17b0*/  LEA.HI.X.SX32 R11, R8, R2.reuse, 0x1, P0 ;  /* 0x00000002080b7211 */ /* 0x080fe400000f0eff */
[C---:B-1----:R-:W-:Y:S01]  /*17c0*/  LEA R4, P0, R0.reuse, R3, 0x1 ;  /* 0x0000000300047211 */ /* 0x042fe200078008ff */
[----:B------:R0:W-:Y:S03]  /*17d0*/  STL [R1+0xa4], R20 ;  /* 0x0000a41401007387 */ /* 0x0001e60000100800 */
[----:B------:R-:W-:-:S05]  /*17e0*/  LEA.HI.X.SX32 R5, R0, R2, 0x1, P0 ;  /* 0x0000000200057211 */ /* 0x000fca00000f0eff */
[----:B------:R1:W3:Y:S04]  /*17f0*/  LDG.E.U16 R27, [R4.64] ;  /* 0x00000006041b7981 */ /* 0x0002e8000c1e1500 */
[----:B0-----:R0:W3:Y:S02]  /*1800*/  LDG.E.U16 R20, [R10.64] ;  /* 0x000000060a147981 */ /* 0x0010e4000c1e1500 */
[----:B0-----:R-:W-:-:S04]  /*1810*/  LEA R10, P0, R16, R3, 0x1 ;  /* 0x00000003100a7211 */ /* 0x001fc800078008ff */
[----:B------:R-:W-:Y:S01]  /*1820*/  LEA.HI.X.SX32 R11, R16, R2, 0x1, P0 ;  /* 0x00000002100b7211 */ /* 0x000fe200000f0eff */
[----:B----4-:R-:W-:Y:S04]  /*1830*/  STL [R1+0xd4], R17 ;  /* 0x0000d41101007387 */ /* 0x010fe80000100800 */
[----:B------:R0:W-:Y:S04]  /*1840*/  STL [R1+0xa0], R24 ;  /* 0x0000a01801007387 */ /* 0x0001e80000100800 */
[----:B0-----:R0:W4:Y:S01]  /*1850*/  LDG.E.U16 R24, [R10.64] ;  /* 0x000000060a187981 */ /* 0x001122000c1e1500 */
[----:B------:R-:W-:-:S05]  /*1860*/  LEA R13, R9, R16, 0x2 ;  /* 0x00000010090d7211 */ /* 0x000fca00078e10ff */
[----:B------:R-:W-:-:S05]  /*1870*/  IMAD R15, R9, 0x4, R13 ;  /* 0x00000004090f7824 */ /* 0x000fca00078e020d */
[----:B------:R-:W-:-:S05]  /*1880*/  LEA R14, R9, R15, 0x2 ;  /* 0x0000000f090e7211 */ /* 0x000fca00078e10ff */
[----:B------:R-:W-:Y:S01]  /*1890*/  IMAD R8, R9, 0x4, R14 ;  /* 0x0000000409087824 */ /* 0x000fe200078e020e */
[----:B-1----:R-:W-:-:S04]  /*18a0*/  LEA R4, P0, R15, R3, 0x1 ;  /* 0x000000030f047211 */ /* 0x002fc800078008ff */
[----:B------:R-:W-:Y:S02]  /*18b0*/  LEA R7, R9, R8, 0x2 ;  /* 0x0000000809077211 */ /* 0x000fe400078e10ff */
[-C--:B------:R-:W-:Y:S01]  /*18c0*/  LEA.HI.X.SX32 R5, R15, R2.reuse, 0x1, P0 ;  /* 0x000000020f057211 */ /* 0x080fe200000f0eff */
[----:B--2---:R1:W-:Y:S01]  /*18d0*/  STL [R1+0xc0], R22 ;  /* 0x0000c01601007387 */ /* 0x0043e20000100800 */
[CC--:B0-----:R-:W-:Y:S01]  /*18e0*/  LEA R10, P0, R14.reuse, R3.reuse, 0x1 ;  /* 0x000000030e0a7211 */ /* 0x0c1fe200078008ff */
[----:B------:R-:W-:Y:S01]  /*18f0*/  IMAD R17, R9, 0x4, R7 ;  /* 0x0000000409117824 */ /* 0x000fe200078e0207 */
[----:B------:R-:W-:Y:S01]  /*1900*/  LEA R12, P1, R13, R3, 0x1 ;  /* 0x000000030d0c7211 */ /* 0x000fe200078208ff */
[----:B---3--:R0:W-:Y:S01]  /*1910*/  STL [R1+0x9c], R19 ;  /* 0x00009c1301007387 */ /* 0x0081e20000100800 */
[----:B------:R-:W-:Y:S02]  /*1920*/  LEA.HI.X.SX32 R11, R14, R2, 0x1, P0 ;  /* 0x000000020e0b7211 */ /* 0x000fe400000f0eff */
[----:B------:R-:W-:-:S02]  /*1930*/  LEA R0, R9, R17, 0x2 ;  /* 0x0000001109007211 */ /* 0x000fc400078e10ff */
[----:B------:R-:W-:Y:S01]  /*1940*/  LEA.HI.X.SX32 R13, R13, R2, 0x1, P1 ;  /* 0x000000020d0d7211 */ /* 0x000fe200008f0eff */
[----:B-1----:R1:W2:Y:S04]  /*1950*/  LDG.E.U16 R22, [R10.64] ;  /* 0x000000060a167981 */ /* 0x0022a8000c1e1500 */
[----:B------:R3:W-:Y:S01]  /*1960*/  STL [R1+0xbc], R18 ;  /* 0x0000bc1201007387 */ /* 0x0007e20000100800 */
[----:B------:R-:W-:-:S03]  /*1970*/  IMAD R16, R9, 0x4, R0 ;  /* 0x0000000409107824 */ /* 0x000fc600078e0200 */
[----:B0-----:R0:W2:Y:S04]  /*1980*/  LDG.E.U16 R19, [R12.64] ;  /* 0x000000060c137981 */ /* 0x0010a8000c1e1500 */
[----:B---3--:R3:W2:Y:S02]  /*1990*/  LDG.E.U16 R18, [R4.64] ;  /* 0x0000000604127981 */ /* 0x0086a4000c1e1500 */
[----:B---3--:R-:W-:-:S04]  /*19a0*/  LEA R4, P0, R8, R3, 0x1 ;  /* 0x0000000308047211 */ /* 0x008fc800078008ff */
[-C--:B------:R-:W-:Y:S02]  /*19b0*/  LEA.HI.X.SX32 R5, R8, R2.reuse, 0x1, P0 ;  /* 0x0000000208057211 */ /* 0x080fe400000f0eff */
[-C--:B-1----:R-:W-:Y:S02]  /*19c0*/  LEA R10, P0, R17, R3.reuse, 0x1 ;  /* 0x00000003110a7211 */ /* 0x082fe400078008ff */
[----:B0-----:R-:W-:Y:S01]  /*19d0*/  LEA R12, P1, R7, R3, 0x1 ;  /* 0x00000003070c7211 */ /* 0x001fe200078208ff */
[----:B------:R-:W-:Y:S01]  /*19e0*/  STL [R1+0x90], R21 ;  /* 0x0000901501007387 */ /* 0x000fe20000100800 */
[----:B------:R-:W-:-:S03]  /*19f0*/  LEA.HI.X.SX32 R11, R17, R2, 0x1, P0 ;  /* 0x00000002110b7211 */ /* 0x000fc600000f0eff */
[----:B------:R0:W-:Y:S01]  /*1a00*/  STL [R1+0xac], R25 ;  /* 0x0000ac1901007387 */ /* 0x0001e20000100800 */
[----:B------:R-:W-:Y:S02]  /*1a10*/  LEA R6, R9, R16, 0x2 ;  /* 0x0000001009067211 */ /* 0x000fe400078e10ff */
[----:B------:R-:W-:Y:S01]  /*1a20*/  LEA.HI.X.SX32 R13, R7, R2, 0x1, P1 ;  /* 0x00000002070d7211 */ /* 0x000fe200008f0eff */
[----:B------:R1:W-:Y:S04]  /*1a30*/  STL [R1+0x8c], R23 ;  /* 0x00008c1701007387 */ /* 0x0003e80000100800 */
[----:B0-----:R0:W2:Y:S01]  /*1a40*/  LDG.E.U16 R25, [R4.64] ;  /* 0x0000000604197981 */ /* 0x0010a2000c1e1500 */
[----:B------:R-:W-:-:S03]  /*1a50*/  IMAD R15, R9, 0x4, R6 ;  /* 0x00000004090f7824 */ /* 0x000fc600078e0206 */
[----:B-1----:R1:W2:Y:S04]  /*1a60*/  LDG.E.U16 R23, [R10.64] ;  /* 0x000000060a177981 */ /* 0x0022a8000c1e1500 */
[----:B------:R1:W2:Y:S01]  /*1a70*/  LDG.E.U16 R26, [R12.64] ;  /* 0x000000060c1a7981 */ /* 0x0002a2000c1e1500 */
[----:B0-----:R-:W-:-:S04]  /*1a80*/  LEA R4, P0, R0, R3, 0x1 ;  /* 0x0000000300047211 */ /* 0x001fc800078008ff */
[-C--:B------:R-:W-:Y:S02]  /*1a90*/  LEA.HI.X.SX32 R5, R0, R2.reuse, 0x1, P0 ;  /* 0x0000000200057211 */ /* 0x080fe400000f0eff */
[-C--:B-1----:R-:W-:Y:S01]  /*1aa0*/  LEA R10, P0, R16, R3.reuse, 0x1 ;  /* 0x00000003100a7211 */ /* 0x082fe200078008ff */
[----:B------:R-:W-:Y:S01]  /*1ab0*/  STL [R1+0xa8], R20 ;  /* 0x0000a81401007387 */ /* 0x000fe20000100800 */
[----:B------:R-:W-:Y:S02]  /*1ac0*/  LEA R12, P1, R6, R3, 0x1 ;  /* 0x00000003060c7211 */ /* 0x000fe400078208ff */
[-C--:B------:R-:W-:Y:S01]  /*1ad0*/  LEA.HI.X.SX32 R11, R16, R2.reuse, 0x1, P0 ;  /* 0x00000002100b7211 */ /* 0x080fe200000f0eff */
[----:B------:R0:W-:Y:S01]  /*1ae0*/  STL [R1+0x88], R27 ;  /* 0x0000881b01007387 */ /* 0x0001e20000100800 */
[----:B------:R-:W-:-:S05]  /*1af0*/  LEA.HI.X.SX32 R13, R6, R2, 0x1, P1 ;  /* 0x00000002060d7211 */ /* 0x000fca00008f0eff */
[----:B------:R1:W2:Y:S04]  /*1b00*/  LDG.E.U16 R28, [R12.64] ;  /* 0x000000060c1c7981 */ /* 0x0002a8000c1e1500 */
[----:B0-----:R0:W2:Y:S02]  /*1b10*/  LDG.E.U16 R27, [R4.64] ;  /* 0x00000006041b7981 */ /* 0x0010a4000c1e1500 */
[----:B0-----:R-:W-:-:S04]  /*1b20*/  LEA R4, P0, R15, R3, 0x1 ;  /* 0x000000030f047211 */ /* 0x001fc800078008ff */
[----:B------:R-:W-:-:S05]  /*1b30*/  LEA.HI.X.SX32 R5, R15, R2, 0x1, P0 ;  /* 0x000000020f057211 */ /* 0x000fca00000f0eff */
[----:B------:R0:W2:Y:S04]  /*1b40*/  LDG.E.U16 R29, [R4.64] ;  /* 0x00000006041d7981 */ /* 0x0000a8000c1e1500 */
[----:B----4-:R4:W-:Y:S04]  /*1b50*/  STL [R1+0x98], R24 ;  /* 0x0000981801007387 */ /* 0x0109e80000100800 */
[----:B----4-:R4:W3:Y:S01]  /*1b60*/  LDG.E.U16 R24, [R10.64] ;  /* 0x000000060a187981 */ /* 0x0108e2000c1e1500 */
[----:B------:R-:W-:-:S05]  /*1b70*/  LEA R14, R9, R15, 0x2 ;  /* 0x0000000f090e7211 */ /* 0x000fca00078e10ff */
[----:B------:R-:W-:Y:S01]  /*1b80*/  IMAD R21, R9, 0x4, R14 ;  /* 0x0000000409157824 */ /* 0x000fe200078e020e */
[----:B----4-:R-:W-:-:S04]  /*1b90*/  LEA R10, P0, R14, R3, 0x1 ;  /* 0x000000030e0a7211 */ /* 0x010fc800078008ff */
[----:B------:R-:W-:Y:S02]  /*1ba0*/  LEA R8, R9, R21, 0x2 ;  /* 0x0000001509087211 */ /* 0x000fe400078e10ff */
[-C--:B------:R-:W-:Y:S02]  /*1bb0*/  LEA.HI.X.SX32 R11, R14, R2.reuse, 0x1, P0 ;  /* 0x000000020e0b7211 */ /* 0x080fe400000f0eff */
[-C--:B0-----:R-:W-:Y:S01]  /*1bc0*/  LEA R4, P0, R21, R3.reuse, 0x1 ;  /* 0x0000000315047211 */ /* 0x081fe200078008ff */
[----:B------:R-:W-:Y:S01]  /*1bd0*/  IMAD R7, R9, 0x4, R8 ;  /* 0x0000000409077824 */ /* 0x000fe200078e0208 */
[----:B-1----:R-:W-:Y:S02]  /*1be0*/  LEA R12, P1, R8, R3, 0x1 ;  /* 0x00000003080c7211 */ /* 0x002fe400078208ff */
[----:B------:R-:W-:Y:S02]  /*1bf0*/  LEA.HI.X.SX32 R5, R21, R2, 0x1, P0 ;  /* 0x0000000215057211 */ /* 0x000fe400000f0eff */
[----:B------:R-:W-:-:S02]  /*1c00*/  LEA R20, R9, R7, 0x2 ;  /* 0x0000000709147211 */ /* 0x000fc400078e10ff */
[----:B------:R-:W-:Y:S01]  /*1c10*/  LEA.HI.X.SX32 R13, R8, R2, 0x1, P1 ;  /* 0x00000002080d7211 */ /* 0x000fe200008f0eff */
[----:B--2---:R-:W-:Y:S04]  /*1c20*/  STL [R1+0x84], R19 ;  /* 0x0000841301007387 */ /* 0x004fe80000100800 */
[----:B------:R-:W-:Y:S04]  /*1c30*/  STL [R1+0x94], R18 ;  /* 0x0000941201007387 */ /* 0x000fe80000100800 */
[----:B------:R0:W-:Y:S01]  /*1c40*/  STL [R1+0x78], R22 ;  /* 0x0000781601007387 */ /* 0x0001e20000100800 */
[----:B------:R-:W-:-:S03]  /*1c50*/  IMAD R0, R9, 0x4, R20 ;  /* 0x0000000409007824 */ /* 0x000fc600078e0214 */
[----:B0-----:R0:W2:Y:S02]  /*1c60*/  LDG.E.U16 R22, [R10.64] ;  /* 0x000000060a167981 */ /* 0x0010a4000c1e1500 */
[----:B0-----:R-:W-:-:S04]  /*1c70*/  LEA R10, P0, R7, R3, 0x1 ;  /* 0x00000003070a7211 */ /* 0x001fc800078008ff */
[----:B------:R-:W-:Y:S01]  /*1c80*/  LEA.HI.X.SX32 R11, R7, R2, 0x1, P0 ;  /* 0x00000002070b7211 */ /* 0x000fe200000f0eff */
[----:B------:R0:W-:Y:S04]  /*1c90*/  STL [R1+0x80], R25 ;  /* 0x0000801901007387 */ /* 0x0001e80000100800 */
[----:B0-----:R0:W2:Y:S04]  /*1ca0*/  LDG.E.U16 R25, [R4.64] ;  /* 0x0000000604197981 */ /* 0x0010a8000c1e1500 */
[----:B------:R1:W-:Y:S01]  /*1cb0*/  STL [R1+0x74], R26 ;  /* 0x0000741a01007387 */ /* 0x0003e20000100800 */
[----:B0-----:R-:W-:-:S03]  /*1cc0*/  LEA R4, P0, R20, R3, 0x1 ;  /* 0x0000000314047211 */ /* 0x001fc600078008ff */
[----:B-1----:R0:W2:Y:S01]  /*1cd0*/  LDG.E.U16 R26, [R12.64] ;  /* 0x000000060c1a7981 */ /* 0x0020a2000c1e1500 */
[----:B------:R-:W-:-:S03]  /*1ce0*/  LEA.HI.X.SX32 R5, R20, R2, 0x1, P0 ;  /* 0x0000000214057211 */ /* 0x000fc600000f0eff */
[----:B------:R1:W-:Y:S01]  /*1cf0*/  STL [R1+0x7c], R23 ;  /* 0x00007c1701007387 */ /* 0x0003e20000100800 */
[----:B0-----:R-:W-:-:S03]  /*1d00*/  LEA R12, P0, R0, R3, 0x1 ;  /* 0x00000003000c7211 */ /* 0x001fc600078008ff */
[----:B------:R-:W-:Y:S01]  /*1d10*/  STL [R1+0x70], R27 ;  /* 0x0000701b01007387 */ /* 0x000fe20000100800 */
[----:B------:R-:W-:-:S03]  /*1d20*/  LEA.HI.X.SX32 R13, R0, R2, 0x1, P0 ;  /* 0x00000002000d7211 */ /* 0x000fc600000f0eff */
[----:B-1----:R0:W2:Y:S04]  /*1d30*/  LDG.E.U16 R23, [R10.64] ;  /* 0x000000060a177981 */ /* 0x0020a8000c1e1500 */
[----:B---3--:R1:W-:Y:S04]  /*1d40*/  STL [R1+0x6c], R24 ;  /* 0x00006c1801007387 */ /* 0x0083e80000100800 */
[----:B------:R-:W-:Y:S04]  /*1d50*/  STL [R1+0x64], R28 ;  /* 0x0000641c01007387 */ /* 0x000fe80000100800 */
[----:B------:R3:W-:Y:S04]  /*1d60*/  STL [R1+0x68], R29 ;  /* 0x0000681d01007387 */ /* 0x0007e80000100800 */
[----:B-1----:R1:W4:Y:S04]  /*1d70*/  LDG.E.U16 R24, [R4.64] ;  /* 0x0000000604187981 */ /* 0x002328000c1e1500 */
[----:B---3--:R3:W4:Y:S01]  /*1d80*/  LDG.E.U16 R29, [R12.64] ;  /* 0x000000060c1d7981 */ /* 0x008722000c1e1500 */
[----:B------:R-:W-:-:S05]  /*1d90*/  LEA R17, R9, R0, 0x2 ;  /* 0x0000000009117211 */ /* 0x000fca00078e10ff */
[----:B------:R-:W-:Y:S01]  /*1da0*/  IMAD R16, R9, 0x4, R17 ;  /* 0x0000000409107824 */ /* 0x000fe200078e0211 */
[----:B0-----:R-:W-:-:S04]  /*1db0*/  LEA R10, P1, R17, R3, 0x1 ;  /* 0x00000003110a7211 */ /* 0x001fc800078208ff */
[----:B------:R-:W-:Y:S02]  /*1dc0*/  LEA R6, R9, R16, 0x2 ;  /* 0x0000001009067211 */ /* 0x000fe400078e10ff */
[----:B-1----:R-:W-:-:S03]  /*1dd0*/  LEA R4, P0, R16, R3, 0x1 ;  /* 0x0000000310047211 */ /* 0x002fc600078008ff */
[----:B------:R-:W-:Y:S01]  /*1de0*/  IMAD R19, R9, 0x4, R6 ;  /* 0x0000000409137824 */ /* 0x000fe200078e0206 */
[-C--:B------:R-:W-:Y:S02]  /*1df0*/  LEA.HI.X.SX32 R11, R17, R2.reuse, 0x1, P1 ;  /* 0x00000002110b7211 */ /* 0x080fe400008f0eff */
[-C--:B------:R-:W-:Y:S02]  /*1e00*/  LEA.HI.X.SX32 R5, R16, R2.reuse, 0x1, P0 ;  /* 0x0000000210057211 */ /* 0x080fe400000f0eff */
[C---:B---3--:R-:W-:Y:S02]  /*1e10*/  LEA R12, P0, R6.reuse, R3, 0x1 ;  /* 0x00000003060c7211 */ /* 0x048fe400078008ff */
[----:B------:R-:W-:Y:S02]  /*1e20*/  LEA R15, R9, R19, 0x2 ;  /* 0x00000013090f7211 */ /* 0x000fe400078e10ff */
[----:B------:R-:W-:Y:S01]  /*1e30*/  LEA.HI.X.SX32 R13, R6, R2, 0x1, P0 ;  /* 0x00000002060d7211 */ /* 0x000fe200000f0eff */
[----:B--2---:R0:W-:Y:S04]  /*1e40*/  STL [R1+0x60], R22 ;  /* 0x0000601601007387 */ /* 0x0041e80000100800 */
[----:B0-----:R0:W2:Y:S02]  /*1e50*/  LDG.E.U16 R22, [R10.64] ;  /* 0x000000060a167981 */ /* 0x0010a4000c1e1500 */
[----:B0-----:R-:W-:-:S04]  /*1e60*/  LEA R10, P0, R15, R3, 0x1 ;  /* 0x000000030f0a7211 */ /* 0x001fc800078008ff */
[----:B------:R-:W-:Y:S01]  /*1e70*/  LEA.HI.X.SX32 R11, R15, R2, 0x1, P0 ;  /* 0x000000020f0b7211 */ /* 0x000fe200000f0eff */
[----:B------:R-:W-:Y:S04]  /*1e80*/  STL [R1+0x5c], R25 ;  /* 0x00005c1901007387 */ /* 0x000fe80000100800 */
[----:B------:R0:W-:Y:S04]  /*1e90*/  STL [R1+0x58], R26 ;  /* 0x0000581a01007387 */ /* 0x0001e80000100800 */
[----:B0-----:R0:W2:Y:S04]  /*1ea0*/  LDG.E.U16 R26, [R4.64] ;  /* 0x00000006041a7981 */ /* 0x0010a8000c1e1500 */
[----:B------:R-:W-:Y:S04]  /*1eb0*/  STL [R1+0x54], R23 ;  /* 0x0000541701007387 */ /* 0x000fe80000100800 */
[----:B----4-:R1:W-:Y:S04]  /*1ec0*/  STL [R1+0x50], R24 ;  /* 0x0000501801007387 */ /* 0x0103e80000100800 */
[----:B------:R4:W-:Y:S04]  /*1ed0*/  STL [R1+0x4c], R29 ;  /* 0x00004c1d01007387 */ /* 0x0009e80000100800 */
[----:B-1----:R1:W3:Y:S04]  /*1ee0*/  LDG.E.U16 R24, [R12.64] ;  /* 0x000000060c187981 */ /* 0x0022e8000c1e1500 */
[----:B----4-:R4:W3:Y:S01]  /*1ef0*/  LDG.E.U16 R29, [R10.64] ;  /* 0x000000060a1d7981 */ /* 0x0108e2000c1e1500 */
[----:B------:R-:W-:-:S05]  /*1f00*/  IMAD R18, R9, 0x4, R15 ;  /* 0x0000000409127824 */ /* 0x000fca00078e020f */
[----:B------:R-:W-:-:S05]  /*1f10*/  LEA R14, R9, R18, 0x2 ;  /* 0x00000012090e7211 */ /* 0x000fca00078e10ff */
[----:B------:R-:W-:-:S05]  /*1f20*/  IMAD R21, R9, 0x4, R14 ;  /* 0x0000000409157824 */ /* 0x000fca00078e020e */
[----:B------:R-:W-:-:S05]  /*1f30*/  LEA R8, R9, R21, 0x2 ;  /* 0x0000001509087211 */ /* 0x000fca00078e10ff */
[----:B------:R-:W-:Y:S01]  /*1f40*/  IMAD R7, R9, 0x4, R8 ;  /* 0x0000000409077824 */ /* 0x000fe200078e0208 */
[----:B0-----:R-:W-:-:S04]  /*1f50*/  LEA R4, P1, R14, R3, 0x1 ;  /* 0x000000030e047211 */ /* 0x001fc800078208ff */
[----:B------:R-:W-:Y:S02]  /*1f60*/  LEA R20, R9, R7, 0x2 ;  /* 0x0000000709147211 */ /* 0x000fe400078e10ff */
[----:B------:R-:W-:-:S03]  /*1f70*/  LEA.HI.X.SX32 R5, R14, R2, 0x1, P1 ;  /* 0x000000020e057211 */ /* 0x000fc600008f0eff */
[----:B------:R-:W-:Y:S01]  /*1f80*/  IMAD R27, R9, 0x4, R20 ;  /* 0x00000004091b7824 */ /* 0x000fe200078e0214 */
[----:B------:R-:W-:-:S04]  /*1f90*/  LEA R14, P0, R8, R3, 0x1 ;  /* 0x00000003080e7211 */ /* 0x000fc800078008ff */
[C---:B------:R-:W-:Y:S02]  /*1fa0*/  LEA R0, R9.reuse, R27, 0x2 ;  /* 0x0000001b09007211 */ /* 0x040fe400078e10ff */
[-C--:B------:R-:W-:Y:S02]  /*1fb0*/  LEA.HI.X.SX32 R15, R8, R2.reuse, 0x1, P0 ;  /* 0x00000002080f7211 */ /* 0x080fe400000f0eff */
[-C--:B-1----:R-:W-:Y:S02]  /*1fc0*/  LEA R12, P0, R20, R3.reuse, 0x1 ;  /* 0x00000003140c7211 */ /* 0x082fe400078008ff */
[----:B----4-:R-:W-:Y:S01]  /*1fd0*/  LEA R10, P1, R0, R3, 0x1 ;  /* 0x00000003000a7211 */ /* 0x010fe200078208ff */
[----:B--2---:R-:W-:Y:S01]  /*1fe0*/  STL [R1+0x48], R22 ;  /* 0x0000481601007387 */ /* 0x004fe20000100800 */
[-C--:B------:R-:W-:Y:S02]  /*1ff0*/  LEA.HI.X.SX32 R13, R20, R2.reuse, 0x1, P0 ;  /* 0x00000002140d7211 */ /* 0x080fe400000f0eff */
[----:B------:R-:W-:Y:S01]  /*2000*/  LEA.HI.X.SX32 R11, R0, R2, 0x1, P1 ;  /* 0x00000002000b7211 */ /* 0x000fe200008f0eff */
[----:B------:R0:W4:Y:S04]  /*2010*/  LDG.E.U16 R20, [R14.64] ;  /* 0x000000060e147981 */ /* 0x000128000c1e1500 */
[----:B------:R1:W-:Y:S04]  /*2020*/  STL [R1+0x44], R26 ;  /* 0x0000441a01007387 */ /* 0x0003e80000100800 */
[----:B-1----:R-:W4:Y:S04]  /*2030*/  LDG.E.U16 R26, [R4.64] ;  /* 0x00000006041a7981 */ /* 0x002f28000c1e1500 */
[----:B---3--:R1:W-:Y:S04]  /*2040*/  STL [R1+0x40], R24 ;  /* 0x0000401801007387 */ /* 0x0083e80000100800 */
[----:B------:R3:W-:Y:S04]  /*2050*/  STL [R1+0x3c], R29 ;  /* 0x00003c1d01007387 */ /* 0x0007e80000100800 */
[----:B-1----:R1:W2:Y:S04]  /*2060*/  LDG.E.U16 R24, [R12.64] ;  /* 0x000000060c187981 */ /* 0x0022a8000c1e1500 */
[----:B---3--:R3:W2:Y:S01]  /*2070*/  LDG.E.U16 R29, [R10.64] ;  /* 0x000000060a1d7981 */ /* 0x0086a2000c1e1500 */
[----:B------:R-:W-:-:S05]  /*2080*/  IMAD R28, R9, 0x4, R0 ;  /* 0x00000004091c7824 */ /* 0x000fca00078e0200 */
[----:B------:R-:W-:-:S05]  /*2090*/  LEA R16, R9, R28, 0x2 ;  /* 0x0000001c09107211 */ /* 0x000fca00078e10ff */
[----:B------:R-:W-:-:S05]  /*20a0*/  IMAD R25, R9, 0x4, R16 ;  /* 0x0000000409197824 */ /* 0x000fca00078e0210 */
[----:B------:R-:W-:Y:S02]  /*20b0*/  LEA R6, R9, R25, 0x2 ;  /* 0x0000001909067211 */ /* 0x000fe400078e10ff */
[----:B0-----:R-:W-:-:S03]  /*20c0*/  LEA R14, P0, R16, R3, 0x1 ;  /* 0x00000003100e7211 */ /* 0x001fc600078008ff */
[----:B------:R-:W-:Y:S01]  /*20d0*/  IMAD R23, R9, 0x4, R6 ;  /* 0x0000000409177824 */ /* 0x000fe200078e0206 */
[----:B------:R-:W-:-:S04]  /*20e0*/  LEA.HI.X.SX32 R15, R16, R2, 0x1, P0 ;  /* 0x00000002100f7211 */ /* 0x000fc800000f0eff */
[----:B------:R-:W-:Y:S02]  /*20f0*/  LEA R17, R9, R23, 0x2 ;  /* 0x0000001709117211 */ /* 0x000fe400078e10ff */
[CC--:B-1----:R-:W-:Y:S02]  /*2100*/  LEA R12, P0, R6.reuse, R3.reuse, 0x1 ;  /* 0x00000003060c7211 */ /* 0x0c2fe400078008ff */
[C---:B---3--:R-:W-:Y:S02]  /*2110*/  LEA R10, P1, R17.reuse, R3, 0x1 ;  /* 0x00000003110a7211 */ /* 0x048fe400078208ff */
[-C--:B------:R-:W-:Y:S02]  /*2120*/  LEA.HI.X.SX32 R13, R6, R2.reuse, 0x1, P0 ;  /* 0x00000002060d7211 */ /* 0x080fe400000f0eff */
[----:B------:R-:W-:Y:S01]  /*2130*/  LEA.HI.X.SX32 R11, R17, R2, 0x1, P1 ;  /* 0x00000002110b7211 */ /* 0x000fe200008f0eff */
[----:B----4-:R0:W-:Y:S04]  /*2140*/  STL [R1+0x38], R26 ;  /* 0x0000381a01007387 */ /* 0x0101e80000100800 */
[----:B------:R-:W-:Y:S04]  /*2150*/  STL [R1+0x34], R20 ;  /* 0x0000341401007387 */ /* 0x000fe80000100800 */
[----:B0-----:R0:W3:Y:S04]  /*2160*/  LDG.E.U16 R26, [R14.64] ;  /* 0x000000060e1a7981 */ /* 0x0010e8000c1e1500 */
[----:B--2---:R1:W-:Y:S04]  /*2170*/  STL [R1+0x30], R24 ;  /* 0x0000301801007387 */ /* 0x0043e80000100800 */
[----:B------:R2:W-:Y:S04]  /*2180*/  STL [R1+0x2c], R29 ;  /* 0x00002c1d01007387 */ /* 0x0005e80000100800 */
[----:B-1----:R-:W4:Y:S04]  /*2190*/  LDG.E.U16 R24, [R12.64] ;  /* 0x000000060c187981 */ /* 0x002f28000c1e1500 */
[----:B--2---:R1:W2:Y:S01]  /*21a0*/  LDG.E.U16 R29, [R10.64] ;  /* 0x000000060a1d7981 */ /* 0x0042a2000c1e1500 */
[----:B------:R-:W-:-:S05]  /*21b0*/  IMAD R22, R9, 0x4, R17 ;  /* 0x0000000409167824 */ /* 0x000fca00078e0211 */
[----:B------:R-:W-:-:S05]  /*21c0*/  LEA R8, R9, R22, 0x2 ;  /* 0x0000001609087211 */ /* 0x000fca00078e10ff */
[----:B------:R-:W-:Y:S01]  /*21d0*/  IMAD R5, R9, 0x4, R8 ;  /* 0x0000000409057824 */ /* 0x000fe200078e0208 */
[----:B0-----:R-:W-:-:S04]  /*21e0*/  LEA R14, P0, R8, R3, 0x1 ;  /* 0x00000003080e7211 */ /* 0x001fc800078008ff */
[----:B------:R-:W-:Y:S02]  /*21f0*/  LEA R0, R9, R5, 0x2 ;  /* 0x0000000509007211 */ /* 0x000fe400078e10ff */
[----:B------:R-:W-:Y:S02]  /*2200*/  LEA.HI.X.SX32 R15, R8, R2, 0x1, P0 ;  /* 0x00000002080f7211 */ /* 0x000fe400000f0eff */
[----:B-1----:R-:W-:-:S04]  /*2210*/  LEA R10, P0, R0, R3, 0x1 ;  /* 0x00000003000a7211 */ /* 0x002fc800078008ff */
[----:B------:R-:W-:Y:S01]  /*2220*/  LEA.HI.X.SX32 R11, R0, R2, 0x1, P0 ;  /* 0x00000002000b7211 */ /* 0x000fe200000f0eff */
[----:B---3--:R0:W-:Y:S04]  /*2230*/  STL [R1+0x28], R26 ;  /* 0x0000281a01007387 */ /* 0x0081e80000100800 */
[----:B0-----:R0:W3:Y:S04]  /*2240*/  LDG.E.U16 R26, [R14.64] ;  /* 0x000000060e1a7981 */ /* 0x0010e8000c1e1500 */
[----:B----4-:R-:W-:Y:S04]  /*2250*/  STL [R1+0x24], R24 ;  /* 0x0000241801007387 */ /* 0x010fe80000100800 */
[----:B--2---:R1:W-:Y:S04]  /*2260*/  STL [R1+0x20], R29 ;  /* 0x0000201d01007387 */ /* 0x0043e80000100800 */
[----:B-1----:R-:W2:Y:S01]  /*2270*/  LDG.E.U16 R29, [R10.64] ;  /* 0x000000060a1d7981 */ /* 0x002ea2000c1e1500 */
[----:B------:R-:W-:-:S05]  /*2280*/  IMAD R4, R9, 0x4, R0 ;  /* 0x0000000409047824 */ /* 0x000fca00078e0200 */
[----:B------:R-:W-:-:S05]  /*2290*/  LEA R16, R9, R4, 0x2 ;  /* 0x0000000409107211 */ /* 0x000fca00078e10ff */
[----:B------:R-:W-:Y:S01]  /*22a0*/  IMAD R6, R9, 0x4, R16 ;  /* 0x0000000409067824 */ /* 0x000fe200078e0210 */
[----:B------:R-:W-:-:S04]  /*22b0*/  LEA R12, P1, R16, R3, 0x1 ;  /* 0x00000003100c7211 */ /* 0x000fc800078208ff */
[----:B------:R-:W-:-:S04]  /*22c0*/  LEA R20, R9, R6, 0x2 ;  /* 0x0000000609147211 */ /* 0x000fc800078e10ff */
[----:B0-----:R-:W-:Y:S02]  /*22d0*/  LEA R14, P0, R20, R3, 0x1 ;  /* 0x00000003140e7211 */ /* 0x001fe400078008ff */
[-C--:B------:R-:W-:Y:S02]  /*22e0*/  LEA.HI.X.SX32 R13, R16, R2.reuse, 0x1, P1 ;  /* 0x00000002100d7211 */ /* 0x080fe400008f0eff */
[----:B------:R-:W-:Y:S01]  /*22f0*/  LEA.HI.X.SX32 R15, R20, R2, 0x1, P0 ;  /* 0x00000002140f7211 */ /* 0x000fe200000f0eff */
[C---:B------:R-:W-:Y:S02]  /*2300*/  IMAD R8, R9.reuse, 0x4, R20 ;  /* 0x0000000409087824 */ /* 0x040fe400078e0214 */
[----:B------:R0:W4:Y:S04]  /*2310*/  LDG.E.U16 R20, [R12.64] ;  /* 0x000000060c147981 */ /* 0x000128000c1e1500 */
[----:B---3--:R-:W-:Y:S04]  /*2320*/  STL [R1+0x1c], R26 ;  /* 0x00001c1a01007387 */ /* 0x008fe80000100800 */
[----:B--2---:R1:W-:Y:S04]  /*2330*/  STL [R1+0x18], R29 ;  /* 0x0000181d01007387 */ /* 0x0043e80000100800 */
[----:B-1----:R-:W2:Y:S01]  /*2340*/  LDG.E.U16 R29, [R14.64] ;  /* 0x000000060e1d7981 */ /* 0x002ea2000c1e1500 */
[----:B------:R-:W-:-:S05]  /*2350*/  LEA R17, R9, R8, 0x2 ;  /* 0x0000000809117211 */ /* 0x000fca00078e10ff */
[----:B------:R-:W-:Y:S01]  /*2360*/  IMAD R0, R9, 0x4, R17 ;  /* 0x0000000409007824 */ /* 0x000fe200078e0211 */
[----:B------:R-:W-:-:S04]  /*2370*/  LEA R16, P0, R17, R3, 0x1 ;  /* 0x0000000311107211 */ /* 0x000fc800078008ff */
[----:B------:R-:W-:-:S04]  /*2380*/  LEA R24, R9, R0, 0x2 ;  /* 0x0000000009187211 */ /* 0x000fc800078e10ff */
[C---:B0-----:R-:W-:Y:S02]  /*2390*/  LEA R12, P1, R24.reuse, R3, 0x1 ;  /* 0x00000003180c7211 */ /* 0x041fe400078208ff */
[-C--:B------:R-:W-:Y:S02]  /*23a0*/  LEA.HI.X.SX32 R17, R17, R2.reuse, 0x1, P0 ;  /* 0x0000000211117211 */ /* 0x080fe400000f0eff */
[----:B------:R-:W-:Y:S01]  /*23b0*/  LEA.HI.X.SX32 R13, R24, R2, 0x1, P1 ;  /* 0x00000002180d7211 */ /* 0x000fe200008f0eff */
[C---:B------:R-:W-:Y:S01]  /*23c0*/  IMAD R10, R9.reuse, 0x4, R24 ;  /* 0x00000004090a7824 */ /* 0x040fe200078e0218 */
[----:B----4-:R-:W-:Y:S04]  /*23d0*/  STL [R1+0x14], R20 ;  /* 0x0000141401007387 */ /* 0x010fe80000100800 */
[----:B------:R-:W3:Y:S04]  /*23e0*/  LDG.E.U16 R24, [R16.64] ;  /* 0x0000000610187981 */ /* 0x000ee8000c1e1500 */
[----:B--2---:R0:W-:Y:S04]  /*23f0*/  STL [R1+0x10], R29 ;  /* 0x0000101d01007387 */ /* 0x0041e80000100800 */
[----:B0-----:R0:W2:Y:S01]  /*2400*/  LDG.E.U16 R29, [R12.64] ;  /* 0x000000060c1d7981 */ /* 0x0010a2000c1e1500 */
[----:B------:R-:W-:-:S04]  /*2410*/  LEA R26, R9, R10, 0x2 ;  /* 0x0000000a091a7211 */ /* 0x000fc800078e10ff */
[----:B------:R-:W-:-:S04]  /*2420*/  LEA R14, P0, R26, R3, 0x1 ;  /* 0x000000031a0e7211 */ /* 0x000fc800078008ff */
[----:B------:R-:W-:Y:S02]  /*2430*/  LEA.HI.X.SX32 R15, R26, R2, 0x1, P0 ;  /* 0x000000021a0f7211 */ /* 0x000fe400000f0eff */
[----:B0-----:R-:W-:-:S04]  /*2440*/  LEA R12, P0, R19, R3, 0x1 ;  /* 0x00000003130c7211 */ /* 0x001fc800078008ff */
[----:B------:R-:W-:Y:S01]  /*2450*/  LEA.HI.X.SX32 R13, R19, R2, 0x1, P0 ;  /* 0x00000002130d7211 */ /* 0x000fe200000f0eff */
[----:B---3--:R-:W-:Y:S01]  /*2460*/  STL [R1+0xc], R24 ;  /* 0x00000c1801007387 */ /* 0x008fe20000100800 */
[----:B------:R-:W-:-:S03]  /*2470*/  IMAD R11, R9, 0x4, R26 ;  /* 0x00000004090b7824 */ /* 0x000fc600078e021a */
[----:B------:R0:W3:Y:S04]  /*2480*/  LDG.E.U16 R26, [R14.64] ;  /* 0x000000060e1a7981 */ /* 0x0000e8000c1e1500 */
[----:B--2---:R1:W-:Y:S04]  /*2490*/  STL [R1+0x8], R29 ;  /* 0x0000081d01007387 */ /* 0x0043e80000100800 */
[----:B-1----:R-:W2:Y:S01]  /*24a0*/  LDG.E.U16 R29, [R12.64] ;  /* 0x000000060c1d7981 */ /* 0x002ea2000c1e1500 */
[----:B------:R-:W-:-:S04]  /*24b0*/  LEA R20, R9, R11, 0x2 ;  /* 0x0000000b09147211 */ /* 0x000fc800078e10ff */
[----:B------:R-:W-:-:S04]  /*24c0*/  LEA R16, P1, R20, R3, 0x1 ;  /* 0x0000000314107211 */ /* 0x000fc800078208ff */
[----:B------:R-:W-:Y:S02]  /*24d0*/  LEA.HI.X.SX32 R17, R20, R2, 0x1, P1 ;  /* 0x0000000214117211 */ /* 0x000fe400008f0eff */
[----:B0-----:R-:W-:-:S03]  /*24e0*/  LEA R14, P1, R18, R3, 0x1 ;  /* 0x00000003120e7211 */ /* 0x001fc600078208ff */
[----:B------:R0:W4:Y:S01]  /*24f0*/  LDG.E.U16 R24, [R16.64] ;  /* 0x0000000610187981 */ /* 0x000122000c1e1500 */
[----:B------:R-:W-:-:S03]  /*2500*/  LEA.HI.X.SX32 R15, R18, R2, 0x1, P1 ;  /* 0x00000002120f7211 */ /* 0x000fc600008f0eff */
[----:B--2---:R1:W-:Y:S04]  /*2510*/  STL [R1+0x16bc], R29 ;  /* 0x0016bc1d01007387 */ /* 0x0043e80000100800 */
[----:B-1----:R-:W2:Y:S04]  /*2520*/  LDL.LU R29, [R1+0x110] ;  /* 0x00011000011d7983 */ /* 0x002ea80000300800 */
[----:B---3--:R1:W-:Y:S04]  /*2530*/  STL [R1+0x4], R26 ;  /* 0x0000041a01007387 */ /* 0x0083e80000100800 */
[----:B-1----:R1:W3:Y:S01]  /*2540*/  LDG.E.U16 R26, [R14.64] ;  /* 0x000000060e1a7981 */ /* 0x0022e2000c1e1500 */
[----:B0-----:R-:W-:-:S02]  /*2550*/  LEA R16, P0, R21, R3, 0x1 ;  /* 0x0000000315107211 */ /* 0x001fc400078008ff */
[-C--:B------:R-:W-:Y:S02]  /*2560*/  LEA R18, P1, R7, R3.reuse, 0x1 ;  /* 0x0000000307127211 */ /* 0x080fe400078208ff */
[-C--:B------:R-:W-:Y:S02]  /*2570*/  LEA.HI.X.SX32 R17, R21, R2.reuse, 0x1, P0 ;  /* 0x0000000215117211 */ /* 0x080fe400000f0eff */
[----:B------:R-:W-:Y:S02]  /*2580*/  LEA R12, P0, R27, R3, 0x1 ;  /* 0x000000031b0c7211 */ /* 0x000fe400078008ff */
[-C--:B------:R-:W-:Y:S02]  /*2590*/  LEA.HI.X.SX32 R19, R7, R2.reuse, 0x1, P1 ;  /* 0x0000000207137211 */ /* 0x080fe400008f0eff */
[----:B------:R-:W-:-:S03]  /*25a0*/  LEA.HI.X.SX32 R13, R27, R2, 0x1, P0 ;  /* 0x000000021b0d7211 */ /* 0x000fc600000f0eff */
[----:B------:R0:W2:Y:S04]  /*25b0*/  LDG.E.U16 R18, [R18.64] ;  /* 0x0000000612127981 */ /* 0x0000a8000c1e1500 */
[----:B------:R0:W2:Y:S01]  /*25c0*/  LDG.E.U16 R7, [R12.64] ;  /* 0x000000060c077981 */ /* 0x0000a2000c1e1500 */
[----:B-1----:R-:W-:Y:S01]  /*25d0*/  LEA R14, P0, R28, R3, 0x1 ;  /* 0x000000031c0e7211 */ /* 0x002fe200078008ff */
[----:B------:R-:W-:-:S03]  /*25e0*/  IMAD R20, R9, 0x4, R20 ;  /* 0x0000000409147824 */ /* 0x000fc600078e0214 */
[----:B------:R-:W-:-:S05]  /*25f0*/  LEA.HI.X.SX32 R15, R28, R2, 0x1, P0 ;  /* 0x000000021c0f7211 */ /* 0x000fca00000f0eff */
[----:B------:R1:W2:Y:S04]  /*2600*/  LDG.E.U16 R9, [R14.64] ;  /* 0x000000060e097981 */ /* 0x0002a8000c1e1500 */
[----:B---3--:R3:W-:Y:S04]  /*2610*/  STL [R1+0x16c0], R26 ;  /* 0x0016c01a01007387 */ /* 0x0087e80000100800 */
[----:B---3--:R-:W3:Y:S04]  /*2620*/  LDL.LU R26, [R1+0x114] ;  /* 0x00011400011a7983 */ /* 0x008ee80000300800 */
[----:B----4-:R4:W-:Y:S04]  /*2630*/  STL [R1], R24 ;  /* 0x0000001801007387 */ /* 0x0109e80000100800 */
[----:B----4-:R4:W2:Y:S01]  /*2640*/  LDG.E.U16 R24, [R16.64] ;  /* 0x0000000610187981 */ /* 0x0108a2000c1e1500 */
[----:B-1----:R-:W-:-:S02]  /*2650*/  LEA R14, P0, R23, R3, 0x1 ;  /* 0x00000003170e7211 */ /* 0x002fc400078008ff */
[----:B----4-:R-:W-:-:S04]  /*2660*/  LEA R16, P1, R25, R3, 0x1 ;  /* 0x0000000319107211 */ /* 0x010fc800078208ff */
[-C--:B------:R-:W-:Y:S02]  /*2670*/  LEA.HI.X.SX32 R17, R25, R2.reuse, 0x1, P1 ;  /* 0x0000000219117211 */ /* 0x080fe400008f0eff */
[C---:B0-----:R-:W-:Y:S02]  /*2680*/  LEA R12, P1, R20.reuse, R3, 0x1 ;  /* 0x00000003140c7211 */ /* 0x041fe400078208ff */
[-C--:B------:R-:W-:Y:S01]  /*2690*/  LEA.HI.X.SX32 R15, R23, R2.reuse, 0x1, P0 ;  /* 0x00000002170f7211 */ /* 0x080fe200000f0eff */
[----:B------:R0:W4:Y:S01]  /*26a0*/  LDG.E.U16 R19, [R16.64] ;  /* 0x0000000610137981 */ /* 0x000122000c1e1500 */
[----:B------:R-:W-:-:S05]  /*26b0*/  LEA.HI.X.SX32 R13, R20, R2, 0x1, P1 ;  /* 0x00000002140d7211 */ /* 0x000fca00008f0eff */
[----:B------:R1:W3:Y:S01]  /*26c0*/  LDG.E.U16 R23, [R12.64] ;  /* 0x000000060c177981 */ /* 0x0002e2000c1e1500 */
[----:B0-----:R-:W-:-:S04]  /*26d0*/  LEA R16, P1, R22, R3, 0x1 ;  /* 0x0000000316107211 */ /* 0x001fc800078208ff */
[-C--:B------:R-:W-:Y:S02]  /*26e0*/  LEA.HI.X.SX32 R17, R22, R2.reuse, 0x1, P1 ;  /* 0x0000000216117211 */ /* 0x080fe400008f0eff */
[CC--:B-1----:R-:W-:Y:S01]  /*26f0*/  LEA R12, P0, R5.reuse, R3.reuse, 0x1 ;  /* 0x00000003050c7211 */ /* 0x0c2fe200078008ff */
[----:B------:R0:W3:Y:S03]  /*2700*/  LDG.E.U16 R22, [R14.64] ;  /* 0x000000060e167981 */ /* 0x0000e6000c1e1500 */
[----:B------:R-:W-:Y:S01]  /*2710*/  LEA.HI.X.SX32 R13, R5, R2, 0x1, P0 ;  /* 0x00000002050d7211 */ /* 0x000fe200000f0eff */
[----:B------:R1:W3:Y:S01]  /*2720*/  LDG.E.U16 R16, [R16.64] ;  /* 0x0000000610107981 */ /* 0x0002e2000c1e1500 */
[-C--:B------:R-:W-:Y:S02]  /*2730*/  LEA R20, P0, R6, R3.reuse, 0x1 ;  /* 0x0000000306147211 */ /* 0x080fe400078008ff */
[----:B0-----:R-:W-:-:S02]  /*2740*/  LEA R14, P1, R4, R3, 0x1 ;  /* 0x00000003040e7211 */ /* 0x001fc400078208ff */
[-C--:B------:R-:W-:Y:S02]  /*2750*/  LEA.HI.X.SX32 R21, R6, R2.reuse, 0x1, P0 ;  /* 0x0000000206157211 */ /* 0x080fe400000f0eff */
[----:B------:R-:W-:Y:S01]  /*2760*/  LEA.HI.X.SX32 R15, R4, R2, 0x1, P1 ;  /* 0x00000002040f7211 */ /* 0x000fe200008f0eff */
[----:B------:R0:W3:Y:S01]  /*2770*/  LDG.E.U16 R6, [R12.64] ;  /* 0x000000060c067981 */ /* 0x0000e2000c1e1500 */
[----:B------:R-:W-:-:S03]  /*2780*/  LEA R4, P0, R8, R3, 0x1 ;  /* 0x0000000308047211 */ /* 0x000fc600078008ff */
[----:B-1----:R1:W3:Y:S01]  /*2790*/  LDG.E.U16 R17, [R14.64] ;  /* 0x000000060e117981 */ /* 0x0022e2000c1e1500 */
[----:B------:R-:W-:-:S03]  /*27a0*/  LEA.HI.X.SX32 R5, R8, R2, 0x1, P0 ;  /* 0x0000000208057211 */ /* 0x000fc600000f0eff */
[----:B------:R1:W3:Y:S01]  /*27b0*/  LDG.E.U16 R8, [R20.64] ;  /* 0x0000000614087981 */ /* 0x0002e2000c1e1500 */
[----:B0-----:R-:W-:-:S03]  /*27c0*/  LEA R12, P1, R0, R3, 0x1 ;  /* 0x00000003000c7211 */ /* 0x001fc600078208ff */
[----:B------:R0:W3:Y:S01]  /*27d0*/  LDG.E.U16 R4, [R4.64] ;  /* 0x0000000604047981 */ /* 0x0000e2000c1e1500 */
[-C--:B-1----:R-:W-:Y:S02]  /*27e0*/  LEA R14, P0, R10, R3.reuse, 0x1 ;  /* 0x000000030a0e7211 */ /* 0x082fe400078008ff */
[-C--:B------:R-:W-:Y:S02]  /*27f0*/  LEA.HI.X.SX32 R13, R0, R2.reuse, 0x1, P1 ;  /* 0x00000002000d7211 */ /* 0x080fe400008f0eff */
[C---:B------:R-:W-:Y:S02]  /*2800*/  LEA R20, P1, R11.reuse, R3, 0x1 ;  /* 0x000000030b147211 */ /* 0x040fe400078208ff */
[-C--:B------:R-:W-:Y:S01]  /*2810*/  LEA.HI.X.SX32 R15, R10, R2.reuse, 0x1, P0 ;  /* 0x000000020a0f7211 */ /* 0x080fe200000f0eff */
[----:B------:R1:W3:Y:S01]  /*2820*/  LDG.E.U16 R12, [R12.64] ;  /* 0x000000060c0c7981 */ /* 0x0002e2000c1e1500 */
[----:B------:R-:W-:-:S03]  /*2830*/  LEA.HI.X.SX32 R21, R11, R2, 0x1, P1 ;  /* 0x000000020b157211 */ /* 0x000fc600008f0eff */
[----:B------:R-:W3:Y:S04]  /*2840*/  LDG.E.U16 R14, [R14.64] ;  /* 0x000000060e0e7981 */ /* 0x000ee8000c1e1500 */
[----:B------:R-:W3:Y:S04]  /*2850*/  LDG.E.U16 R20, [R20.64] ;  /* 0x0000000614147981 */ /* 0x000ee8000c1e1500 */
[----:B--2---:R2:W-:Y:S04]  /*2860*/  STL [R1+0x16c4], R24 ;  /* 0x0016c41801007387 */ /* 0x0045e80000100800 */
[----:B--2---:R-:W2:Y:S04]  /*2870*/  LDL.LU R24, [R1+0x194] ;  /* 0x0001940001187983 */ /* 0x004ea80000300800 */
[----:B------:R0:W-:Y:S04]  /*2880*/  STL [R1+0x16c8], R18 ;  /* 0x0016c81201007387 */ /* 0x0001e80000100800 */
[----:B0-----:R-:W2:Y:S04]  /*2890*/  LDL.LU R18, [R1+0x120] ;  /* 0x0001200001127983 */ /* 0x001ea80000300800 */
[----:B------:R0:W-:Y:S04]  /*28a0*/  STL [R1+0x16cc], R7 ;  /* 0x0016cc0701007387 */ /* 0x0001e80000100800 */
[----:B0-----:R-:W2:Y:S04]  /*28b0*/  LDL.LU R7, [R1+0x124] ;  /* 0x0001240001077983 */ /* 0x001ea80000300800 */
[----:B------:R-:W2:Y:S04]  /*28c0*/  LDL.LU R25, [R1+0x190] ;  /* 0x0001900001197983 */ /* 0x000ea80000300800 */
[----:B------:R-:W0:Y:S04]  /*28d0*/  S2R R27, SR_TID.X ;  /* 0x00000000001b7919 */ /* 0x000e280000002100 */
[----:B------:R-:W-:Y:S04]  /*28e0*/  STL [R1+0x16d0], R9 ;  /* 0x0016d00901007387 */ /* 0x000fe80000100800 */
[----:B----4-:R-:W-:Y:S04]  /*28f0*/  STL [R1+0x16d4], R19 ;  /* 0x0016d41301007387 */ /* 0x010fe80000100800 */
[----:B---3--:R3:W-:Y:S04]  /*2900*/  STL [R1+0x16dc], R23 ;  /* 0x0016dc1701007387 */ /* 0x0087e80000100800 */
[----:B---3--:R-:W3:Y:S04]  /*2910*/  LDL.LU R23, [R1+0x130] ;  /* 0x0001300001177983 */ /* 0x008ee80000300800 */
[----:B------:R4:W-:Y:S01]  /*2920*/  STL [R1+0x16d8], R22 ;  /* 0x0016d81601007387 */ /* 0x0009e20000100800 */
[----:B0-----:R-:W-:-:S02]  /*2930*/  SHF.R.S32.HI R0, RZ, 0x6, R27 ;  /* 0x00000006ff007819 */ /* 0x001fc4000001141b */
[----:B------:R-:W-:Y:S01]  /*2940*/  LOP3.LUT R3, R27, 0x3f, RZ, 0xc0, !PT ;  /* 0x0000003f1b037812 */ /* 0x000fe200078ec0ff */
[----:B----4-:R-:W4:Y:S04]  /*2950*/  LDL.LU R22, [R1+0x134] ;  /* 0x0001340001167983 */ /* 0x010f280000300800 */
[----:B------:R0:W-:Y:S01]  /*2960*/  STL [R1+0x16e0], R16 ;  /* 0x0016e01001007387 */ /* 0x0001e20000100800 */
[----:B------:R-:W-:-:S03]  /*2970*/  SGXT R0, R0, 0x1 ;  /* 0x000000010000781a */ /* 0x000fc60000000200 */
[----:B0-----:R-:W3:Y:S04]  /*2980*/  LDL.LU R16, [R1+0x140] ;  /* 0x0001400001107983 */ /* 0x001ee80000300800 */
[----:B------:R0:W-:Y:S01]  /*2990*/  STL [R1+0x16e4], R6 ;  /* 0x0016e40601007387 */ /* 0x0001e20000100800 */
[----:B------:R-:W-:-:S03]  /*29a0*/  SHF.L.U32 R28, R3, 0x1, RZ ;  /* 0x00000001031c7819 */ /* 0x000fc600000006ff */
[----:B0-----:R-:W4:Y:S04]  /*29b0*/  LDL.LU R6, [R1+0x144] ;  /* 0x0001440001067983 */ /* 0x001f280000300800 */
[----:B------:R0:W-:Y:S01]  /*29c0*/  STL [R1+0x16e8], R17 ;  /* 0x0016e81101007387 */ /* 0x0001e20000100800 */
[----:B------:R-:W-:-:S03]  /*29d0*/  LOP3.LUT R28, R28, 0x90, R0, 0x78, !PT ;  /* 0x000000901c1c7812 */ /* 0x000fc600078e7800 */
[----:B0-----:R-:W4:Y:S04]  /*29e0*/  LDL.LU R17, [R1+0x150] ;  /* 0x0001500001117983 */ /* 0x001f280000300800 */
[----:B------:R0:W-:Y:S04]  /*29f0*/  STL [R1+0x16ec], R8 ;  /* 0x0016ec0801007387 */ /* 0x0001e80000100800 */
[----:B0-----:R-:W4:Y:S04]  /*2a00*/  LDL.LU R8, [R1+0x154] ;  /* 0x0001540001087983 */ /* 0x001f280000300800 */
[----:B------:R-:W4:Y:S04]  /*2a10*/  LDL.LU R10, [R1+0x160] ;  /* 0x00016000010a7983 */ /* 0x000f280000300800 */
[----:B------:R-:W4:Y:S04]  /*2a20*/  LDL.LU R5, [R1+0x164] ;  /* 0x0001640001057983 */ /* 0x000f280000300800 */
[----:B------:R0:W-:Y:S04]  /*2a30*/  STL [R1+0x16f0], R4 ;  /* 0x0016f00401007387 */ /* 0x0001e80000100800 */
[----:B0-----:R-:W4:Y:S04]  /*2a40*/  LDL.LU R4, [R1+0x170] ;  /* 0x0001700001047983 */ /* 0x001f280000300800 */
[----:B------:R-:W4:Y:S04]  /*2a50*/  LDL.LU R11, [R1+0x180] ;  /* 0x00018000010b7983 */ /* 0x000f280000300800 */
[----:B------:R-:W4:Y:S04]  /*2a60*/  LDL.LU R2, [R1+0x174] ;  /* 0x0001740001027983 */ /* 0x000f280000300800 */
[----:B-1----:R-:W4:Y:S04]  /*2a70*/  LDL.LU R13, [R1+0x184] ;  /* 0x00018400010d7983 */ /* 0x002f280000300800 */
[----:B------:R-:W-:Y:S04]  /*2a80*/  STL [R1+0x16f4], R12 ;  /* 0x0016f40c01007387 */ /* 0x000fe80000100800 */
[----:B------:R-:W-:Y:S04]  /*2a90*/  STL [R1+0x16f8], R14 ;  /* 0x0016f80e01007387 */ /* 0x000fe80000100800 */
[----:B------:R-:W-:Y:S04]  /*2aa0*/  STL [R1+0x16fc], R20 ;  /* 0x0016fc1401007387 */ /* 0x000fe80000100800 */
[----:B------:R-:W-:Y:S04]  /*2ab0*/  STL [R1+0x1700], R27 ;  /* 0x0017001b01007387 */ /* 0x000fe80000100800 */
[----:B------:R-:W-:Y:S04]  /*2ac0*/  STL [R1+0x1704], R3 ;  /* 0x0017040301007387 */ /* 0x000fe80000100800 */
[----:B------:R-:W-:Y:S04]  /*2ad0*/  STS.U16 [R28+0x12000], R26 ;  /* 0x0120001a1c007388 */ /* 0x000fe80000000400 */
[----:B------:R-:W-:Y:S04]  /*2ae0*/  STS.U16 [R28+0x12200], R29 ;  /* 0x0122001d1c007388 */ /* 0x000fe80000000400 */
[----:B--2---:R0:W-:Y:S04]  /*2af0*/  STS.U16 [R28+0x10000], R24 ;  /* 0x010000181c007388 */ /* 0x0041e80000000400 */
[----:B0-----:R-:W2:Y:S04]  /*2b00*/  LDL.LU R24, [R1+0x104] ;  /* 0x0001040001187983 */ /* 0x001ea80000300800 */
[----:B------:R-:W2:Y:S04]  /*2b10*/  LDL.LU R19, [R1+0x100] ;  /* 0x0001000001137983 */ /* 0x000ea80000300800 */
[----:B------:R-:W2:Y:S04]  /*2b20*/  LDL.LU R9, [R1+0xf4] ;  /* 0x0000f40001097983 */ /* 0x000ea80000300800 */
[----:B------:R-:W-:Y:S04]  /*2b30*/  STS.U16 [R28+0x11e00], R18 ;  /* 0x011e00121c007388 */ /* 0x000fe80000000400 */
[----:B------:R0:W-:Y:S04]  /*2b40*/  STS.U16 [R28+0x10200], R25 ;  /* 0x010200191c007388 */ /* 0x0001e80000000400 */
[----:B0-----:R-:W2:Y:S04]  /*2b50*/  LDL.LU R25, [R1+0xf0] ;  /* 0x0000f00001197983 */ /* 0x001ea80000300800 */
[----:B------:R-:W2:Y:S04]  /*2b60*/  LDL.LU R27, [R1+0xe4] ;  /* 0x0000e400011b7983 */ /* 0x000ea80000300800 */
[----:B------:R-:W2:Y:S04]  /*2b70*/  LDL.LU R20, [R1+0xe0] ;  /* 0x0000e00001147983 */ /* 0x000ea80000300800 */
[----:B------:R-:W2:Y:S04]  /*2b80*/  LDL.LU R21, [R1+0xdc] ;  /* 0x0000dc0001157983 */ /* 0x000ea80000300800 */
[----:B------:R-:W2:Y:S04]  /*2b90*/  LDL.LU R14, [R1+0xd0] ;  /* 0x0000d000010e7983 */ /* 0x000ea80000300800 */
[----:B------:R-:W2:Y:S04]  /*2ba0*/  LDL.LU R15, [R1+0xcc] ;  /* 0x0000cc00010f7983 */ /* 0x000ea80000300800 */
[----:B------:R-:W2:Y:S04]  /*2bb0*/  LDL.LU R12, [R1+0xc8] ;  /* 0x0000c800010c7983 */ /* 0x000ea80000300800 */
[----:B------:R0:W-:Y:S04]  /*2bc0*/  STS.U16 [R28+0x11c00], R7 ;  /* 0x011c00071c007388 */ /* 0x0001e80000000400 */
[----:B------:R-:W2:Y:S04]  /*2bd0*/  LDL.LU R26, [R1+0xc4] ;  /* 0x0000c400011a7983 */ /* 0x000ea80000300800 */
[----:B0-----:R-:W2:Y:S04]  /*2be0*/  LDL.LU R7, [R1+0xb8] ;  /* 0x0000b80001077983 */ /* 0x001ea80000300800 */
[----:B------:R-:W2:Y:S04]  /*2bf0*/  LDL.LU R18, [R1+0xb4] ;  /* 0x0000b40001127983 */ /* 0x000ea80000300800 */
[----:B------:R-:W2:Y:S04]  /*2c00*/  LDL.LU R29, [R1+0xb0] ;  /* 0x0000b000011d7983 */ /* 0x000ea80000300800 */
[----:B---3--:R-:W-:Y:S04]  /*2c10*/  STS.U16 [R28+0x11600], R16 ;  /* 0x011600101c007388 */ /* 0x008fe80000000400 */
[----:B----4-:R-:W-:Y:S04]  /*2c20*/  STS.U16 [R28+0x11800], R22 ;  /* 0x011800161c007388 */ /* 0x010fe80000000400 */
[----:B------:R-:W-:Y:S04]  /*2c30*/  STS.U16 [R28+0x11400], R6 ;  /* 0x011400061c007388 */ /* 0x000fe80000000400 */
        /* <DEDUP_REMOVED lines=9> */
[----:B--2---:R0:W-:Y:S04]  /*2cd0*/  STS.U16 [R28+0x12400], R24 ;  /* 0x012400181c007388 */ /* 0x0041e80000000400 */
[----:B0-----:R-:W2:Y:S04]  /*2ce0*/  LDL.LU R24, [R1+0xa4] ;  /* 0x0000a40001187983 */ /* 0x001ea80000300800 */
[----:B------:R-:W3:Y:S04]  /*2cf0*/  LDL.LU R13, [R1+0xa0] ;  /* 0x0000a000010d7983 */ /* 0x000ee80000300800 */
[----:B------:R-:W4:Y:S04]  /*2d00*/  LDL.LU R11, [R1+0x9c] ;  /* 0x00009c00010b7983 */ /* 0x000f280000300800 */
        /* <DEDUP_REMOVED lines=9> */
[----:B------:R0:W-:Y:S04]  /*2da0*/  STS.U16 [R28+0x12600], R19 ;  /* 0x012600131c007388 */ /* 0x0001e80000000400 */
[----:B------:R-:W4:Y:S04]  /*2db0*/  LDL.LU R23, [R1+0x58] ;  /* 0x0000580001177983 */ /* 0x000f280000300800 */
[----:B------:R1:W-:Y:S04]  /*2dc0*/  STS.U16 [R28+0x12800], R9 ;  /* 0x012800091c007388 */ /* 0x0003e80000000400 */
[----:B0-----:R-:W4:Y:S04]  /*2dd0*/  LDL.LU R19, [R1+0x50] ;  /* 0x0000500001137983 */ /* 0x001f280000300800 */
[----:B------:R0:W-:Y:S04]  /*2de0*/  STS.U16 [R28+0x12a00], R25 ;  /* 0x012a00191c007388 */ /* 0x0001e80000000400 */
[----:B-1----:R-:W4:Y:S04]  /*2df0*/  LDL.LU R9, [R1+0x48] ;  /* 0x0000480001097983 */ /* 0x002f280000300800 */
[----:B------:R1:W-:Y:S04]  /*2e00*/  STS.U16 [R28+0x13800], R26 ;  /* 0x0138001a1c007388 */ /* 0x0003e80000000400 */
[----:B0-----:R-:W4:Y:S04]  /*2e10*/  LDL.LU R25, [R1+0x40] ;  /* 0x0000400001197983 */ /* 0x001f280000300800 */
[----:B------:R0:W-:Y:S04]  /*2e20*/  STS.U16 [R28+0x13e00], R29 ;  /* 0x013e001d1c007388 */ /* 0x0001e80000000400 */
[----:B-1----:R-:W4:Y:S04]  /*2e30*/  LDL.LU R26, [R1+0x3c] ;  /* 0x00003c00011a7983 */ /* 0x002f280000300800 */
[----:B0-----:R-:W4:Y:S04]  /*2e40*/  LDL.LU R29, [R1+0x38] ;  /* 0x00003800011d7983 */ /* 0x001f280000300800 */
[----:B------:R0:W-:Y:S04]  /*2e50*/  STS.U16 [R28+0x13a00], R7 ;  /* 0x013a00071c007388 */ /* 0x0001e80000000400 */
[----:B------:R1:W-:Y:S04]  /*2e60*/  STS.U16 [R28+0x13c00], R18 ;  /* 0x013c00121c007388 */ /* 0x0003e80000000400 */
[----:B------:R-:W-:Y:S04]  /*2e70*/  STS.U16 [R28+0x12c00], R27 ;  /* 0x012c001b1c007388 */ /* 0x000fe80000000400 */
[----:B0-----:R-:W4:Y:S04]  /*2e80*/  LDL.LU R7, [R1+0x34] ;  /* 0x0000340001077983 */ /* 0x001f280000300800 */
[----:B-1----:R-:W4:Y:S04]  /*2e90*/  LDL.LU R18, [R1+0x30] ;  /* 0x0000300001127983 */ /* 0x002f280000300800 */
[----:B------:R-:W-:Y:S04]  /*2ea0*/  STS.U16 [R28+0x12e00], R20 ;  /* 0x012e00141c007388 */ /* 0x000fe80000000400 */
[----:B------:R-:W-:Y:S04]  /*2eb0*/  STS.U16 [R28+0x13000], R21 ;  /* 0x013000151c007388 */ /* 0x000fe80000000400 */
[----:B------:R-:W-:Y:S04]  /*2ec0*/  STS.U16 [R28+0x13200], R14 ;  /* 0x0132000e1c007388 */ /* 0x000fe80000000400 */
[----:B------:R-:W-:Y:S04]  /*2ed0*/  STS.U16 [R28+0x13400], R15 ;  /* 0x0134000f1c007388 */ /* 0x000fe80000000400 */
[----:B------:R-:W-:Y:S04]  /*2ee0*/  STS.U16 [R28+0x13600], R12 ;  /* 0x0136000c1c007388 */ /* 0x000fe80000000400 */
[----:B--2---:R0:W-:Y:S04]  /*2ef0*/  STS.U16 [R28+0x14000], R24 ;  /* 0x014000181c007388 */ /* 0x0041e80000000400 */
[----:B---3--:R1:W-:Y:S04]  /*2f00*/  STS.U16 [R28+0x14200], R13 ;  /* 0x0142000d1c007388 */ /* 0x0083e80000000400 */
[----:B0-----:R-:W2:Y:S04]  /*2f10*/  LDL.LU R24, [R1+0x2c] ;  /* 0x00002c0001187983 */ /* 0x001ea80000300800 */
[----:B------:R-:W3:Y:S04]  /*2f20*/  LDL.LU R27, [R1+0x28] ;  /* 0x00002800011b7983 */ /* 0x000ee80000300800 */
[----:B------:R-:W3:Y:S04]  /*2f30*/  LDL.LU R20, [R1+0x24] ;  /* 0x0000240001147983 */ /* 0x000ee80000300800 */
[----:B------:R-:W3:Y:S04]  /*2f40*/  LDL.LU R21, [R1+0x20] ;  /* 0x0000200001157983 */ /* 0x000ee80000300800 */
[----:B------:R-:W3:Y:S04]  /*2f50*/  LDL.LU R14, [R1+0x1c] ;  /* 0x00001c00010e7983 */ /* 0x000ee80000300800 */
[----:B------:R-:W3:Y:S04]  /*2f60*/  LDL.LU R15, [R1+0x18] ;  /* 0x00001800010f7983 */ /* 0x000ee80000300800 */
[----:B------:R-:W3:Y:S04]  /*2f70*/  LDL.LU R12, [R1+0x14] ;  /* 0x00001400010c7983 */ /* 0x000ee80000300800 */
[----:B----4-:R0:W-:Y:S04]  /*2f80*/  STS.U16 [R28+0x14400], R11 ;  /* 0x0144000b1c007388 */ /* 0x0101e80000000400 */
[----:B-1----:R-:W4:Y:S04]  /*2f90*/  LDL.LU R13, [R1+0x10] ;  /* 0x00001000010d7983 */ /* 0x002f280000300800 */
[----:B------:R1:W-:Y:S04]  /*2fa0*/  STS.U16 [R28+0x14600], R2 ;  /* 0x014600021c007388 */ /* 0x0003e80000000400 */
[----:B0-----:R-:W4:Y:S04]  /*2fb0*/  LDL.LU R11, [R1+0xc] ;  /* 0x00000c00010b7983 */ /* 0x001f280000300800 */
[----:B-1----:R-:W4:Y:S04]  /*2fc0*/  LDL.LU R2, [R1+0x8] ;  /* 0x0000080001027983 */ /* 0x002f280000300800 */
[----:B------:R0:W-:Y:S04]  /*2fd0*/  STS.U16 [R28+0x16000], R26 ;  /* 0x0160001a1c007388 */ /* 0x0001e80000000400 */
[----:B------:R1:W-:Y:S04]  /*2fe0*/  STS.U16 [R28+0x16200], R29 ;  /* 0x0162001d1c007388 */ /* 0x0003e80000000400 */
[----:B0-----:R-:W4:Y:S04]  /*2ff0*/  LDL.LU R26, [R1+0x4] ;  /* 0x00000400011a7983 */ /* 0x001f280000300800 */
[----:B-1----:R-:W4:Y:S04]  /*3000*/  LDL.LU R29, [R1] ;  /* 0x00000000011d7983 */ /* 0x002f280000300800 */
[----:B------:R0:W-:Y:S04]  /*3010*/  STS.U16 [R28+0x14800], R4 ;  /* 0x014800041c007388 */ /* 0x0001e80000000400 */
[----:B------:R1:W-:Y:S04]  /*3020*/  STS.U16 [R28+0x14a00], R5 ;  /* 0x014a00051c007388 */ /* 0x0003e80000000400 */
[----:B------:R1:W-:Y:S04]  /*3030*/  STS.U16 [R28+0x14c00], R10 ;  /* 0x014c000a1c007388 */ /* 0x0003e80000000400 */
[----:B0-----:R-:W4:Y:S04]  /*3040*/  LDL.LU R4, [R1+0x1b8] ;  /* 0x0001b80001047983 */ /* 0x001f280000300800 */
[----:B-1----:R-:W4:Y:S04]  /*3050*/  LDL.LU R5, [R1+0x1b4] ;  /* 0x0001b40001057983 */ /* 0x002f280000300800 */
        /* <DEDUP_REMOVED lines=21> */
[----:B-1----:R-:W4:Y:S01]  /*31b0*/  LDL.LU R7, [R1+0x178] ;  /* 0x0001780001077983 */ /* 0x002f220000300800 */
[----:B------:R-:W-:-:S03]  /*31c0*/  LOP3.LUT R0, R28, 0x20, RZ, 0x3c, !PT ;  /* 0x000000201c007812 */ /* 0x000fc600078e3cff */
[----:B0-----:R-:W4:Y:S04]  /*31d0*/  LDL.LU R18, [R1+0x16c] ;  /* 0x00016c0001127983 */ /* 0x001f280000300800 */
[----:B--2---:R0:W-:Y:S04]  /*31e0*/  STS.U16 [R28+0x16800], R24 ;  /* 0x016800181c007388 */ /* 0x0041e80000000400 */
[----:B---3--:R-:W-:Y:S04]  /*31f0*/  STS.U16 [R28+0x16a00], R27 ;  /* 0x016a001b1c007388 */ /* 0x008fe80000000400 */
[----:B0-----:R-:W2:Y:S04]  /*3200*/  LDL.LU R24, [R1+0x168] ;  /* 0x0001680001187983 */ /* 0x001ea80000300800 */
[----:B------:R-:W-:Y:S04]  /*3210*/  STS.U16 [R28+0x16c00], R20 ;  /* 0x016c00141c007388 */ /* 0x000fe80000000400 */
[----:B------:R-:W-:Y:S04]  /*3220*/  STS.U16 [R28+0x16e00], R21 ;  /* 0x016e00151c007388 */ /* 0x000fe80000000400 */
[----:B------:R-:W-:Y:S04]  /*3230*/  STS.U16 [R28+0x17000], R14 ;  /* 0x0170000e1c007388 */ /* 0x000fe80000000400 */
[----:B------:R-:W-:Y:S04]  /*3240*/  STS.U16 [R28+0x17200], R15 ;  /* 0x0172000f1c007388 */ /* 0x000fe80000000400 */
[----:B------:R-:W-:Y:S04]  /*3250*/  STS.U16 [R28+0x17400], R12 ;  /* 0x0174000c1c007388 */ /* 0x000fe80000000400 */
[----:B----4-:R-:W-:Y:S04]  /*3260*/  STS.U16 [R28+0x17600], R13 ;  /* 0x0176000d1c007388 */ /* 0x010fe80000000400 */
[----:B------:R-:W-:Y:S04]  /*3270*/  STS.U16 [R28+0x17800], R11 ;  /* 0x0178000b1c007388 */ /* 0x000fe80000000400 */
[----:B------:R-:W-:Y:S04]  /*3280*/  STS.U16 [R28+0x17a00], R2 ;  /* 0x017a00021c007388 */ /* 0x000fe80000000400 */
[----:B------:R0:W-:Y:S04]  /*3290*/  STS.U16 [R28+0x17c00], R26 ;  /* 0x017c001a1c007388 */ /* 0x0001e80000000400 */
[----:B------:R1:W-:Y:S04]  /*32a0*/  STS.U16 [R28+0x17e00], R29 ;  /* 0x017e001d1c007388 */ /* 0x0003e80000000400 */
[----:B0-----:R-:W3:Y:S04]  /*32b0*/  LDL.LU R26, [R1+0x15c] ;  /* 0x00015c00011a7983 */ /* 0x001ee80000300800 */
[----:B-1----:R-:W4:Y:S04]  /*32c0*/  LDL.LU R29, [R1+0x158] ;  /* 0x00015800011d7983 */ /* 0x002f280000300800 */
[----:B------:R0:W-:Y:S04]  /*32d0*/  STL [R1+0x1708], R28 ;  /* 0x0017081c01007387 */ /* 0x0001e80000100800 */
[----:B0-----:R-:W2:Y:S04]  /*32e0*/  LDL.LU R28, [R1+0x148] ;  /* 0x00014800011c7983 */ /* 0x001ea80000300800 */
[----:B------:R-:W-:Y:S04]  /*32f0*/  STS.U16 [R0+0x10100], R4 ;  /* 0x0101000400007388 */ /* 0x000fe80000000400 */
[----:B------:R-:W-:Y:S04]  /*3300*/  STS.U16 [R0+0x10300], R5 ;  /* 0x0103000500007388 */ /* 0x000fe80000000400 */
[----:B------:R-:W-:Y:S04]  /*3310*/  STS.U16 [R0+0x10500], R10 ;  /* 0x0105000a00007388 */ /* 0x000fe80000000400 */
[----:B------:R-:W-:Y:S04]  /*3320*/  STS.U16 [R0+0x10700], R8 ;  /* 0x0107000800007388 */ /* 0x000fe80000000400 */
[----:B------:R-:W-:Y:S04]  /*3330*/  STS.U16 [R0+0x10900], R17 ;  /* 0x0109001100007388 */ /* 0x000fe80000000400 */
[----:B--2---:R0:W-:Y:S04]  /*3340*/  STL [R1+0x170c], R28 ;  /* 0x00170c1c01007387 */ /* 0x0041e80000100800 */
        /* <DEDUP_REMOVED lines=9> */
[----:B------:R1:W-:Y:S04]  /*33e0*/  STS.U16 [R0+0x10d00], R16 ;  /* 0x010d001000007388 */ /* 0x0003e80000000400 */
[----:B------:R-:W2:Y:S04]  /*33f0*/  LDL.LU R17, [R1+0x108] ;  /* 0x0001080001117983 */ /* 0x000ea80000300800 */
[----:B------:R-:W-:Y:S04]  /*3400*/  STS.U16 [R0+0x10f00], R22 ;  /* 0x010f001600007388 */ /* 0x000fe80000000400 */
[----:B0-----:R-:W2:Y:S04]  /*3410*/  LDL.LU R6, [R1+0xfc] ;  /* 0x0000fc0001067983 */ /* 0x001ea80000300800 */
[----:B------:R0:W-:Y:S04]  /*3420*/  STS.U16 [R0+0x11100], R23 ;  /* 0x0111001700007388 */ /* 0x0001e80000000400 */
[----:B-1----:R-:W2:Y:S04]  /*3430*/  LDL.LU R16, [R1+0xf8] ;  /* 0x0000f80001107983 */ /* 0x002ea80000300800 */
[----:B------:R1:W-:Y:S04]  /*3440*/  STS.U16 [R0+0x11300], R19 ;  /* 0x0113001300007388 */ /* 0x0003e80000000400 */
[----:B0-----:R-:W2:Y:S04]  /*3450*/  LDL.LU R23, [R1+0xec] ;  /* 0x0000ec0001177983 */ /* 0x001ea80000300800 */
[----:B------:R0:W-:Y:S04]  /*3460*/  STS.U16 [R0+0x11500], R9 ;  /* 0x0115000900007388 */ /* 0x0001e80000000400 */
[----:B------:R-:W2:Y:S04]  /*3470*/  LDL.LU R22, [R1+0xe8] ;  /* 0x0000e80001167983 */ /* 0x000ea80000300800 */
[----:B------:R-:W-:Y:S04]  /*3480*/  STS.U16 [R0+0x11700], R25 ;  /* 0x0117001900007388 */ /* 0x000fe80000000400 */
[----:B-1----:R-:W2:Y:S04]  /*3490*/  LDL.LU R19, [R1+0xd8] ;  /* 0x0000d80001137983 */ /* 0x002ea80000300800 */
[----:B------:R1:W-:Y:S04]  /*34a0*/  STS.U16 [R0+0x11900], R7 ;  /* 0x0119000700007388 */ /* 0x0003e80000000400 */
[----:B0-----:R-:W2:Y:S04]  /*34b0*/  LDL.LU R9, [R1+0xd4] ;  /* 0x0000d40001097983 */ /* 0x001ea80000300800 */
[----:B------:R0:W-:Y:S04]  /*34c0*/  STS.U16 [R0+0x11b00], R18 ;  /* 0x011b001200007388 */ /* 0x0001e80000000400 */
[----:B-1----:R-:W2:Y:S04]  /*34d0*/  LDL.LU R7, [R1+0xc0] ;  /* 0x0000c00001077983 */ /* 0x002ea80000300800 */
[----:B------:R1:W-:Y:S04]  /*34e0*/  STS.U16 [R0+0x11d00], R24 ;  /* 0x011d001800007388 */ /* 0x0003e80000000400 */
[----:B0-----:R-:W2:Y:S04]  /*34f0*/  LDL.LU R18, [R1+0xbc] ;  /* 0x0000bc0001127983 */ /* 0x001ea80000300800 */
[----:B---3--:R0:W-:Y:S04]  /*3500*/  STS.U16 [R0+0x11f00], R26 ;  /* 0x011f001a00007388 */ /* 0x0081e80000000400 */
[----:B-1----:R-:W3:Y:S04]  /*3510*/  LDL.LU R24, [R1+0xac] ;  /* 0x0000ac0001187983 */ /* 0x002ee80000300800 */
[----:B----4-:R1:W-:Y:S04]  /*3520*/  STS.U16 [R0+0x12100], R29 ;  /* 0x0121001d00007388 */ /* 0x0103e80000000400 */
[----:B0-----:R-:W4:Y:S04]  /*3530*/  LDL.LU R26, [R1+0xa8] ;  /* 0x0000a800011a7983 */ /* 0x001f280000300800 */
[----:B-1----:R-:W3:Y:S04]  /*3540*/  LDL.LU R29, [R1+0x98] ;  /* 0x00009800011d7983 */ /* 0x002ee80000300800 */
[----:B------:R-:W3:Y:S04]  /*3550*/  LDL.LU R21, [R1+0x80] ;  /* 0x0000800001157983 */ /* 0x000ee80000300800 */
[----:B------:R-:W3:Y:S04]  /*3560*/  LDL.LU R15, [R1+0x7c] ;  /* 0x00007c00010f7983 */ /* 0x000ee80000300800 */
[----:B------:R-:W3:Y:S04]  /*3570*/  LDL.LU R13, [R1+0x6c] ;  /* 0x00006c00010d7983 */ /* 0x000ee80000300800 */
[----:B------:R-:W3:Y:S04]  /*3580*/  LDL.LU R11, [R1+0x68] ;  /* 0x00006800010b7983 */ /* 0x000ee80000300800 */
[----:B------:R-:W3:Y:S04]  /*3590*/  LDL.LU R2, [R1+0x5c] ;  /* 0x00005c0001027983 */ /* 0x000ee80000300800 */
[----:B------:R-:W3:Y:S04]  /*35a0*/  LDL.LU R5, [R1+0x54] ;  /* 0x0000540001057983 */ /* 0x000ee80000300800 */
[----:B------:R-:W3:Y:S04]  /*35b0*/  LDL.LU R10, [R1+0x4c] ;  /* 0x00004c00010a7983 */ /* 0x000ee80000300800 */
[----:B------:R-:W3:Y:S04]  /*35c0*/  LDL.LU R25, [R1+0x44] ;  /* 0x0000440001197983 */ /* 0x000ee80000300800 */
[----:B--2---:R0:W-:Y:S04]  /*35d0*/  STS.U16 [R0+0x12300], R28 ;  /* 0x0123001c00007388 */ /* 0x0041e80000000400 */
[----:B0-----:R-:W2:Y:S04]  /*35e0*/  LDL.LU R28, [R1+0x170c] ;  /* 0x00170c00011c7983 */ /* 0x001ea80000300800 */
[----:B--2---:R0:W-:Y:S04]  /*35f0*/  STS.U16 [R0+0x12500], R28 ;  /* 0x0125001c00007388 */ /* 0x0041e80000000400 */
[----:B------:R1:W-:Y:S04]  /*3600*/  STS.U16 [R0+0x12700], R3 ;  /* 0x0127000300007388 */ /* 0x0003e80000000400 */
[----:B------:R2:W-:Y:S04]  /*3610*/  STS.U16 [R0+0x12900], R27 ;  /* 0x0129001b00007388 */ /* 0x0005e80000000400 */
[----:B0-----:R0:W5:Y:S04]  /*3620*/  LDL.LU R28, [R1+0x1708] ;  /* 0x00170800011c7983 */ /* 0x0011680000300800 */
[----:B-1----:R-:W3:Y:S04]  /*3630*/  LDL.LU R3, [R1+0x1704] ;  /* 0x0017040001037983 */ /* 0x002ee80000300800 */
[----:B--2---:R-:W2:Y:S04]  /*3640*/  LDL.LU R27, [R1+0x1700] ;  /* 0x00170000011b7983 */ /* 0x004ea80000300800 */
[----:B------:R1:W-:Y:S04]  /*3650*/  STS.U16 [R0+0x12b00], R20 ;  /* 0x012b001400007388 */ /* 0x0003e80000000400 */
[----:B------:R0:W-:Y:S04]  /*3660*/  STS.U16 [R0+0x12d00], R14 ;  /* 0x012d000e00007388 */ /* 0x0001e80000000400 */
[----:B------:R4:W-:Y:S04]  /*3670*/  STS.U16 [R0+0x12f00], R12 ;  /* 0x012f000c00007388 */ /* 0x0009e80000000400 */
[----:B-1----:R-:W2:Y:S04]  /*3680*/  LDL.LU R20, [R1+0x16fc] ;  /* 0x0016fc0001147983 */ /* 0x002ea80000300800 */
[----:B0-----:R-:W2:Y:S04]  /*3690*/  LDL.LU R14, [R1+0x16f8] ;  /* 0x0016f800010e7983 */ /* 0x001ea80000300800 */
[----:B----4-:R-:W4:Y:S04]  /*36a0*/  LDL.LU R12, [R1+0x16f4] ;  /* 0x0016f400010c7983 */ /* 0x010f280000300800 */
[----:B------:R0:W-:Y:S04]  /*36b0*/  STS.U16 [R0+0x13100], R4 ;  /* 0x0131000400007388 */ /* 0x0001e80000000400 */
[----:B------:R1:W-:Y:S04]  /*36c0*/  STS.U16 [R0+0x13300], R8 ;  /* 0x0133000800007388 */ /* 0x0003e80000000400 */
[----:B------:R1:W-:Y:S04]  /*36d0*/  STS.U16 [R0+0x13500], R17 ;  /* 0x0135001100007388 */ /* 0x0003e80000000400 */
[----:B0-----:R-:W2:Y:S04]  /*36e0*/  LDL.LU R4, [R1+0x16f0] ;  /* 0x0016f00001047983 */ /* 0x001ea80000300800 */
[----:B-1----:R-:W2:Y:S04]  /*36f0*/  LDL.LU R8, [R1+0x16ec] ;  /* 0x0016ec0001087983 */ /* 0x002ea80000300800 */
[----:B------:R-:W2:Y:S04]  /*3700*/  LDL.LU R17, [R1+0x16e8] ;  /* 0x0016e80001117983 */ /* 0x000ea80000300800 */
[----:B------:R0:W-:Y:S04]  /*3710*/  STS.U16 [R0+0x13700], R6 ;  /* 0x0137000600007388 */ /* 0x0001e80000000400 */
[----:B------:R1:W-:Y:S04]  /*3720*/  STS.U16 [R0+0x13900], R16 ;  /* 0x0139001000007388 */ /* 0x0003e80000000400 */
[----:B------:R1:W-:Y:S04]  /*3730*/  STS.U16 [R0+0x13b00], R23 ;  /* 0x013b001700007388 */ /* 0x0003e80000000400 */
[----:B0-----:R-:W2:Y:S04]  /*3740*/  LDL.LU R6, [R1+0x16e4] ;  /* 0x0016e40001067983 */ /* 0x001ea80000300800 */
[----:B-1----:R-:W2:Y:S04]  /*3750*/  LDL.LU R16, [R1+0x16e0] ;  /* 0x0016e00001107983 */ /* 0x002ea80000300800 */
[----:B------:R-:W2:Y:S04]  /*3760*/  LDL.LU R23, [R1+0x16dc] ;  /* 0x0016dc0001177983 */ /* 0x000ea80000300800 */
[----:B--2---:R0:W-:Y:S04]  /*3770*/  STS.U16 [R0+0x17f00], R23 ;  /* 0x017f001700007388 */ /* 0x0041e80000000400 */
[----:B------:R1:W-:Y:S04]  /*3780*/  STS.U16 [R0+0x13d00], R22 ;  /* 0x013d001600007388 */ /* 0x0003e80000000400 */
[----:B------:R2:W-:Y:S04]  /*3790*/  STS.U16 [R0+0x13f00], R19 ;  /* 0x013f001300007388 */ /* 0x0005e80000000400 */
[----:B0-----:R-:W4:Y:S04]  /*37a0*/  LDL.LU R23, [R1+0x94] ;  /* 0x0000940001177983 */ /* 0x001f280000300800 */
[----:B-1----:R-:W4:Y:S04]  /*37b0*/  LDL.LU R22, [R1+0x16d8] ;  /* 0x0016d80001167983 */ /* 0x002f280000300800 */
[----:B--2---:R-:W2:Y:S04]  /*37c0*/  LDL.LU R19, [R1+0x16d4] ;  /* 0x0016d40001137983 */ /* 0x004ea80000300800 */
[----:B------:R0:W-:Y:S04]  /*37d0*/  STS.U16 [R0+0x14100], R9 ;  /* 0x0141000900007388 */ /* 0x0001e80000000400 */
[----:B------:R1:W-:Y:S04]  /*37e0*/  STS.U16 [R0+0x14300], R7 ;  /* 0x0143000700007388 */ /* 0x0003e80000000400 */
[----:B------:R3:W-:Y:S04]  /*37f0*/  STS.U16 [R0+0x14500], R18 ;  /* 0x0145001200007388 */ /* 0x0007e80000000400 */
[----:B0-----:R-:W2:Y:S04]  /*3800*/  LDL.LU R9, [R1+0x16d0] ;  /* 0x0016d00001097983 */ /* 0x001ea80000300800 */
[----:B-1----:R-:W2:Y:S04]  /*3810*/  LDL.LU R7, [R1+0x16cc] ;  /* 0x0016cc0001077983 */ /* 0x002ea80000300800 */
[----:B---3--:R-:W3:Y:S04]  /*3820*/  LDL.LU R18, [R1+0x16c8] ;  /* 0x0016c80001127983 */ /* 0x008ee80000300800 */
[----:B------:R0:W-:Y:S04]  /*3830*/  STS.U16 [R0+0x14700], R24 ;  /* 0x0147001800007388 */ /* 0x0001e80000000400 */
[----:B------:R1:W-:Y:S04]  /*3840*/  STS.U16 [R0+0x14900], R26 ;  /* 0x0149001a00007388 */ /* 0x0003e80000000400 */
[----:B------:R1:W-:Y:S04]  /*3850*/  STS.U16 [R0+0x14b00], R29 ;  /* 0x014b001d00007388 */ /* 0x0003e80000000400 */
[----:B0-----:R-:W2:Y:S04]  /*3860*/  LDL.LU R24, [R1+0x16c4] ;  /* 0x0016c40001187983 */ /* 0x001ea80000300800 */
[----:B-1----:R-:W2:Y:S04]  /*3870*/  LDL.LU R26, [R1+0x16c0] ;  /* 0x0016c000011a7983 */ /* 0x002ea80000300800 */
[----:B------:R-:W2:Y:S04]  /*3880*/  LDL.LU R29, [R1+0x16bc] ;  /* 0x0016bc00011d7983 */ /* 0x000ea80000300800 */
[----:B----4-:R-:W-:Y:S04]  /*3890*/  STS.U16 [R0+0x14d00], R23 ;  /* 0x014d001700007388 */ /* 0x010fe80000000400 */
[----:B------:R-:W-:Y:S04]  /*38a0*/  STS.U16 [R0+0x14f00], R21 ;  /* 0x014f001500007388 */ /* 0x000fe80000000400 */
[----:B------:R-:W-:Y:S04]  /*38b0*/  STS.U16 [R0+0x15100], R15 ;  /* 0x0151000f00007388 */ /* 0x000fe80000000400 */
[----:B------:R-:W-:Y:S04]  /*38c0*/  STS.U16 [R0+0x15300], R13 ;  /* 0x0153000d00007388 */ /* 0x000fe80000000400 */
[----:B------:R-:W-:Y:S04]  /*38d0*/  STS.U16 [R0+0x15500], R11 ;  /* 0x0155000b00007388 */ /* 0x000fe80000000400 */
[----:B------:R0:W-:Y:S04]  /*38e0*/  STS.U16 [R0+0x15700], R2 ;  /* 0x0157000200007388 */ /* 0x0001e80000000400 */
[----:B------:R-:W-:Y:S04]  /*38f0*/  STS.U16 [R0+0x15900], R5 ;  /* 0x0159000500007388 */ /* 0x000fe80000000400 */
[----:B------:R-:W-:Y:S04]  /*3900*/  STS.U16 [R0+0x15b00], R10 ;  /* 0x015b000a00007388 */ /* 0x000fe80000000400 */
[----:B------:R-:W-:Y:S01]  /*3910*/  STS.U16 [R0+0x15d00], R25 ;  /* 0x015d001900007388 */ /* 0x000fe20000000400 */
[----:B0-----:R-:W-:-:S05]  /*3920*/  IMAD.MOV.U32 R2, RZ, RZ, 0x3f800000 ;  /* 0x3f800000ff027424 */ /* 0x001fca00078e00ff */
[----:B------:R0:W-:Y:S04]  /*3930*/  STL [R1+0x67c], R2 ;  /* 0x00067c0201007387 */ /* 0x0001e80000100800 */
[----:B--2---:R-:W-:Y:S04]  /*3940*/  STS.U16 [R0+0x15f00], R29 ;  /* 0x015f001d00007388 */ /* 0x004fe80000000400 */
[----:B------:R-:W-:Y:S04]  /*3950*/  STS.U16 [R0+0x16100], R26 ;  /* 0x0161001a00007388 */ /* 0x000fe80000000400 */
[----:B------:R-:W-:Y:S04]  /*3960*/  STS.U16 [R0+0x16300], R24 ;  /* 0x0163001800007388 */ /* 0x000fe80000000400 */
[----:B---3--:R-:W-:Y:S04]  /*3970*/  STS.U16 [R0+0x16500], R18 ;  /* 0x0165001200007388 */ /* 0x008fe80000000400 */
        /* <DEDUP_REMOVED lines=8> */
[----:B------:R1:W-:Y:S04]  /*3a00*/  STS.U16 [R0+0x17700], R4 ;  /* 0x0177000400007388 */ /* 0x0003e80000000400 */
[----:B------:R-:W-:Y:S04]  /*3a10*/  STS.U16 [R0+0x17900], R12 ;  /* 0x0179000c00007388 */ /* 0x000fe80000000400 */
[----:B------:R-:W-:Y:S01]  /*3a20*/  STS.U16 [R0+0x17b00], R14 ;  /* 0x017b000e00007388 */ /* 0x000fe20000000400 */
[----:B0-----:R-:W-:Y:S01]  /*3a30*/  MOV R2, 0xff800000 ;  /* 0xff80000000027802 */ /* 0x001fe20000000f00 */
[----:B-1----:R-:W-:-:S02]  /*3a40*/  IMAD.MOV.U32 R4, RZ, RZ, -0x800000 ;  /* 0xff800000ff047424 */ /* 0x002fc400078e00ff */
[----:B------:R0:W-:Y:S02]  /*3a50*/  STS.U16 [R0+0x17d00], R20 ;  /* 0x017d001400007388 */ /* 0x0001e40000000400 */
[----:B0-----:R-:W-:-:S05]  /*3a60*/  MOV R0, 0xff800000 ;  /* 0xff80000000007802 */ /* 0x001fca0000000f00 */
[----:B------:R-:W-:Y:S04]  /*3a70*/  STL [R1+0x360], R0 ;  /* 0x0003600001007387 */ /* 0x000fe80000100800 */
[----:B------:R0:W-:Y:S04]  /*3a80*/  STL [R1+0x35c], R4 ;  /* 0x00035c0401007387 */ /* 0x0001e80000100800 */
[----:B------:R1:W-:Y:S04]  /*3a90*/  STL [R1+0x358], R2 ;  /* 0x0003580201007387 */ /* 0x0003e80000100800 */
[----:B------:R2:W-:Y:S01]  /*3aa0*/  STL [R1+0x354], R0 ;  /* 0x0003540001007387 */ /* 0x0005e20000100800 */
[----:B0-----:R-:W-:Y:S01]  /*3ab0*/  IMAD.MOV.U32 R4, RZ, RZ, 0x3f800000 ;  /* 0x3f800000ff047424 */ /* 0x001fe200078e00ff */
[----:B-1----:R-:W-:-:S04]  /*3ac0*/  MOV R2, 0x3f800000 ;  /* 0x3f80000000027802 */ /* 0x002fc80000000f00 */
[----:B------:R0:W-:Y:S01]  /*3ad0*/  STL [R1+0x678], R4 ;  /* 0x0006780401007387 */ /* 0x0001e20000100800 */
[----:B--2---:R-:W-:-:S03]  /*3ae0*/  IMAD.MOV.U32 R0, RZ, RZ, 0x3f800000 ;  /* 0x3f800000ff007424 */ /* 0x004fc600078e00ff */
[----:B------:R-:W-:Y:S04]  /*3af0*/  STL [R1+0x674], R2 ;  /* 0x0006740201007387 */ /* 0x000fe80000100800 */
[----:B------:R-:W-:Y:S04]  /*3b00*/  STL [R1+0x2c0], RZ ;  /* 0x0002c0ff01007387 */ /* 0x000fe80000100800 */
[----:B------:R1:W-:Y:S04]  /*3b10*/  STL [R1+0x670], R0 ;  /* 0x0006700001007387 */ /* 0x0003e80000100800 */
[----:B------:R2:W-:Y:S04]  /*3b20*/  STL [R1+0x2c4], RZ ;  /* 0x0002c4ff01007387 */ /* 0x0005e80000100800 */
        /* <DEDUP_REMOVED lines=99> */
[----:B------:R-:W3:Y:S04]  /*4160*/  S2R R25, SR_CTAID.X ;  /* 0x0000000000197919 */ /* 0x000ee80000002500 */
        /* <DEDUP_REMOVED lines=19> */
[----:B------:R2:W-:Y:S01]  /*42a0*/  STL [R1+0x4f0], RZ ;  /* 0x0004f0ff01007387 */ /* 0x0005e20000100800 */
[----:B---3--:R-:W-:-:S03]  /*42b0*/  SHF.L.U32 R25, R25, 0x5, RZ ;  /* 0x0000000519197819 */ /* 0x008fc600000006ff */
[----:B------:R2:W-:Y:S04]  /*42c0*/  STL [R1+0x4f4], RZ ;  /* 0x0004f4ff01007387 */ /* 0x0005e80000100800 */
[----:B------:R2:W-:Y:S04]  /*42d0*/  STL [R1+0x4f8], RZ ;  /* 0x0004f8ff01007387 */ /* 0x0005e80000100800 */
[----:B------:R2:W-:Y:S04]  /*42e0*/  STL [R1+0x4fc], RZ ;  /* 0x0004fcff01007387 */ /* 0x0005e80000100800 */
[----:B------:R2:W-:Y:S01]  /*42f0*/  STL [R1+0x500], RZ ;  /* 0x000500ff01007387 */ /* 0x0005e20000100800 */
[----:B0-----:R-:W-:-:S03]  /*4300*/  IADD3 R4, R25, 0x20, RZ ;  /* 0x0000002019047810 */ /* 0x001fc60007ffe0ff */
[----:B------:R2:W-:Y:S04]  /*4310*/  STL [R1+0x504], RZ ;  /* 0x000504ff01007387 */ /* 0x0005e80000100800 */
[----:B------:R2:W-:Y:S04]  /*4320*/  STL [R1+0x508], RZ ;  /* 0x000508ff01007387 */ /* 0x0005e80000100800 */
[----:B------:R2:W-:Y:S01]  /*4330*/  STL [R1+0x50c], RZ ;  /* 0x00050cff01007387 */ /* 0x0005e20000100800 */
[----:B------:R-:W-:Y:S01]  /*4340*/  ISETP.GE.AND P1, PT, R4, 0x1, PT ;  /* 0x000000010400780c */ /* 0x000fe20003f26270 */
[C---:B-1----:R-:W-:Y:S01]  /*4350*/  IMAD.SHL.U32 R0, R27.reuse, 0x800, RZ ;  /* 0x000008001b007824 */ /* 0x042fe200078e00ff */
[----:B------:R-:W-:-:S04]  /*4360*/  LOP3.LUT R2, R27, 0x7f, RZ, 0xc0, !PT ;  /* 0x0000007f1b027812 */ /* 0x000fc800078ec0ff */
[----:B------:R-:W-:Y:S02]  /*4370*/  LOP3.LUT R0, R0, 0x3000, RZ, 0xc0, !PT ;  /* 0x0000300000007812 */ /* 0x000fe400078ec0ff */
[----:B------:R-:W-:Y:S02]  /*4380*/  ISETP.GE.U32.AND P0, PT, R2, 0x20, PT ;  /* 0x000000200200780c */ /* 0x000fe40003f06070 */
[----:B------:R-:W-:-:S03]  /*4390*/  LEA R0, R3, R0, 0x4 ;  /* 0x0000000003007211 */ /* 0x000fc600078e20ff */
[----:B------:R-:W-:Y:S05]  /*43a0*/  @!P1 BRA `(.L_x_0) ;  /* 0x00025f7000009947 */ /* 0x000fea0003800000 */
[----:B--2---:R-:W-:Y:S01]  /*43b0*/  SHF.R.U32.HI R4, RZ, 0x6, R27 ;  /* 0x00000006ff047819 */ /* 0x004fe2000001161b */
[----:B------:R-:W-:Y:S01]  /*43c0*/  IMAD.MOV.U32 R0, RZ, RZ, c[0x0][0x1b8] ;  /* 0x00006e00ff007624 */ /* 0x000fe200078e00ff */
[----:B-----5:R-:W-:Y:S01]  /*43d0*/  STL [R1+0x1790], R28 ;  /* 0x0017901c01007387 */ /* 0x020fe20000100800 */
[----:B------:R-:W-:Y:S01]  /*43e0*/  IMAD R3, R3, c[0x0][0x1b4], RZ ;  /* 0x00006d0003037a24 */ /* 0x000fe200078e02ff */
[----:B------:R-:W-:-:S05]  /*43f0*/  SGXT.U32 R4, R4, 0x1 ;  /* 0x000000010404781a */ /* 0x000fca0000000000 */
[----:B------:R-:W-:-:S05]  /*4400*/  IMAD R4, R4, c[0x0][0x1b8], RZ ;  /* 0x00006e0004047a24 */ /* 0x000fca00078e02ff */
[----:B------:R-:W-:-:S05]  /*4410*/  LEA R2, R0, R4, 0x1 ;  /* 0x0000000400027211 */ /* 0x000fca00078e08ff */
[----:B------:R-:W-:-:S05]  /*4420*/  IMAD R2, R0, 0x2, R2 ;  /* 0x0000000200027824 */ /* 0x000fca00078e0202 */
[----:B------:R-:W-:-:S05]  /*4430*/  LEA R2, R0, R2, 0x1 ;  /* 0x0000000200027211 */ /* 0x000fca00078e08ff */
[----:B------:R-:W-:-:S05]  /*4440*/  IMAD R2, R0, 0x2, R2 ;  /* 0x0000000200027824 */ /* 0x000fca00078e0202 */
[----:B------:R0:W-:Y:S02]  /*4450*/  STL [R1+0x98], R2 ;  /* 0x0000980201007387 */ /* 0x0001e40000100800 */
[----:B0-----:R-:W-:-:S05]  /*4460*/  LEA R2, R0, R2, 0x1 ;  /* 0x0000000200027211 */ /* 0x001fca00078e08ff */
[----:B------:R0:W-:Y:S02]  /*4470*/  STL [R1+0xc0], R2 ;  /* 0x0000c00201007387 */ /* 0x0001e40000100800 */
[----:B0-----:R-:W-:-:S05]  /*4480*/  IMAD R2, R0, 0x2, R2 ;  /* 0x0000000200027824 */ /* 0x001fca00078e0202 */
[C---:B------:R-:W-:Y:S01]  /*4490*/  LEA R28, R0.reuse, R2, 0x1 ;  /* 0x00000002001c7211 */ /* 0x040fe200078e08ff */
[----:B------:R0:W-:Y:S04]  /*44a0*/  STL [R1+0x4], R2 ;  /* 0x0000040201007387 */ /* 0x0001e80000100800 */
[----:B------:R-:W-:-:S05]  /*44b0*/  IMAD R29, R0, 0x2, R28 ;  /* 0x00000002001d7824 */ /* 0x000fca00078e021c */
[----:B------:R-:W-:-:S05]  /*44c0*/  LEA R27, R0, R29, 0x1 ;  /* 0x0000001d001b7211 */ /* 0x000fca00078e08ff */
        /* <DEDUP_REMOVED lines=10> */
[C---:B------:R-:W-:Y:S01]  /*4570*/  IMAD R8, R0.reuse, 0x2, R7 ;  /* 0x0000000200087824 */ /* 0x040fe200078e0207 */
[----:B------:R-:W-:Y:S04]  /*4580*/  STL.64 [R1+0x1940], R6 ;  /* 0x0019400601007387 */ /* 0x000fe80000100a00 */
[----:B------:R-:W-:-:S05]  /*4590*/  LEA R9, R0, R8, 0x1 ;  /* 0x0000000800097211 */ /* 0x000fca00078e08ff */
[----:B------:R-:W-:-:S05]  /*45a0*/  IMAD R10, R0, 0x2, R9 ;  /* 0x00000002000a7824 */ /* 0x000fca00078e0209 */
[----:B------:R-:W-:-:S05]  /*45b0*/  LEA R11, R0, R10, 0x1 ;  /* 0x0000000a000b7211 */ /* 0x000fca00078e08ff */
[C---:B------:R-:W-:Y:S01]  /*45c0*/  IMAD R12, R0.reuse, 0x2, R11 ;  /* 0x00000002000c7824 */ /* 0x040fe200078e020b */
[----:B------:R-:W-:Y:S04]  /*45d0*/  STL.64 [R1+0x1930], R10 ;  /* 0x0019300a01007387 */ /* 0x000fe80000100a00 */
[----:B------:R-:W-:-:S05]  /*45e0*/  LEA R13, R0, R12, 0x1 ;  /* 0x0000000c000d7211 */ /* 0x000fca00078e08ff */
[C---:B------:R-:W-:Y:S01]  /*45f0*/  IMAD R14, R0.reuse, 0x2, R13 ;  /* 0x00000002000e7824 */ /* 0x040fe200078e020d */
[----:B------:R-:W-:Y:S04]  /*4600*/  STL.64 [R1+0x1918], R12 ;  /* 0x0019180c01007387 */ /* 0x000fe80000100a00 */
[----:B------:R-:W-:-:S05]  /*4610*/  LEA R15, R0, R14, 0x1 ;  /* 0x0000000e000f7211 */ /* 0x000fca00078e08ff */
[C---:B------:R-:W-:Y:S01]  /*4620*/  IMAD R16, R0.reuse, 0x2, R15 ;  /* 0x0000000200107824 */ /* 0x040fe200078e020f */
[----:B------:R-:W-:Y:S04]  /*4630*/  STL.64 [R1+0x1920], R14 ;  /* 0x0019200e01007387 */ /* 0x000fe80000100a00 */
[----:B------:R-:W-:-:S05]  /*4640*/  LEA R17, R0, R16, 0x1 ;  /* 0x0000001000117211 */ /* 0x000fca00078e08ff */
[C---:B0-----:R-:W-:Y:S01]  /*4650*/  IMAD R2, R0.reuse, 0x2, R17 ;  /* 0x0000000200027824 */ /* 0x041fe200078e0211 */
[----:B------:R0:W-:Y:S04]  /*4660*/  STL.64 [R1+0x1910], R16 ;  /* 0x0019101001007387 */ /* 0x0001e80000100a00 */
[----:B------:R-:W-:-:S05]  /*4670*/  LEA R2, R0, R2, 0x1 ;  /* 0x0000000200027211 */ /* 0x000fca00078e08ff */
[----:B------:R1:W-:Y:S04]  /*4680*/  STL [R1+0xc], R2 ;  /* 0x00000c0201007387 */ /* 0x0003e80000100800 */
[----:B0-----:R-:W0:Y:S01]  /*4690*/  S2R R17, SR_CTAID.Y ;  /* 0x0000000000117919 */ /* 0x001e220000002600 */
[----:B-1----:R-:W-:-:S05]  /*46a0*/  IMAD R2, R0, 0x2, R2 ;  /* 0x0000000200027824 */ /* 0x002fca00078e0202 */
[----:B------:R-:W-:-:S05]  /*46b0*/  LEA R2, R0, R2, 0x1 ;  /* 0x0000000200027211 */ /* 0x000fca00078e08ff */
[----:B------:R1:W-:Y:S01]  /*46c0*/  STL [R1+0x20], R2 ;  /* 0x0000200201007387 */ /* 0x0003e20000100800 */
[----:B0-----:R-:W-:Y:S02]  /*46d0*/  IMAD R18, R17, c[0x0][0x1b0], RZ ;  /* 0x00006c0011127a24 */ /* 0x001fe400078e02ff */
[----:B-1----:R-:W-:Y:S02]  /*46e0*/  IMAD R2, R0, 0x2, R2 ;  /* 0x0000000200027824 */ /* 0x002fe400078e0202 */
[C---:B------:R-:W-:Y:S02]  /*46f0*/  IMAD.SHL.U32 R19, R18.reuse, 0x2, RZ ;  /* 0x0000000212137824 */ /* 0x040fe400078e00ff */
[----:B------:R-:W-:Y:S01]  /*4700*/  IMAD.HI R18, R18, 0x2, RZ ;  /* 0x0000000212127827 */ /* 0x000fe200078e02ff */
[----:B------:R0:W-:Y:S02]  /*4710*/  STL [R1+0x1c], R2 ;  /* 0x00001c0201007387 */ /* 0x0001e40000100800 */
[----:B0-----:R-:W-:-:S05]  /*4720*/  LEA R2, R0, R2, 0x1 ;  /* 0x0000000200027211 */ /* 0x001fca00078e08ff */
[----:B------:R0:W-:Y:S02]  /*4730*/  STL [R1+0x18], R2 ;  /* 0x0000180201007387 */ /* 0x0001e40000100800 */
[----:B0-----:R-:W-:-:S05]  /*4740*/  IMAD R2, R0, 0x2, R2 ;  /* 0x0000000200027824 */ /* 0x001fca00078e0202 */
[----:B------:R0:W-:Y:S02]  /*4750*/  STL [R1+0x2c], R2 ;  /* 0x00002c0201007387 */ /* 0x0001e40000100800 */
[----:B0-----:R-:W-:-:S05]  /*4760*/  LEA R2, R0, R2, 0x1 ;  /* 0x0000000200027211 */ /* 0x001fca00078e08ff */
[C---:B------:R-:W-:Y:S01]  /*4770*/  IMAD R13, R0.reuse, 0x2, R2 ;  /* 0x00000002000d7824 */ /* 0x040fe200078e0202 */
[----:B------:R0:W-:Y:S04]  /*4780*/  STL [R1+0x28], R2 ;  /* 0x0000280201007387 */ /* 0x0001e80000100800 */
[----:B0-----:R-:W-:-:S05]  /*4790*/  LEA R2, R0, R13, 0x1 ;  /* 0x0000000d00027211 */ /* 0x001fca00078e08ff */
[----:B------:R0:W-:Y:S02]  /*47a0*/  STL [R1+0x38], R2 ;  /* 0x0000380201007387 */ /* 0x0001e40000100800 */
[----:B0-----:R-:W-:-:S05]  /*47b0*/  IMAD R2, R0, 0x2, R2 ;  /* 0x0000000200027824 */ /* 0x001fca00078e0202 */
[----:B------:R0:W-:Y:S02]  /*47c0*/  STL [R1+0x34], R2 ;  /* 0x0000340201007387 */ /* 0x0001e40000100800 */
[----:B0-----:R-:W-:-:S05]  /*47d0*/  LEA R2, R0, R2, 0x1 ;  /* 0x0000000200027211 */ /* 0x001fca00078e08ff */
[----:B------:R-:W-:-:S05]  /*47e0*/  IMAD R2, R0, 0x2, R2 ;  /* 0x0000000200027824 */ /* 0x000fca00078e0202 */
[----:B------:R0:W-:Y:S02]  /*47f0*/  STL [R1+0x44], R2 ;  /* 0x0000440201007387 */ /* 0x0001e40000100800 */
[----:B0-----:R-:W-:-:S05]  /*4800*/  LEA R2, R0, R2, 0x1 ;  /* 0x0000000200027211 */ /* 0x001fca00078e08ff */
[----:B------:R0:W-:Y:S02]  /*4810*/  STL [R1+0x40], R2 ;  /* 0x0000400201007387 */ /* 0x0001e40000100800 */
[----:B0-----:R-:W-:-:S05]  /*4820*/  IMAD R2, R0, 0x2, R2 ;  /* 0x0000000200027824 */ /* 0x001fca00078e0202 */
[----:B------:R0:W-:Y:S02]  /*4830*/  STL [R1+0x3c], R2 ;  /* 0x00003c0201007387 */ /* 0x0001e40000100800 */
[----:B0-----:R-:W-:-:S05]  /*4840*/  LEA R2, R0, R2, 0x1 ;  /* 0x0000000200027211 */ /* 0x001fca00078e08ff */
[----:B------:R0:W-:Y:S04]  /*4850*/  STL [R1+0x50], R2 ;  /* 0x0000500201007387 */ /* 0x0001e80000100800 */
[----:B------:R-:W-:Y:S04]  /*4860*/  STL.64 [R1+0x1970], R28 ;  /* 0x0019701c01007387 */ /* 0x000fe80000100a00 */
[----:B------:R-:W-:Y:S01]  /*4870*/  STL.64 [R1+0x1968], R26 ;  /* 0x0019681a01007387 */ /* 0x000fe20000100a00 */
[----:B0-----:R-:W-:-:S03]  /*4880*/  IMAD R2, R0, 0x2, R2 ;  /* 0x0000000200027824 */ /* 0x001fc600078e0202 */
[----:B------:R-:W-:Y:S04]  /*4890*/  STL.64 [R1+0x1960], R24 ;  /* 0x0019601801007387 */ /* 0x000fe80000100a00 */
[----:B------:R0:W-:Y:S04]  /*48a0*/  STL [R1+0x4c], R2 ;  /* 0x00004c0201007387 */ /* 0x0001e80000100800 */
[----:B------:R-:W-:Y:S04]  /*48b0*/  STL.64 [R1+0x1958], R22 ;  /* 0x0019581601007387 */ /* 0x000fe80000100a00 */
[----:B------:R-:W-:Y:S01]  /*48c0*/  STL.64 [R1+0x1950], R20 ;  /* 0x0019501401007387 */ /* 0x000fe20000100a00 */
[----:B0-----:R-:W-:-:S03]  /*48d0*/  LEA R2, R0, R2, 0x1 ;  /* 0x0000000200027211 */ /* 0x001fc600078e08ff */
[----:B------:R-:W-:Y:S02]  /*48e0*/  STL.64 [R1+0x1948], R8 ;  /* 0x0019480801007387 */ /* 0x000fe40000100a00 */
[C---:B------:R-:W-:Y:S02]  /*48f0*/  IMAD R11, R0.reuse, 0x2, R2 ;  /* 0x00000002000b7824 */ /* 0x040fe400078e0202 */
[----:B------:R0:W-:Y:S04]  /*4900*/  STL [R1+0x48], R2 ;  /* 0x0000480201007387 */ /* 0x0001e80000100800 */
[----:B------:R-:W1:Y:S04]  /*4910*/  S2R R29, SR_TID.X ;  /* 0x00000000001d7919 */ /* 0x000e680000002100 */
[----:B------:R-:W2:Y:S01]  /*4920*/  S2R R28, SR_TID.X ;  /* 0x00000000001c7919 */ /* 0x000ea20000002100 */
[----:B0-----:R-:W-:-:S05]  /*4930*/  LEA R2, R0, R11, 0x1 ;  /* 0x0000000b00027211 */ /* 0x001fca00078e08ff */
[----:B------:R0:W-:Y:S02]  /*4940*/  STL [R1+0x58], R2 ;  /* 0x0000580201007387 */ /* 0x0001e40000100800 */
[----:B0-----:R-:W-:Y:S01]  /*4950*/  IMAD R2, R0, 0x2, R2 ;  /* 0x0000000200027824 */ /* 0x001fe200078e0202 */
[C---:B-1----:R-:W-:Y:S01]  /*4960*/  LOP3.LUT R21, R29.reuse, 0x7, RZ, 0xc0, !PT ;  /* 0x000000071d157812 */ /* 0x042fe200078ec0ff */
[----:B------:R-:W-:-:S03]  /*4970*/  IMAD.SHL.U32 R22, R29, 0x80, RZ ;  /* 0x000000801d167824 */ /* 0x000fc600078e00ff */
[----:B------:R0:W-:Y:S01]  /*4980*/  STL [R1+0x54], R2 ;  /* 0x0000540201007387 */ /* 0x0001e20000100800 */
[C---:B------:R-:W-:Y:S01]  /*4990*/  IMAD.SHL.U32 R20, R29.reuse, 0x2, RZ ;  /* 0x000000021d147824 */ /* 0x040fe200078e00ff */
[C---:B------:R-:W-:Y:S02]  /*49a0*/  LOP3.LUT R14, R29.reuse, 0x60, RZ, 0xc0, !PT ;  /* 0x000000601d0e7812 */ /* 0x040fe400078ec0ff */
[----:B------:R-:W-:Y:S02]  /*49b0*/  LOP3.LUT R9, R29, 0x1f, RZ, 0xc0, !PT ;  /* 0x0000001f1d097812 */ /* 0x000fe400078ec0ff */
[----:B--2---:R-:W-:Y:S02]  /*49c0*/  LOP3.LUT R28, R28, 0x1c, RZ, 0xc0, !PT ;  /* 0x0000001c1c1c7812 */ /* 0x004fe400078ec0ff */
[----:B0-----:R-:W-:Y:S02]  /*49d0*/  LEA R2, R0, R2, 0x1 ;  /* 0x0000000200027211 */ /* 0x001fe400078e08ff */
[----:B------:R-:W-:-:S03]  /*49e0*/  LEA R9, R28, R9, 0x3 ;  /* 0x000000091c097211 */ /* 0x000fc600078e18ff */
[----:B------:R0:W-:Y:S01]  /*49f0*/  STL [R1+0x68], R2 ;  /* 0x0000680201007387 */ /* 0x0001e20000100800 */
[----:B------:R-:W-:Y:S01]  /*4a00*/  SHF.L.U32 R9, R9, 0x2, RZ ;  /* 0x0000000209097819 */ /* 0x000fe200000006ff */
[----:B0-----:R-:W-:-:S05]  /*4a10*/  IMAD R2, R0, 0x2, R2 ;  /* 0x0000000200027824 */ /* 0x001fca00078e0202 */
[C---:B------:R-:W-:Y:S01]  /*4a20*/  LEA R7, R0.reuse, R2, 0x1 ;  /* 0x0000000200077211 */ /* 0x040fe200078e08ff */
[----:B------:R0:W-:Y:S04]  /*4a30*/  STL [R1+0x64], R2 ;  /* 0x0000640201007387 */ /* 0x0001e80000100800 */
[----:B0-----:R-:W-:-:S05]  /*4a40*/  IMAD R2, R0, 0x2, R7 ;  /* 0x0000000200027824 */ /* 0x001fca00078e0207 */
[----:B------:R0:W-:Y:S02]  /*4a50*/  STL [R1+0x74], R2 ;  /* 0x0000740201007387 */ /* 0x0001e40000100800 */
[----:B0-----:R-:W-:-:S05]  /*4a60*/  LEA R2, R0, R2, 0x1 ;  /* 0x0000000200027211 */ /* 0x001fca00078e08ff */
[----:B------:R0:W-:Y:S02]  /*4a70*/  STL [R1+0x70], R2 ;  /* 0x0000700201007387 */ /* 0x0001e40000100800 */
[----:B0-----:R-:W-:-:S05]  /*4a80*/  IMAD R2, R0, 0x2, R2 ;  /* 0x0000000200027824 */ /* 0x001fca00078e0202 */
[----:B------:R0:W-:Y:S02]  /*4a90*/  STL [R1+0x6c], R2 ;  /* 0x00006c0201007387 */ /* 0x0001e40000100800 */
[----:B0-----:R-:W-:-:S05]  /*4aa0*/  LEA R2, R0, R2, 0x1 ;  /* 0x0000000200027211 */ /* 0x001fca00078e08ff */
[----:B------:R0:W-:Y:S02]  /*4ab0*/  STL [R1+0x80], R2 ;  /* 0x0000800201007387 */ /* 0x0001e40000100800 */
[----:B0-----:R-:W-:-:S05]  /*4ac0*/  IMAD R2, R0, 0x2, R2 ;  /* 0x0000000200027824 */ /* 0x001fca00078e0202 */
[C---:B------:R-:W-:Y:S01]  /*4ad0*/  LEA R16, R0.reuse, R2, 0x1 ;  /* 0x0000000200107211 */ /* 0x040fe200078e08ff */
[----:B------:R0:W-:Y:S04]  /*4ae0*/  STL [R1+0x7c], R2 ;  /* 0x00007c0201007387 */ /* 0x0001e80000100800 */
[----:B0-----:R-:W-:-:S05]  /*4af0*/  IMAD R2, R0, 0x2, R16 ;  /* 0x0000000200027824 */ /* 0x001fca00078e0210 */
[----:B------:R-:W-:-:S05]  /*4b00*/  LEA R2, R0, R2, 0x1 ;  /* 0x0000000200027211 */ /* 0x000fca00078e08ff */
[----:B------:R-:W-:-:S05]  /*4b10*/  IMAD R12, R0, 0x2, R2 ;  /* 0x00000002000c7824 */ /* 0x000fca00078e0202 */
[----:B------:R-:W-:-:S05]  /*4b20*/  LEA R2, R0, R12, 0x1 ;  /* 0x0000000c00027211 */ /* 0x000fca00078e08ff */
        /* <DEDUP_REMOVED lines=11> */
[----:B------:R0:W-:Y:S02]  /*4be0*/  STL [R1+0xcc], R2 ;  /* 0x0000cc0201007387 */ /* 0x0001e40000100800 */
[----:B0-----:R-:W-:-:S05]  /*4bf0*/  IMAD R2, R0, 0x2, R2 ;  /* 0x0000000200027824 */ /* 0x001fca00078e0202 */
[----:B------:R0:W-:Y:S02]  /*4c00*/  STL [R1+0xc8], R2 ;  /* 0x0000c80201007387 */ /* 0x0001e40000100800 */
[----:B0-----:R-:W-:-:S04]  /*4c10*/  LEA R2, R0, R2, 0x1 ;  /* 0x0000000200027211 */ /* 0x001fc800078e08ff */
[C---:B------:R-:W-:Y:S01]  /*4c20*/  LEA R10, R0.reuse, R2, 0x1 ;  /* 0x00000002000a7211 */ /* 0x040fe200078e08ff */
[----:B------:R0:W-:Y:S03]  /*4c30*/  STL [R1+0xc4], R2 ;  /* 0x0000c40201007387 */ /* 0x0001e60000100800 */
[----:B------:R-:W-:-:S05]  /*4c40*/  LEA R8, R0, R10, 0x1 ;  /* 0x0000000a00087211 */ /* 0x000fca00078e08ff */
[----:B------:R1:W-:Y:S01]  /*4c50*/  STL [R1+0xe4], R8 ;  /* 0x0000e40801007387 */ /* 0x0003e20000100800 */
[C---:B0-----:R-:W-:Y:S02]  /*4c60*/  IMAD.SHL.U32 R2, R3.reuse, 0x2, RZ ;  /* 0x0000000203027824 */ /* 0x041fe400078e00ff */
[----:B------:R-:W-:-:S03]  /*4c70*/  IMAD.HI R3, R3, 0x2, RZ ;  /* 0x0000000203037827 */ /* 0x000fc600078e02ff */
[----:B------:R-:W-:Y:S01]  /*4c80*/  IADD3 R2, P1, P2, R2, c[0x0][0x170], R19 ;  /* 0x00005c0002027a10 */ /* 0x000fe20007a3e013 */
[----:B------:R-:W-:Y:S01]  /*4c90*/  IMAD.SHL.U32 R19, R29, 0x8, RZ ;  /* 0x000000081d137824 */ /* 0x000fe200078e00ff */
[----:B-1----:R-:W-:Y:S02]  /*4ca0*/  LEA R8, R0, R8, 0x1 ;  /* 0x0000000800087211 */ /* 0x002fe400078e08ff */
[----:B------:R-:W-:Y:S01]  /*4cb0*/  IADD3.X R3, R3, c[0x0][0x174], R18, P1, P2 ;  /* 0x00005d0003037a10 */ /* 0x000fe20000fe4412 */
[----:B------:R-:W-:Y:S01]  /*4cc0*/  IMAD.SHL.U32 R18, R21, 0x10, RZ ;  /* 0x0000001015127824 */ /* 0x000fe200078e00ff */
[----:B------:R-:W-:Y:S01]  /*4cd0*/  LOP3.LUT R19, R19, 0x30, RZ, 0xc0, !PT ;  /* 0x0000003013137812 */ /* 0x000fe200078ec0ff */
[----:B------:R0:W-:Y:S03]  /*4ce0*/  STL [R1+0xe0], R8 ;  /* 0x0000e00801007387 */ /* 0x0001e60000100800 */
[----:B------:R-:W-:-:S02]  /*4cf0*/  LEA R19, R21, R19, 0x6 ;  /* 0x0000001315137211 */ /* 0x000fc400078e30ff */
[C---:B------:R-:W-:Y:S02]  /*4d00*/  LOP3.LUT R22, R18.reuse, 0x780, R22, 0xf8, !PT ;  /* 0x0000078012167812 */ /* 0x040fe400078ef816 */
[--C-:B------:R-:W-:Y:S02]  /*4d10*/  LOP3.LUT R18, R18, 0x30, R20.reuse, 0x78, !PT ;  /* 0x0000003012127812 */ /* 0x100fe400078e7814 */
[----:B------:R-:W-:Y:S01]  /*4d20*/  LOP3.LUT R23, R19, 0x10, R20, 0x78, !PT ;  /* 0x0000001013177812 */ /* 0x000fe200078e7814 */
[----:B------:R-:W-:Y:S01]  /*4d30*/  IMAD R19, R21, 0x4, R14 ;  /* 0x0000000415137824 */ /* 0x000fe200078e020e */
[----:B0-----:R-:W-:Y:S02]  /*4d40*/  LEA R8, R0, R8, 0x1 ;  /* 0x0000000800087211 */ /* 0x001fe400078e08ff */
[----:B------:R-:W-:Y:S02]  /*4d50*/  LOP3.LUT R20, R20, 0x6, RZ, 0xc0, !PT ;  /* 0x0000000614147812 */ /* 0x000fe400078ec0ff */
[----:B------:R-:W-:Y:S01]  /*4d60*/  LEA R15, R0, R8, 0x1 ;  /* 0x00000008000f7211 */ /* 0x000fe200078e08ff */
[----:B------:R0:W-:Y:S01]  /*4d70*/  STL [R1+0xf8], R8 ;  /* 0x0000f80801007387 */ /* 0x0001e20000100800 */
[----:B------:R-:W-:-:S02]  /*4d80*/  LEA.HI R21, R14, R20, RZ, 0x1e ;  /* 0x000000140e157211 */ /* 0x000fc400078ff0ff */
[----:B------:R-:W-:Y:S02]  /*4d90*/  SHF.R.U32.HI R20, RZ, 0x1, R14 ;  /* 0x00000001ff147819 */ /* 0x000fe4000001160e */
[----:B------:R-:W1:Y:S01]  /*4da0*/  S2R R14, SR_TID.X ;  /* 0x00000000000e7919 */ /* 0x000e620000002100 */
[C---:B------:R-:W-:Y:S01]  /*4db0*/  LEA R21, R19.reuse, R18, 0x8 ;  /* 0x0000001213157211 */ /* 0x040fe200078e40ff */
[----:B------:R-:W-:Y:S01]  /*4dc0*/  IMAD.U32 R18, R19, 0x20, R18 ;  /* 0x0000002013127824 */ /* 0x000fe200078e0012 */
[----:B------:R-:W-:Y:S01]  /*4dd0*/  LOP3.LUT R19, R9, R20, RZ, 0x3c, !PT ;  /* 0x0000001409137212 */ /* 0x000fe200078e3cff */
[----:B0-----:R-:W-:Y:S01]  /*4de0*/  IMAD R8, R0, 0x2, R15 ;  /* 0x0000000200087824 */ /* 0x001fe200078e020f */
[----:B------:R-:W-:-:S04]  /*4df0*/  LOP3.LUT R22, R29, 0x10, RZ, 0xc0, !PT ;  /* 0x000000101d167812 */ /* 0x000fc800078ec0ff */
[----:B------:R0:W-:Y:S02]  /*4e00*/  STL [R1+0xf0], R8 ;  /* 0x0000f00801007387 */ /* 0x0001e40000100800 */
[----:B0-----:R-:W-:Y:S02]  /*4e10*/  LEA R8, R0, R8, 0x1 ;  /* 0x0000000800087211 */ /* 0x001fe400078e08ff */
[----:B-1----:R-:W-:-:S03]  /*4e20*/  LOP3.LUT R14, R14, 0x7f, RZ, 0xc0, !PT ;  /* 0x0000007f0e0e7812 */ /* 0x002fc600078ec0ff */
[----:B------:R0:W-:Y:S02]  /*4e30*/  STL [R1+0x11c], R8 ;  /* 0x00011c0801007387 */ /* 0x0001e40000100800 */
[----:B------:R-:W-:Y:S02]  /*4e40*/  IMAD R24, R14, c[0x0][0x1a8], RZ ;  /* 0x00006a000e187a24 */ /* 0x000fe400078e02ff */
[----:B0-----:R-:W-:-:S05]  /*4e50*/  IMAD R8, R0, 0x2, R8 ;  /* 0x0000000200087824 */ /* 0x001fca00078e0208 */
[----:B------:R0:W-:Y:S04]  /*4e60*/  STL [R1+0x118], R8 ;  /* 0x0001180801007387 */ /* 0x0001e80000100800 */
[----:B------:R-:W-:Y:S01]  /*4e70*/  STL [R1+0x350], R21 ;  /* 0x0003501501007387 */ /* 0x000fe20000100800 */
[----:B0-----:R-:W-:-:S05]  /*4e80*/  IMAD R8, R0, 0x2, R8 ;  /* 0x0000000200087824 */ /* 0x001fca00078e0208 */
[----:B------:R0:W-:Y:S01]  /*4e90*/  STL [R1+0x114], R8 ;  /* 0x0001140801007387 */ /* 0x0001e20000100800 */
[----:B------:R-:W-:-:S03]  /*4ea0*/  LEA R9, R0, R8, 0x1 ;  /* 0x0000000800097211 */ /* 0x000fc600078e08ff */
[----:B------:R1:W-:Y:S02]  /*4eb0*/  STL [R1+0x34c], R18 ;  /* 0x00034c1201007387 */ /* 0x0003e40000100800 */
[----:B------:R-:W-:Y:S02]  /*4ec0*/  IMAD R14, R0, 0x2, R9 ;  /* 0x00000002000e7824 */ /* 0x000fe400078e0209 */
[----:B------:R2:W-:Y:S01]  /*4ed0*/  STL [R1+0x110], R9 ;  /* 0x0001100901007387 */ /* 0x0005e20000100800 */
[----:B------:R-:W-:Y:S01]  /*4ee0*/  IMAD R22, R22, 0x20, R23 ;  /* 0x0000002016167824 */ /* 0x000fe200078e0217 */
[----:B0-----:R-:W-:Y:S02]  /*4ef0*/  MOV R8, c[0x0][0x1a8] ;  /* 0x00006a0000087a02 */ /* 0x001fe40000000f00 */
[----:B------:R-:W3:Y:S01]  /*4f00*/  LDL.LU R20, [R1+0x98] ;  /* 0x0000980001147983 */ /* 0x000ee20000300800 */
[----:B-1----:R-:W-:Y:S02]  /*4f10*/  IMAD R18, R17, c[0x0][0x1a0], RZ ;  /* 0x0000680011127a24 */ /* 0x002fe400078e02ff */
[C---:B------:R-:W-:Y:S01]  /*4f20*/  IMAD R17, R0.reuse, 0x2, R4 ;  /* 0x0000000200117824 */ /* 0x040fe200078e0204 */
[----:B------:R-:W4:Y:S04]  /*4f30*/  LDL.LU R21, [R1+0xc0] ;  /* 0x0000c00001157983 */ /* 0x000f280000300800 */
[----:B------:R-:W-:-:S05]  /*4f40*/  LEA R17, R0, R17, 0x1 ;  /* 0x0000001100117211 */ /* 0x000fca00078e08ff */
[----:B------:R-:W-:Y:S01]  /*4f50*/  IMAD R17, R0, 0x2, R17 ;  /* 0x0000000200117824 */ /* 0x000fe200078e0211 */
[----:B------:R-:W-:-:S04]  /*4f60*/  LEA R19, P1, R18, c[0x0][0x168], 0x1 ;  /* 0x00005a0012137a11 */ /* 0x000fc800078208ff */
[----:B--2---:R-:W-:Y:S02]  /*4f70*/  MOV R9, R17 ;  /* 0x0000001100097202 */ /* 0x004fe40000000f00 */
[----:B------:R-:W-:Y:S01]  /*4f80*/  LEA R17, R0, R14, 0x1 ;  /* 0x0000000e00117211 */ /* 0x000fe200078e08ff */
[----:B------:R-:W-:Y:S01]  /*4f90*/  IMAD R27, R8, 0x80, R24 ;  /* 0x00000080081b7824 */ /* 0x000fe200078e0218 */
[----:B------:R-:W-:Y:S01]  /*4fa0*/  LEA.HI.X.SX32 R18, R18, c[0x0][0x16c], 0x1, P1 ;  /* 0x00005b0012127a11 */ /* 0x000fe200008f0eff */
[----:B------:R0:W-:Y:S02]  /*4fb0*/  STL [R1+0x320], R22 ;  /* 0x0003201601007387 */ /* 0x0001e40000100800 */
[----:B------:R-:W-:Y:S01]  /*4fc0*/  IMAD R17, R0, 0x2, R17 ;  /* 0x0000000200117824 */ /* 0x000fe200078e0211 */
[----:B------:R-:W-:Y:S02]  /*4fd0*/  LEA R26, R8, R27, 0x7 ;  /* 0x0000001b081a7211 */ /* 0x000fe400078e38ff */
[----:B------:R-:W-:-:S02]  /*4fe0*/  LEA R28, P2, R27, R19, 0x1 ;  /* 0x000000131b1c7211 */ /* 0x000fc400078408ff */
[C---:B0-----:R-:W-:Y:S01]  /*4ff0*/  LEA R22, P1, R24.reuse, R19, 0x1 ;  /* 0x0000001318167211 */ /* 0x041fe200078208ff */
[----:B------:R0:W-:Y:S03]  /*5000*/  STL [R1+0x13c], R17 ;  /* 0x00013c1101007387 */ /* 0x0001e60000100800 */
[----:B------:R-:W-:Y:S02]  /*5010*/  LEA.HI.X.SX32 R23, R24, R18, 0x1, P1 ;  /* 0x0000001218177211 */ /* 0x000fe400008f0eff */
[----:B------:R-:W-:Y:S01]  /*5020*/  LEA R8, R8, R26, 0x7 ;  /* 0x0000001a08087211 */ /* 0x000fe200078e38ff */
[----:B0-----:R-:W-:Y:S02]  /*5030*/  IMAD R17, R0, 0x2, R17 ;  /* 0x0000000200117824 */ /* 0x001fe400078e0211 */
[----:B------:R0:W-:Y:S01]  /*5040*/  STL.64 [R1+0x340], R22 ;  /* 0x0003401601007387 */ /* 0x0001e20000100a00 */
[----:B------:R-:W-:-:S03]  /*5050*/  LEA.HI.X.SX32 R29, R27, R18, 0x1, P2 ;  /* 0x000000121b1d7211 */ /* 0x000fc600010f0eff */
[----:B------:R1:W-:Y:S01]  /*5060*/  STL [R1+0x138], R17 ;  /* 0x0001381101007387 */ /* 0x0003e20000100800 */
[----:B------:R-:W-:-:S03]  /*5070*/  LEA R24, P1, R26, R19, 0x1 ;  /* 0x000000131a187211 */ /* 0x000fc600078208ff */
[----:B------:R2:W-:Y:S01]  /*5080*/  STL.64 [R1+0x338], R28 ;  /* 0x0003381c01007387 */ /* 0x0005e20000100a00 */
[----:B0-----:R-:W-:Y:S02]  /*5090*/  LEA R22, P3, R8, R19, 0x1 ;  /* 0x0000001308167211 */ /* 0x001fe400078608ff */
[----:B-1----:R-:W-:Y:S02]  /*50a0*/  LEA R17, R0, R17, 0x1 ;  /* 0x0000001100117211 */ /* 0x002fe400078e08ff */
[-C--:B------:R-:W-:Y:S02]  /*50b0*/  LEA.HI.X.SX32 R25, R26, R18.reuse, 0x1, P1 ;  /* 0x000000121a197211 */ /* 0x080fe400008f0eff */
[----:B------:R-:W-:Y:S01]  /*50c0*/  LEA.HI.X.SX32 R23, R8, R18, 0x1, P3 ;  /* 0x0000001208177211 */ /* 0x000fe200018f0eff */
[----:B--2---:R-:W2:Y:S04]  /*50d0*/  LDL.LU.64 R28, [R1+0x1970] ;  /* 0x00197000011c7983 */ /* 0x004ea80000300a00 */
[----:B------:R0:W-:Y:S04]  /*50e0*/  STL [R1+0x12c], R17 ;  /* 0x00012c1101007387 */ /* 0x0001e80000100800 */
[----:B------:R-:W2:Y:S01]  /*50f0*/  LDL.LU R18, [R1+0x4] ;  /* 0x0000040001127983 */ /* 0x000ea20000300800 */
[C---:B------:R-:W-:Y:S01]  /*5100*/  IMAD R8, R0.reuse, 0x2, R4 ;  /* 0x0000000200087824 */ /* 0x040fe200078e0204 */
[----:B------:R-:W-:-:S02]  /*5110*/  LEA R19, R0, R4, 0x1 ;  /* 0x0000000400137211 */ /* 0x000fc400078e08ff */
[-C--:B------:R-:W-:Y:S01]  /*5120*/  LEA R26, P1, R4, R2.reuse, 0x1 ;  /* 0x00000002041a7211 */ /* 0x080fe200078208ff */
[C---:B------:R-:W-:Y:S01]  /*5130*/  IMAD R8, R0.reuse, 0x2, R8 ;  /* 0x0000000200087824 */ /* 0x040fe200078e0208 */
[----:B------:R1:W-:Y:S01]  /*5140*/  STL.64 [R1+0x330], R24 ;  /* 0x0003301801007387 */ /* 0x0003e20000100a00 */
[----:B0-----:R-:W-:Y:S02]  /*5150*/  LEA R17, R0, R17, 0x1 ;  /* 0x0000001100117211 */ /* 0x001fe400078e08ff */
[----:B------:R-:W-:Y:S01]  /*5160*/  LEA.HI.X.SX32 R27, R4, R3, 0x1, P1 ;  /* 0x00000003041b7211 */ /* 0x000fe200008f0eff */
[----:B------:R0:W-:Y:S01]  /*5170*/  STL.64 [R1+0x328], R22 ;  /* 0x0003281601007387 */ /* 0x0001e20000100a00 */
[----:B-1----:R-:W-:-:S03]  /*5180*/  LEA R24, P2, R19, R2, 0x1 ;  /* 0x0000000213187211 */ /* 0x002fc600078408ff */
[----:B------:R1:W-:Y:S01]  /*5190*/  STL [R1+0x134], R17 ;  /* 0x0001341101007387 */ /* 0x0003e20000100800 */
[C---:B0-----:R-:W-:Y:S02]  /*51a0*/  LEA R22, P3, R8.reuse, R2, 0x1 ;  /* 0x0000000208167211 */ /* 0x041fe400078608ff */
[-C--:B------:R-:W-:Y:S01]  /*51b0*/  LEA.HI.X.SX32 R25, R19, R3.reuse, 0x1, P2 ;  /* 0x0000000313197211 */ /* 0x080fe200010f0eff */
[----:B------:R0:W-:Y:S01]  /*51c0*/  STL.64 [R1+0xe88], R26 ;  /* 0x000e881a01007387 */ /* 0x0001e20000100a00 */
[----:B------:R-:W-:Y:S01]  /*51d0*/  LEA.HI.X.SX32 R23, R8, R3, 0x1, P3 ;  /* 0x0000000308177211 */ /* 0x000fe200018f0eff */
[C---:B-1----:R-:W-:Y:S02]  /*51e0*/  IMAD R17, R0.reuse, 0x2, R17 ;  /* 0x0000000200117824 */ /* 0x042fe400078e0211 */
[----:B0-----:R-:W2:Y:S04]  /*51f0*/  LDL.LU.64 R26, [R1+0x1968] ;  /* 0x00196800011a7983 */ /* 0x001ea80000300a00 */
[----:B------:R0:W-:Y:S01]  /*5200*/  STL.64 [R1+0xe80], R24 ;  /* 0x000e801801007387 */ /* 0x0001e20000100a00 */
[----:B------:R-:W-:-:S03]  /*5210*/  LEA R19, R0, R17, 0x1 ;  /* 0x0000001100137211 */ /* 0x000fc600078e08ff */
[----:B0-----:R-:W2:Y:S04]  /*5220*/  LDL.LU.64 R24, [R1+0x1960] ;  /* 0x0019600001187983 */ /* 0x001ea80000300a00 */
[----:B------:R-:W-:Y:S04]  /*5230*/  STL.64 [R1+0x1938], R16 ;  /* 0x0019381001007387 */ /* 0x000fe80000100a00 */
[----:B------:R0:W-:Y:S01]  /*5240*/  STL.64 [R1+0xe78], R22 ;  /* 0x000e781601007387 */ /* 0x0001e20000100a00 */
[----:B------:R-:W-:Y:S01]  /*5250*/  LEA R4, R0, R19, 0x1 ;  /* 0x0000001300047211 */ /* 0x000fe200078e08ff */
[----:B0-----:R-:W-:Y:S01]  /*5260*/  IMAD.MOV.U32 R23, RZ, RZ, R9 ;  /* 0x000000ffff177224 */ /* 0x001fe200078e0009 */
[----:B------:R-:W-:-:S04]  /*5270*/  LEA R22, P1, R9, R2, 0x1 ;  /* 0x0000000209167211 */ /* 0x000fc800078208ff */
[----:B------:R-:W-:-:S05]  /*5280*/  LEA.HI.X.SX32 R23, R23, R3, 0x1, P1 ;  /* 0x0000000317177211 */ /* 0x000fca00008f0eff */
[----:B------:R0:W-:Y:S04]  /*5290*/  STL.64 [R1+0xe70], R22 ;  /* 0x000e701601007387 */ /* 0x0001e80000100a00 */
[----:B0-----:R-:W2:Y:S04]  /*52a0*/  LDL.LU.64 R22, [R1+0x1958] ;  /* 0x0019580001167983 */ /* 0x001ea80000300a00 */
[----:B------:R0:W-:Y:S02]  /*52b0*/  STL [R1+0x140], R4 ;  /* 0x0001400401007387 */ /* 0x0001e40000100800 */
[----:B0-----:R-:W-:Y:S01]  /*52c0*/  IMAD R4, R0, 0x2, R4 ;  /* 0x0000000200047824 */ /* 0x001fe200078e0204 */
[----:B---3--:R-:W-:-:S04]  /*52d0*/  LEA R16, P2, R20, R2, 0x1 ;  /* 0x0000000214107211 */ /* 0x008fc800078408ff */
[----:B------:R-:W-:Y:S02]  /*52e0*/  LEA.HI.X.SX32 R17, R20, R3, 0x1, P2 ;  /* 0x0000000314117211 */ /* 0x000fe400010f0eff */
[----:B----4-:R-:W-:-:S04]  /*52f0*/  LEA R8, P3, R21, R2, 0x1 ;  /* 0x0000000215087211 */ /* 0x010fc800078608ff */
[----:B------:R-:W-:Y:S01]  /*5300*/  LEA.HI.X.SX32 R9, R21, R3, 0x1, P3 ;  /* 0x0000000315097211 */ /* 0x000fe200018f0eff */
[----:B------:R-:W-:Y:S04]  /*5310*/  STL.64 [R1+0xe68], R16 ;  /* 0x000e681001007387 */ /* 0x000fe80000100a00 */
[----:B------:R-:W-:Y:S04]  /*5320*/  STL.64 [R1+0xe60], R8 ;  /* 0x000e600801007387 */ /* 0x000fe80000100a00 */
[----:B------:R-:W-:Y:S01]  /*5330*/  STL [R1+0x124], R4 ;  /* 0x0001240401007387 */ /* 0x000fe20000100800 */
[----:B--2---:R-:W-:-:S04]  /*5340*/  LEA R20, P1, R18, R2, 0x1 ;  /* 0x0000000212147211 */ /* 0x004fc800078208ff */
[----:B------:R-:W-:-:S05]  /*5350*/  LEA.HI.X.SX32 R21, R18, R3, 0x1, P1 ;  /* 0x0000000312157211 */ /* 0x000fca00008f0eff */
[----:B------:R0:W-:Y:S04]  /*5360*/  STL.64 [R1+0xe58], R20 ;  /* 0x000e581401007387 */ /* 0x0001e80000100a00 */
[----:B0-----:R-:W2:Y:S01]  /*5370*/  LDL.LU.64 R20, [R1+0x1950] ;  /* 0x0019500001147983 */ /* 0x001ea20000300a00 */
[-C--:B------:R-:W-:Y:S02]  /*5380*/  LEA R16, P2, R28, R2.reuse, 0x1 ;  /* 0x000000021c107211 */ /* 0x080fe400078408ff */
[----:B------:R-:W-:Y:S02]  /*5390*/  LEA R8, P3, R29, R2, 0x1 ;  /* 0x000000021d087211 */ /* 0x000fe400078608ff */
[----:B------:R-:W-:Y:S02]  /*53a0*/  LEA R4, R0, R4, 0x1 ;  /* 0x0000000400047211 */ /* 0x000fe400078e08ff */
[----:B------:R-:W-:-:S02]  /*53b0*/  LEA.HI.X.SX32 R17, R28, R3, 0x1, P2 ;  /* 0x000000031c117211 */ /* 0x000fc400010f0eff */
[----:B------:R-:W-:Y:S01]  /*53c0*/  LEA.HI.X.SX32 R9, R29, R3, 0x1, P3 ;  /* 0x000000031d097211 */ /* 0x000fe200018f0eff */
[----:B------:R0:W-:Y:S04]  /*53d0*/  STL [R1+0x120], R4 ;  /* 0x0001200401007387 */ /* 0x0001e80000100800 */
[----:B------:R-:W-:Y:S01]  /*53e0*/  STL.64 [R1+0xe50], R16 ;  /* 0x000e501001007387 */ /* 0x000fe20000100a00 */
[----:B------:R-:W-:-:S03]  /*53f0*/  LEA R28, P1, R27, R2, 0x1 ;  /* 0x000000021b1c7211 */ /* 0x000fc600078208ff */
[----:B------:R1:W-:Y:S01]  /*5400*/  STL.64 [R1+0xe48], R8 ;  /* 0x000e480801007387 */ /* 0x0003e20000100a00 */
[----:B0-----:R-:W-:Y:S01]  /*5410*/  IMAD R4, R0, 0x2, R4 ;  /* 0x0000000200047824 */ /* 0x001fe200078e0204 */
[----:B------:R-:W-:-:S04]  /*5420*/  LEA.HI.X.SX32 R29, R27, R3, 0x1, P1 ;  /* 0x000000031b1d7211 */ /* 0x000fc800008f0eff */
[----:B------:R-:W-:Y:S02]  /*5430*/  LEA R4, R0, R4, 0x1 ;  /* 0x0000000400047211 */ /* 0x000fe400078e08ff */
[CC--:B-1----:R-:W-:Y:S02]  /*5440*/  LEA R8, P3, R25.reuse, R2.reuse, 0x1 ;  /* 0x0000000219087211 */ /* 0x0c2fe400078608ff */
[CC--:B------:R-:W-:Y:S02]  /*5450*/  LEA R16, P2, R26.reuse, R2.reuse, 0x1 ;  /* 0x000000021a107211 */ /* 0x0c0fe400078408ff */
[-C--:B------:R-:W-:Y:S01]  /*5460*/  LEA.HI.X.SX32 R9, R25, R3.reuse, 0x1, P3 ;  /* 0x0000000319097211 */ /* 0x080fe200018f0eff */
[----:B------:R-:W-:Y:S01]  /*5470*/  STL.64 [R1+0xe40], R28 ;  /* 0x000e401c01007387 */ /* 0x000fe20000100a00 */
[----:B------:R-:W-:Y:S01]  /*5480*/  LEA.HI.X.SX32 R17, R26, R3, 0x1, P2 ;  /* 0x000000031a117211 */ /* 0x000fe200010f0eff */
[C---:B------:R-:W-:Y:S02]  /*5490*/  IMAD R27, R0.reuse, 0x2, R4 ;  /* 0x00000002001b7824 */ /* 0x040fe400078e0204 */
[----:B------:R0:W-:Y:S03]  /*54a0*/  STL.64 [R1+0xe30], R8 ;  /* 0x000e300801007387 */ /* 0x0001e60000100a00 */
[----:B------:R-:W-:Y:S01]  /*54b0*/  LEA R26, R0, R27, 0x1 ;  /* 0x0000001b001a7211 */ /* 0x000fe200078e08ff */
[----:B------:R-:W-:Y:S01]  /*54c0*/  STL.64 [R1+0xe38], R16 ;  /* 0x000e381001007387 */ /* 0x000fe20000100a00 */
[----:B0-----:R-:W-:-:S04]  /*54d0*/  LEA R8, P1, R24, R2, 0x1 ;  /* 0x0000000218087211 */ /* 0x001fc800078208ff */
[----:B------:R-:W-:Y:S02]  /*54e0*/  LEA.HI.X.SX32 R9, R24, R3, 0x1, P1 ;  /* 0x0000000318097211 */ /* 0x000fe400008f0eff */
[----:B------:R-:W-:Y:S01]  /*54f0*/  MOV R24, R6 ;  /* 0x0000000600187202 */ /* 0x000fe20000000f00 */
[----:B------:R-:W-:Y:S02]  /*5500*/  IMAD R25, R0, 0x2, R26 ;  /* 0x0000000200197824 */ /* 0x000fe400078e021a */
[----:B------:R0:W-:Y:S01]  /*5510*/  STL.64 [R1+0xe28], R8 ;  /* 0x000e280801007387 */ /* 0x0001e20000100a00 */
[----:B------:R-:W-:-:S03]  /*5520*/  LEA R28, P2, R23, R2, 0x1 ;  /* 0x00000002171c7211 */ /* 0x000fc600078408ff */
[----:B0-----:R-:W3:Y:S01]  /*5530*/  LDL.LU.64 R8, [R1+0x1948] ;  /* 0x0019480001087983 */ /* 0x001ee20000300a00 */
[C---:B------:R-:W-:Y:S02]  /*5540*/  LEA R16, P3, R22.reuse, R2, 0x1 ;  /* 0x0000000216107211 */ /* 0x040fe400078608ff */
[-C--:B------:R-:W-:Y:S02]  /*5550*/  LEA.HI.X.SX32 R29, R23, R3.reuse, 0x1, P2 ;  /* 0x00000003171d7211 */ /* 0x080fe400010f0eff */
[----:B------:R-:W-:-:S03]  /*5560*/  LEA.HI.X.SX32 R17, R22, R3, 0x1, P3 ;  /* 0x0000000316117211 */ /* 0x000fc600018f0eff */
[----:B------:R0:W-:Y:S04]  /*5570*/  STL.64 [R1+0xe20], R28 ;  /* 0x000e201c01007387 */ /* 0x0001e80000100a00 */
[----:B------:R-:W-:Y:S04]  /*5580*/  STL.64 [R1+0xe18], R16 ;  /* 0x000e181001007387 */ /* 0x000fe80000100a00 */
[----:B------:R-:W-:Y:S01]  /*5590*/  STL [R1+0xdc], R25 ;  /* 0x0000dc1901007387 */ /* 0x000fe20000100800 */
[----:B0-----:R-:W-:-:S03]  /*55a0*/  IMAD.MOV.U32 R29, RZ, RZ, R7 ;  /* 0x000000ffff1d7224 */ /* 0x001fc600078e0007 */
[----:B------:R-:W-:Y:S01]  /*55b0*/  STL.64 [R1+0x1860], R26 ;  /* 0x0018601a01007387 */ /* 0x000fe20000100a00 */
[----:B--2---:R-:W-:-:S04]  /*55c0*/  LEA R6, P1, R21, R2, 0x1 ;  /* 0x0000000215067211 */ /* 0x004fc800078208ff */
[----:B------:R-:W-:-:S05]  /*55d0*/  LEA.HI.X.SX32 R7, R21, R3, 0x1, P1 ;  /* 0x0000000315077211 */ /* 0x000fca00008f0eff */
[----:B------:R0:W-:Y:S04]  /*55e0*/  STL.64 [R1+0xe10], R6 ;  /* 0x000e100601007387 */ /* 0x0001e80000100a00 */
[----:B0-----:R-:W2:Y:S01]  /*55f0*/  LDL.LU.64 R6, [R1+0x1940] ;  /* 0x0019400001067983 */ /* 0x001ea20000300a00 */
[CC--:B------:R-:W-:Y:S02]  /*5600*/  LEA R22, P2, R20.reuse, R2.reuse, 0x1 ;  /* 0x0000000214167211 */ /* 0x0c0fe400078408ff */
[C---:B------:R-:W-:Y:S02]  /*5610*/  LEA R16, P3, R5.reuse, R2, 0x1 ;  /* 0x0000000205107211 */ /* 0x040fe400078608ff */
[-C--:B------:R-:W-:Y:S02]  /*5620*/  LEA.HI.X.SX32 R23, R20, R3.reuse, 0x1, P2 ;  /* 0x0000000314177211 */ /* 0x080fe400010f0eff */
[----:B------:R-:W-:-:S02]  /*5630*/  LEA.HI.X.SX32 R17, R5, R3, 0x1, P3 ;  /* 0x0000000305117211 */ /* 0x000fc400018f0eff */
[----:B------:R-:W-:Y:S01]  /*5640*/  MOV R5, R10 ;  /* 0x0000000a00057202 */ /* 0x000fe20000000f00 */
[----:B------:R0:W-:Y:S01]  /*5650*/  STL.64 [R1+0xe08], R22 ;  /* 0x000e081601007387 */ /* 0x0001e20000100a00 */
[----:B------:R-:W-:-:S05]  /*5660*/  LEA R18, R0, R14, 0x1 ;  /* 0x0000000e00127211 */ /* 0x000fca00078e08ff */
[----:B------:R-:W-:Y:S01]  /*5670*/  STL.64 [R1+0x1928], R18 ;  /* 0x0019281201007387 */ /* 0x000fe20000100a00 */
[----:B0-----:R-:W-:-:S03]  /*5680*/  IMAD.MOV.U32 R23, RZ, RZ, R11 ;  /* 0x000000ffff177224 */ /* 0x001fc600078e000b */
[----:B------:R0:W-:Y:S04]  /*5690*/  STL.64 [R1+0xe00], R16 ;  /* 0x000e001001007387 */ /* 0x0001e80000100a00 */
[----:B0-----:R-:W4:Y:S01]  /*56a0*/  LDL.LU.64 R16, [R1+0x1938] ;  /* 0x0019380001107983 */ /* 0x001f220000300a00 */
[----:B--2---:R-:W-:-:S04]  /*56b0*/  LEA R10, P1, R6, R2, 0x1 ;  /* 0x00000002060a7211 */ /* 0x004fc800078208ff */
[----:B------:R-:W-:-:S05]  /*56c0*/  LEA.HI.X.SX32 R11, R6, R3, 0x1, P1 ;  /* 0x00000003060b7211 */ /* 0x000fca00008f0eff */
[----:B------:R0:W-:Y:S04]  /*56d0*/  STL.64 [R1+0xdf8], R10 ;  /* 0x000df80a01007387 */ /* 0x0001e80000100a00 */
[----:B0-----:R-:W2:Y:S01]  /*56e0*/  LDL.LU.64 R10, [R1+0x1930] ;  /* 0x00193000010a7983 */ /* 0x001ea20000300a00 */
[C---:B------:R-:W-:Y:S01]  /*56f0*/  IMAD R28, R0.reuse, 0x2, R25 ;  /* 0x00000002001c7824 */ /* 0x040fe200078e0219 */
[C---:B------:R-:W-:Y:S02]  /*5700*/  LEA R25, R0.reuse, R13, 0x1 ;  /* 0x0000000d00197211 */ /* 0x040fe400078e08ff */
[----:B------:R-:W-:Y:S01]  /*5710*/  MOV R22, R4 ;  /* 0x0000000400167202 */ /* 0x000fe20000000f00 */
[C---:B------:R-:W-:Y:S01]  /*5720*/  IMAD R4, R0.reuse, 0x2, R28 ;  /* 0x0000000200047824 */ /* 0x040fe200078e021c */
[-C--:B------:R-:W-:Y:S01]  /*5730*/  LEA R20, P2, R7, R2.reuse, 0x1 ;  /* 0x0000000207147211 */ /* 0x080fe200078408ff */
[----:B------:R-:W-:Y:S01]  /*5740*/  IMAD R25, R0, 0x2, R25 ;  /* 0x0000000200197824 */ /* 0x000fe200078e0219 */
[----:B---3--:R-:W-:-:S02]  /*5750*/  LEA R18, P3, R8, R2, 0x1 ;  /* 0x0000000208127211 */ /* 0x008fc400078608ff */
[----:B------:R-:W-:Y:S02]  /*5760*/  LEA R4, R0, R4, 0x1 ;  /* 0x0000000400047211 */ /* 0x000fe400078e08ff */
[-C--:B------:R-:W-:Y:S02]  /*5770*/  LEA.HI.X.SX32 R21, R7, R3.reuse, 0x1, P2 ;  /* 0x0000000307157211 */ /* 0x080fe400010f0eff */
[----:B------:R-:W-:Y:S01]  /*5780*/  LEA.HI.X.SX32 R19, R8, R3, 0x1, P3 ;  /* 0x0000000308137211 */ /* 0x000fe200018f0eff */
[----:B------:R0:W-:Y:S01]  /*5790*/  STL [R1+0xd0], R4 ;  /* 0x0000d00401007387 */ /* 0x0001e20000100800 */
[----:B------:R-:W-:-:S03]  /*57a0*/  LEA R25, R0, R25, 0x1 ;  /* 0x0000001900197211 */ /* 0x000fc600078e08ff */
[----:B------:R-:W-:Y:S01]  /*57b0*/  STL.64 [R1+0xdf0], R20 ;  /* 0x000df01401007387 */ /* 0x000fe20000100a00 */
[----:B------:R-:W-:-:S03]  /*57c0*/  IMAD R6, R0, 0x2, R4 ;  /* 0x0000000200067824 */ /* 0x000fc600078e0204 */
[----:B------:R1:W-:Y:S01]  /*57d0*/  STL.64 [R1+0xde8], R18 ;  /* 0x000de81201007387 */ /* 0x0003e20000100a00 */
[----:B------:R-:W-:Y:S02]  /*57e0*/  IMAD.MOV.U32 R26, RZ, RZ, R25 ;  /* 0x000000ffff1a7224 */ /* 0x000fe400078e0019 */
[----:B------:R-:W-:Y:S02]  /*57f0*/  IMAD.MOV.U32 R25, RZ, RZ, R14 ;  /* 0x000000ffff197224 */ /* 0x000fe400078e000e */
[----:B0-----:R-:W-:Y:S01]  /*5800*/  IMAD.MOV.U32 R4, RZ, RZ, R12 ;  /* 0x000000ffff047224 */ /* 0x001fe200078e000c */
[----:B------:R-:W-:Y:S02]  /*5810*/  MOV R27, R15 ;  /* 0x0000000f001b7202 */ /* 0x000fe40000000f00 */
[----:B-1----:R-:W-:Y:S02]  /*5820*/  LEA R18, P1, R9, R2, 0x1 ;  /* 0x0000000209127211 */ /* 0x002fe400078208ff */
[----:B------:R-:W-:-:S02]  /*5830*/  LEA R20, R0, R6, 0x1 ;  /* 0x0000000600147211 */ /* 0x000fc400078e08ff */
[----:B------:R-:W-:Y:S02]  /*5840*/  LEA.HI.X.SX32 R19, R9, R3, 0x1, P1 ;  /* 0x0000000309137211 */ /* 0x000fe400008f0eff */
[----:B------:R-:W-:-:S03]  /*5850*/  MOV R7, R13 ;  /* 0x0000000d00077202 */ /* 0x000fc60000000f00 */
[----:B------:R0:W-:Y:S04]  /*5860*/  STL.64 [R1+0xde0], R18 ;  /* 0x000de01201007387 */ /* 0x0001e80000100a00 */
[----:B0-----:R-:W3:Y:S04]  /*5870*/  LDL.LU.64 R18, [R1+0x1928] ;  /* 0x0019280001127983 */ /* 0x001ee80000300a00 */
[----:B------:R-:W-:Y:S01]  /*5880*/  STL [R1+0xc0], R20 ;  /* 0x0000c01401007387 */ /* 0x000fe20000100800 */
[-C--:B--2---:R-:W-:Y:S02]  /*5890*/  LEA R14, P2, R10, R2.reuse, 0x1 ;  /* 0x000000020a0e7211 */ /* 0x084fe400078408ff */
[----:B------:R-:W-:-:S02]  /*58a0*/  LEA R12, P3, R11, R2, 0x1 ;  /* 0x000000020b0c7211 */ /* 0x000fc400078608ff */
[-C--:B------:R-:W-:Y:S02]  /*58b0*/  LEA.HI.X.SX32 R15, R10, R3.reuse, 0x1, P2 ;  /* 0x000000030a0f7211 */ /* 0x080fe400010f0eff */
[----:B------:R-:W-:-:S03]  /*58c0*/  LEA.HI.X.SX32 R13, R11, R3, 0x1, P3 ;  /* 0x000000030b0d7211 */ /* 0x000fc600018f0eff */
[----:B------:R0:W-:Y:S04]  /*58d0*/  STL.64 [R1+0xdd8], R14 ;  /* 0x000dd80e01007387 */ /* 0x0001e80000100a00 */
[----:B0-----:R-:W2:Y:S04]  /*58e0*/  LDL.LU.64 R14, [R1+0x1920] ;  /* 0x00192000010e7983 */ /* 0x001ea80000300a00 */
[----:B------:R0:W-:Y:S04]  /*58f0*/  STL.64 [R1+0xdd0], R12 ;  /* 0x000dd00c01007387 */ /* 0x0001e80000100a00 */
[----:B0-----:R-:W2:Y:S01]  /*5900*/  LDL.LU.64 R12, [R1+0x1918] ;  /* 0x00191800010c7983 */ /* 0x001ea20000300a00 */
[----:B----4-:R-:W-:-:S05]  /*5910*/  IMAD R21, R0, 0x2, R16 ;  /* 0x0000000200157824 */ /* 0x010fca00078e0210 */
[C---:B------:R-:W-:Y:S01]  /*5920*/  LEA R21, R0.reuse, R21, 0x1 ;  /* 0x0000001500157211 */ /* 0x040fe200078e08ff */
[----:B------:R-:W-:Y:S02]  /*5930*/  IMAD.MOV.U32 R10, RZ, RZ, R5 ;  /* 0x000000ffff0a7224 */ /* 0x000fe400078e0005 */
[----:B------:R-:W-:Y:S01]  /*5940*/  IMAD.MOV.U32 R5, RZ, RZ, R22 ;  /* 0x000000ffff057224 */ /* 0x000fe200078e0016 */
[----:B------:R-:W-:Y:S02]  /*5950*/  MOV R6, R21 ;  /* 0x0000001500067202 */ /* 0x000fe40000000f00 */
[----:B------:R-:W-:Y:S01]  /*5960*/  MOV R21, R23 ;  /* 0x0000001700157202 */ /* 0x000fe20000000f00 */
[----:B------:R-:W-:Y:S01]  /*5970*/  IMAD.MOV.U32 R23, RZ, RZ, R16 ;  /* 0x000000ffff177224 */ /* 0x000fe200078e0010 */
[----:B------:R-:W-:Y:S01]  /*5980*/  MOV R22, R17 ;  /* 0x0000001100167202 */ /* 0x000fe20000000f00 */
[----:B------:R-:W-:Y:S01]  /*5990*/  IMAD.MOV.U32 R8, RZ, RZ, R24 ;  /* 0x000000ffff087224 */ /* 0x000fe200078e0018 */
[C---:B------:R-:W-:Y:S01]  /*59a0*/  LEA R24, R0.reuse, R16, 0x1 ;  /* 0x0000001000187211 */ /* 0x040fe200078e08ff */
[----:B------:R0:W-:Y:S04]  /*59b0*/  STL [R1+0x18c0], R11 ;  /* 0x0018c00b01007387 */ /* 0x0001e80000100800 */
[----:B------:R1:W-:Y:S04]  /*59c0*/  STL.64 [R1+0x1908], R22 ;  /* 0x0019081601007387 */ /* 0x0003e80000100a00 */
[----:B------:R-:W-:Y:S01]  /*59d0*/  STL [R1+0x18e0], R28 ;  /* 0x0018e01c01007387 */ /* 0x000fe20000100800 */
[----:B0-----:R-:W-:-:S05]  /*59e0*/  IMAD R11, R0, 0x2, R20 ;  /* 0x00000002000b7824 */ /* 0x001fca00078e0214 */
[----:B------:R-:W-:Y:S02]  /*59f0*/  LEA R9, R0, R11, 0x1 ;  /* 0x0000000b00097211 */ /* 0x000fe400078e08ff */
[CC--:B--2---:R-:W-:Y:S02]  /*5a00*/  LEA R16, P1, R12.reuse, R2.reuse, 0x1 ;  /* 0x000000020c107211 */ /* 0x0c4fe400078208ff */
[----:B-1----:R-:W-:Y:S02]  /*5a10*/  LEA R22, P2, R13, R2, 0x1 ;  /* 0x000000020d167211 */ /* 0x002fe400078408ff */
[----:B------:R-:W-:-:S03]  /*5a20*/  LEA.HI.X.SX32 R17, R12, R3, 0x1, P1 ;  /* 0x000000030c117211 */ /* 0x000fc600008f0eff */
[----:B------:R-:W-:Y:S04]  /*5a30*/  STL [R1+0xdc0], R22 ;  /* 0x000dc01601007387 */ /* 0x000fe80000100800 */
[----:B------:R0:W-:Y:S04]  /*5a40*/  STL.64 [R1+0xdc8], R16 ;  /* 0x000dc81001007387 */ /* 0x0001e80000100a00 */
[----:B0-----:R-:W2:Y:S04]  /*5a50*/  LDL.LU.64 R16, [R1+0x1910] ;  /* 0x0019100001107983 */ /* 0x001ea80000300a00 */
[----:B------:R0:W-:Y:S04]  /*5a60*/  STL.64 [R1+0x1900], R10 ;  /* 0x0019000a01007387 */ /* 0x0001e80000100a00 */
[----:B0-----:R0:W4:Y:S01]  /*5a70*/  LDL.64 R10, [R1+0xdc0] ;  /* 0x000dc000010a7983 */ /* 0x0011220000100a00 */
[----:B------:R-:W-:-:S02]  /*5a80*/  LEA R22, P3, R14, R2, 0x1 ;  /* 0x000000020e167211 */ /* 0x000fc400078608ff */
[----:B------:R-:W-:Y:S02]  /*5a90*/  MOV R12, R9 ;  /* 0x00000009000c7202 */ /* 0x000fe40000000f00 */
[----:B------:R-:W-:Y:S01]  /*5aa0*/  LEA.HI.X.SX32 R23, R14, R3, 0x1, P3 ;  /* 0x000000030e177211 */ /* 0x000fe200018f0eff */
[----:B--2---:R-:W-:-:S05]  /*5ab0*/  IMAD R9, R0, 0x2, R17 ;  /* 0x0000000200097824 */ /* 0x004fca00078e0211 */
[----:B------:R-:W-:Y:S01]  /*5ac0*/  STL.64 [R1+0x18f8], R8 ;  /* 0x0018f80801007387 */ /* 0x000fe20000100a00 */
[----:B----4-:R-:W-:-:S03]  /*5ad0*/  LEA.HI.X.SX32 R11, R13, R3, 0x1, P2 ;  /* 0x000000030d0b7211 */ /* 0x010fc600010f0eff */
[----:B------:R-:W2:Y:S04]  /*5ae0*/  LDL.LU R13, [R1+0xc] ;  /* 0x00000c00010d7983 */ /* 0x000ea80000300800 */
[----:B------:R-:W-:Y:S04]  /*5af0*/  STL [R1+0xdc4], R11 ;  /* 0x000dc40b01007387 */ /* 0x000fe80000100800 */
[----:B------:R1:W-:Y:S04]  /*5b00*/  STL.64 [R1+0xdb8], R22 ;  /* 0x000db81601007387 */ /* 0x0003e80000100a00 */
[----:B-1----:R-:W4:Y:S01]  /*5b10*/  LDL.LU.64 R22, [R1+0x1908] ;  /* 0x0019080001167983 */ /* 0x002f220000300a00 */
[----:B------:R-:W-:Y:S01]  /*5b20*/  MOV R14, R6 ;  /* 0x00000006000e7202 */ /* 0x000fe20000000f00 */
[----:B------:R-:W-:Y:S01]  /*5b30*/  IMAD.MOV.U32 R6, RZ, RZ, R5 ;  /* 0x000000ffff067224 */ /* 0x000fe200078e0005 */
[----:B------:R-:W-:Y:S01]  /*5b40*/  MOV R5, R21 ;  /* 0x0000001500057202 */ /* 0x000fe20000000f00 */
[----:B------:R-:W-:Y:S01]  /*5b50*/  IMAD R21, R0, 0x2, R12 ;  /* 0x0000000200157824 */ /* 0x000fe200078e020c */
[-C--:B------:R-:W-:Y:S01]  /*5b60*/  LEA R10, P1, R15, R2.reuse, 0x1 ;  /* 0x000000020f0a7211 */ /* 0x080fe200078208ff */
[----:B---3--:R-:W-:Y:S01]  /*5b70*/  STL.64 [R1+0x18f0], R18 ;  /* 0x0018f01201007387 */ /* 0x008fe20000100a00 */
[----:B------:R-:W-:-:S03]  /*5b80*/  LEA R8, P2, R16, R2, 0x1 ;  /* 0x0000000210087211 */ /* 0x000fc600078408ff */
[----:B------:R1:W-:Y:S01]  /*5b90*/  STL [R1+0xa4], R21 ;  /* 0x0000a41501007387 */ /* 0x0003e20000100800 */
[-C--:B------:R-:W-:Y:S02]  /*5ba0*/  LEA.HI.X.SX32 R11, R15, R3.reuse, 0x1, P1 ;  /* 0x000000030f0b7211 */ /* 0x080fe400008f0eff */
[----:B------:R-:W-:Y:S02]  /*5bb0*/  LEA.HI.X.SX32 R9, R16, R3, 0x1, P2 ;  /* 0x0000000310097211 */ /* 0x000fe400010f0eff */
[----:B-1----:R-:W-:Y:S01]  /*5bc0*/  LEA R21, R0, R21, 0x1 ;  /* 0x0000001500157211 */ /* 0x002fe200078e08ff */
[----:B----4-:R-:W-:Y:S04]  /*5bd0*/  STL.64 [R1+0x18e8], R22 ;  /* 0x0018e81601007387 */ /* 0x010fe80000100a00 */
[----:B------:R-:W-:Y:S04]  /*5be0*/  STL [R1+0xa0], R21 ;  /* 0x0000a01501007387 */ /* 0x000fe80000100800 */
[----:B------:R1:W-:Y:S04]  /*5bf0*/  STL.64 [R1+0xdb0], R10 ;  /* 0x000db00a01007387 */ /* 0x0003e80000100a00 */
[----:B-1----:R-:W3:Y:S04]  /*5c00*/  LDL.LU.64 R10, [R1+0x1900] ;  /* 0x00190000010a7983 */ /* 0x002ee80000300a00 */
[----:B------:R1:W-:Y:S04]  /*5c10*/  STL.64 [R1+0xda8], R8 ;  /* 0x000da80801007387 */ /* 0x0003e80000100a00 */
[----:B-1----:R-:W4:Y:S01]  /*5c20*/  LDL.LU.64 R8, [R1+0x18f8] ;  /* 0x0018f80001087983 */ /* 0x002f220000300a00 */
[----:B------:R-:W-:-:S04]  /*5c30*/  LEA R18, P3, R17, R2, 0x1 ;  /* 0x0000000211127211 */ /* 0x000fc800078608ff */
[----:B------:R-:W-:-:S05]  /*5c40*/  LEA.HI.X.SX32 R19, R17, R3, 0x1, P3 ;  /* 0x0000000311137211 */ /* 0x000fca00018f0eff */
[----:B------:R1:W-:Y:S04]  /*5c50*/  STL.64 [R1+0xda0], R18 ;  /* 0x000da01201007387 */ /* 0x0003e80000100a00 */
[----:B-1----:R-:W2:Y:S04]  /*5c60*/  LDL.LU.64 R18, [R1+0x18f0] ;  /* 0x0018f00001127983 */ /* 0x002ea80000300a00 */
[----:B------:R-:W2:Y:S04]  /*5c70*/  LDL.LU R28, [R1+0x20] ;  /* 0x00002000011c7983 */ /* 0x000ea80000300800 */
[----:B---3--:R-:W-:Y:S01]  /*5c80*/  STL.64 [R1+0x18d8], R10 ;  /* 0x0018d80a01007387 */ /* 0x008fe20000100a00 */
[----:B----4-:R-:W-:Y:S01]  /*5c90*/  IMAD.MOV.U32 R23, RZ, RZ, R9 ;  /* 0x000000ffff177224 */ /* 0x010fe200078e0009 */
[----:B------:R-:W-:-:S04]  /*5ca0*/  LEA R22, P1, R9, R2, 0x1 ;  /* 0x0000000209167211 */ /* 0x000fc800078208ff */
[----:B------:R-:W-:Y:S02]  /*5cb0*/  LEA.HI.X.SX32 R23, R23, R3, 0x1, P1 ;  /* 0x0000000317177211 */ /* 0x000fe400008f0eff */
[----:B------:R-:W-:Y:S02]  /*5cc0*/  MOV R15, R8 ;  /* 0x00000008000f7202 */ /* 0x000fe40000000f00 */
[----:B------:R-:W3:Y:S04]  /*5cd0*/  LDL.LU R8, [R1+0x28] ;  /* 0x0000280001087983 */ /* 0x000ee80000300800 */
[----:B------:R1:W-:Y:S04]  /*5ce0*/  STL.64 [R1+0xd98], R22 ;  /* 0x000d981601007387 */ /* 0x0003e80000100a00 */
[----:B-1----:R-:W4:Y:S01]  /*5cf0*/  LDL.LU.64 R22, [R1+0x18e8] ;  /* 0x0018e80001167983 */ /* 0x002f220000300a00 */
[----:B------:R-:W-:-:S05]  /*5d00*/  IMAD R20, R0, 0x2, R17 ;  /* 0x0000000200147824 */ /* 0x000fca00078e0211 */
[C---:B------:R-:W-:Y:S01]  /*5d10*/  LEA R20, R0.reuse, R20, 0x1 ;  /* 0x0000001400147211 */ /* 0x040fe200078e08ff */
[----:B------:R-:W-:-:S04]  /*5d20*/  IMAD R21, R0, 0x2, R21 ;  /* 0x0000000200157824 */ /* 0x000fc800078e0215 */
[C---:B------:R-:W-:Y:S01]  /*5d30*/  IMAD R20, R0.reuse, 0x2, R20 ;  /* 0x0000000200147824 */ /* 0x040fe200078e0214 */
[----:B------:R-:W-:Y:S02]  /*5d40*/  LEA R9, R0, R21, 0x1 ;  /* 0x0000001500097211 */ /* 0x000fe400078e08ff */
[CC--:B--2---:R-:W-:Y:S02]  /*5d50*/  LEA R16, P2, R13.reuse, R2.reuse, 0x1 ;  /* 0x000000020d107211 */ /* 0x0c4fe400078408ff */
[C---:B------:R-:W-:Y:S02]  /*5d60*/  LEA R10, P3, R20.reuse, R2, 0x1 ;  /* 0x00000002140a7211 */ /* 0x040fe400078608ff */
[-C--:B------:R-:W-:Y:S02]  /*5d70*/  LEA.HI.X.SX32 R17, R13, R3.reuse, 0x1, P2 ;  /* 0x000000030d117211 */ /* 0x080fe400010f0eff */
[----:B------:R-:W-:Y:S01]  /*5d80*/  LEA.HI.X.SX32 R11, R20, R3, 0x1, P3 ;  /* 0x00000003140b7211 */ /* 0x000fe200018f0eff */
[----:B------:R-:W-:Y:S01]  /*5d90*/  IMAD R20, R0, 0x2, R9 ;  /* 0x0000000200147824 */ /* 0x000fe200078e0209 */
[----:B------:R-:W-:Y:S01]  /*5da0*/  MOV R9, R26 ;  /* 0x0000001a00097202 */ /* 0x000fe20000000f00 */
[----:B------:R-:W-:Y:S04]  /*5db0*/  STL.64 [R1+0xd90], R16 ;  /* 0x000d901001007387 */ /* 0x000fe80000100a00 */
[----:B---3--:R-:W-:Y:S04]  /*5dc0*/  STL.64 [R1+0x18d0], R8 ;  /* 0x0018d00801007387 */ /* 0x008fe80000100a00 */
[----:B------:R1:W-:Y:S04]  /*5dd0*/  STL.64 [R1+0xd88], R10 ;  /* 0x000d880a01007387 */ /* 0x0003e80000100a00 */
[----:B----4-:R2:W-:Y:S01]  /*5de0*/  STL.64 [R1+0x18c8], R22 ;  /* 0x0018c81601007387 */ /* 0x0105e20000100a00 */
[----:B-1----:R-:W-:-:S03]  /*5df0*/  LEA R10, P1, R28, R2, 0x1 ;  /* 0x000000021c0a7211 */ /* 0x002fc600078208ff */
[----:B--2---:R-:W2:Y:S04]  /*5e00*/  LDL.LU R22, [R1+0x1c] ;  /* 0x00001c0001167983 */ /* 0x004ea80000300800 */
[----:B------:R-:W3:Y:S01]  /*5e10*/  LDL.LU R23, [R1+0x18] ;  /* 0x0000180001177983 */ /* 0x000ee20000300800 */
[----:B------:R-:W-:-:S03]  /*5e20*/  LEA.HI.X.SX32 R11, R28, R3, 0x1, P1 ;  /* 0x000000031c0b7211 */ /* 0x000fc600008f0eff */
[----:B------:R-:W4:Y:S04]  /*5e30*/  LDL.LU R13, [R1+0x34] ;  /* 0x00003400010d7983 */ /* 0x000f280000300800 */
[----:B------:R1:W-:Y:S04]  /*5e40*/  STL [R1+0x18a0], R12 ;  /* 0x0018a00c01007387 */ /* 0x0003e80000100800 */
[----:B-1----:R-:W4:Y:S04]  /*5e50*/  LDL.LU R12, [R1+0x2c] ;  /* 0x00002c00010c7983 */ /* 0x002f280000300800 */
[----:B------:R-:W-:Y:S04]  /*5e60*/  STL.64 [R1+0x1828], R20 ;  /* 0x0018281401007387 */ /* 0x000fe80000100a00 */
[----:B------:R-:W4:Y:S04]  /*5e70*/  LDL.LU R28, [R1+0x18e0] ;  /* 0x0018e000011c7983 */ /* 0x000f280000300800 */
[----:B------:R1:W-:Y:S04]  /*5e80*/  STL.64 [R1+0xd80], R10 ;  /* 0x000d800a01007387 */ /* 0x0003e80000100a00 */
[----:B-1----:R-:W4:Y:S01]  /*5e90*/  LDL.LU.64 R10, [R1+0x18d8] ;  /* 0x0018d800010a7983 */ /* 0x002f220000300a00 */
[----:B------:R-:W-:Y:S01]  /*5ea0*/  IMAD.MOV.U32 R26, RZ, RZ, R27 ;  /* 0x000000ffff1a7224 */ /* 0x000fe200078e001b */
[----:B------:R-:W-:Y:S01]  /*5eb0*/  MOV R27, R4 ;  /* 0x00000004001b7202 */ /* 0x000fe20000000f00 */
[----:B------:R-:W-:Y:S01]  /*5ec0*/  IMAD R4, R0, 0x2, R20 ;  /* 0x0000000200047824 */ /* 0x000fe200078e0214 */
[----:B------:R-:W-:-:S03]  /*5ed0*/  MOV R20, R5 ;  /* 0x0000000500147202 */ /* 0x000fc60000000f00 */
[----:B------:R-:W-:Y:S01]  /*5ee0*/  IMAD R5, R0, 0x2, R4 ;  /* 0x0000000200057824 */ /* 0x000fe200078e0204 */
[CC--:B--2---:R-:W-:Y:S02]  /*5ef0*/  LEA R8, P2, R22.reuse, R2.reuse, 0x1 ;  /* 0x0000000216087211 */ /* 0x0c4fe400078408ff */
[C---:B---3--:R-:W-:Y:S02]  /*5f00*/  LEA R16, P3, R23.reuse, R2, 0x1 ;  /* 0x0000000217107211 */ /* 0x048fe400078608ff */
[-C--:B------:R-:W-:Y:S02]  /*5f10*/  LEA.HI.X.SX32 R9, R22, R3.reuse, 0x1, P2 ;  /* 0x0000000316097211 */ /* 0x080fe400010f0eff */
[----:B------:R-:W-:-:S03]  /*5f20*/  LEA.HI.X.SX32 R17, R23, R3, 0x1, P3 ;  /* 0x0000000317117211 */ /* 0x000fc600018f0eff */
[----:B------:R1:W-:Y:S04]  /*5f30*/  STL.64 [R1+0xd78], R8 ;  /* 0x000d780801007387 */ /* 0x0003e80000100a00 */
[----:B-1----:R-:W2:Y:S01]  /*5f40*/  LDL.LU.64 R8, [R1+0x18d0] ;  /* 0x0018d00001087983 */ /* 0x002ea20000300a00 */
[----:B----4-:R-:W-:-:S03]  /*5f50*/  LEA R22, P1, R12, R2, 0x1 ;  /* 0x000000020c167211 */ /* 0x010fc600078208ff */
[----:B------:R1:W-:Y:S01]  /*5f60*/  STL.64 [R1+0xd70], R16 ;  /* 0x000d701001007387 */ /* 0x0003e20000100a00 */
[----:B------:R-:W-:Y:S02]  /*5f70*/  LEA.HI.X.SX32 R23, R12, R3, 0x1, P1 ;  /* 0x000000030c177211 */ /* 0x000fe400008f0eff */
[----:B-1----:R-:W-:Y:S02]  /*5f80*/  MOV R17, R15 ;  /* 0x0000000f00117202 */ /* 0x002fe40000000f00 */
[----:B------:R-:W-:-:S05]  /*5f90*/  MOV R16, R10 ;  /* 0x0000000a00107202 */ /* 0x000fca0000000f00 */
[----:B------:R-:W-:Y:S04]  /*5fa0*/  STL.64 [R1+0x18b8], R16 ;  /* 0x0018b81001007387 */ /* 0x000fe80000100a00 */
[----:B------:R1:W-:Y:S04]  /*5fb0*/  STL.64 [R1+0x1818], R4 ;  /* 0x0018180401007387 */ /* 0x0003e80000100a00 */
[----:B-1----:R-:W3:Y:S04]  /*5fc0*/  LDL.LU R4, [R1+0x38] ;  /* 0x0000380001047983 */ /* 0x002ee80000300800 */
[----:B------:R1:W-:Y:S04]  /*5fd0*/  STL.64 [R1+0xd68], R22 ;  /* 0x000d681601007387 */ /* 0x0003e80000100a00 */
[----:B-1----:R-:W4:Y:S01]  /*5fe0*/  LDL.LU.64 R22, [R1+0x18c8] ;  /* 0x0018c80001167983 */ /* 0x002f220000300a00 */
[----:B------:R-:W-:Y:S01]  /*5ff0*/  IMAD.MOV.U32 R21, RZ, RZ, R11 ;  /* 0x000000ffff157224 */ /* 0x000fe200078e000b */
[----:B------:R-:W-:Y:S01]  /*6000*/  LEA R16, P3, R7, R2, 0x1 ;  /* 0x0000000207107211 */ /* 0x000fe200078608ff */
[----:B------:R-:W-:Y:S01]  /*6010*/  IMAD.MOV.U32 R15, RZ, RZ, R6 ;  /* 0x000000ffff0f7224 */ /* 0x000fe200078e0006 */
[----:B------:R-:W-:-:S02]  /*6020*/  LEA R6, R0, R5, 0x1 ;  /* 0x0000000500067211 */ /* 0x000fc400078e08ff */
[----:B------:R-:W-:-:S03]  /*6030*/  LEA.HI.X.SX32 R17, R7, R3, 0x1, P3 ;  /* 0x0000000307117211 */ /* 0x000fc600018f0eff */
[----:B------:R-:W-:Y:S01]  /*6040*/  IMAD R7, R0, 0x2, R6 ;  /* 0x0000000200077824 */ /* 0x000fe200078e0206 */
[----:B--2---:R-:W-:-:S04]  /*6050*/  LEA R10, P2, R8, R2, 0x1 ;  /* 0x00000002080a7211 */ /* 0x004fc800078408ff */
[----:B------:R-:W-:-:S05]  /*6060*/  LEA.HI.X.SX32 R11, R8, R3, 0x1, P2 ;  /* 0x00000003080b7211 */ /* 0x000fca00010f0eff */
[----:B------:R1:W-:Y:S01]  /*6070*/  STL.64 [R1+0xd60], R10 ;  /* 0x000d600a01007387 */ /* 0x0003e20000100a00 */
[----:B------:R-:W-:-:S03]  /*6080*/  LEA R8, R0, R7, 0x1 ;  /* 0x0000000700087211 */ /* 0x000fc600078e08ff */
[----:B-1----:R0:W2:Y:S01]  /*6090*/  LDL.LU R11, [R1+0x18c0] ;  /* 0x0018c000010b7983 */ /* 0x0020a20000300800 */
[----:B------:R-:W-:-:S03]  /*60a0*/  LEA R10, P2, R13, R2, 0x1 ;  /* 0x000000020d0a7211 */ /* 0x000fc600078408ff */
[----:B------:R-:W2:Y:S04]  /*60b0*/  LDL.LU R12, [R1+0x40] ;  /* 0x00004000010c7983 */ /* 0x000ea80000300800 */
[----:B------:R-:W2:Y:S04]  /*60c0*/  LDL.LU R5, [R1+0x3c] ;  /* 0x00003c0001057983 */ /* 0x000ea80000300800 */
[----:B----4-:R1:W-:Y:S04]  /*60d0*/  STL [R1+0x18b0], R23 ;  /* 0x0018b01701007387 */ /* 0x0103e80000100800 */
[----:B-1----:R-:W4:Y:S04]  /*60e0*/  LDL.LU R23, [R1+0x44] ;  /* 0x0000440001177983 */ /* 0x002f280000300800 */
[----:B------:R-:W-:Y:S04]  /*60f0*/  STL.64 [R1+0xd58], R16 ;  /* 0x000d581001007387 */ /* 0x000fe80000100a00 */
[----:B------:R-:W-:Y:S04]  /*6100*/  STL [R1+0xd48], R10 ;  /* 0x000d480a01007387 */ /* 0x000fe80000100800 */
[----:B------:R1:W-:Y:S04]  /*6110*/  STL.64 [R1+0x1800], R6 ;  /* 0x0018000601007387 */ /* 0x0003e80000100a00 */
[----:B-1----:R0:W4:Y:S01]  /*6120*/  LDL.64 R6, [R1+0xd48] ;  /* 0x000d480001067983 */ /* 0x0021220000100a00 */
[----:B---3--:R-:W-:-:S02]  /*6130*/  LEA R16, P1, R4, R2, 0x1 ;  /* 0x0000000204107211 */ /* 0x008fc400078208ff */
[----:B------:R-:W-:Y:S02]  /*6140*/  LEA R10, P3, R9, R2, 0x1 ;  /* 0x00000002090a7211 */ /* 0x000fe400078608ff */
[----:B------:R-:W-:-:S05]  /*6150*/  LEA.HI.X.SX32 R17, R4, R3, 0x1, P1 ;  /* 0x0000000304117211 */ /* 0x000fca00008f0eff */
[----:B------:R1:W-:Y:S04]  /*6160*/  STL.64 [R1+0xd50], R16 ;  /* 0x000d501001007387 */ /* 0x0003e80000100a00 */
[----:B-1----:R-:W3:Y:S04]  /*6170*/  LDL.LU.64 R16, [R1+0x18b8] ;  /* 0x0018b80001107983 */ /* 0x002ee80000300a00 */
[----:B------:R-:W-:Y:S04]  /*6180*/  STL.64 [R1+0x1898], R20 ;  /* 0x0018981401007387 */ /* 0x000fe80000100a00 */
[----:B------:R4:W-:Y:S01]  /*6190*/  STL.64 [R1+0x18a8], R14 ;  /* 0x0018a80e01007387 */ /* 0x0009e20000100a00 */
[----:B--2---:R-:W-:Y:S01]  /*61a0*/  LEA.HI.X.SX32 R11, R9, R3, 0x1, P3 ;  /* 0x00000003090b7211 */ /* 0x004fe200018f0eff */
[----:B------:R-:W-:Y:S01]  /*61b0*/  IMAD R9, R0, 0x2, R8 ;  /* 0x0000000200097824 */ /* 0x000fe200078e0208 */
[----:B----4-:R-:W-:-:S04]  /*61c0*/  LEA R14, P1, R23, R2, 0x1 ;  /* 0x00000002170e7211 */ /* 0x010fc800078208ff */
[-C--:B------:R-:W-:Y:S02]  /*61d0*/  LEA.HI.X.SX32 R15, R23, R3.reuse, 0x1, P1 ;  /* 0x00000003170f7211 */ /* 0x080fe400008f0eff */
[----:B------:R-:W-:Y:S02]  /*61e0*/  LEA.HI.X.SX32 R7, R13, R3, 0x1, P2 ;  /* 0x000000030d077211 */ /* 0x000fe400010f0eff */
[----:B------:R-:W-:-:S03]  /*61f0*/  LEA R20, P2, R12, R2, 0x1 ;  /* 0x000000020c147211 */ /* 0x000fc600078408ff */
[----:B------:R-:W-:Y:S04]  /*6200*/  STL [R1+0xd4c], R7 ;  /* 0x000d4c0701007387 */ /* 0x000fe80000100800 */
[----:B------:R1:W-:Y:S01]  /*6210*/  STL.64 [R1+0xd40], R10 ;  /* 0x000d400a01007387 */ /* 0x0003e20000100a00 */
[----:B------:R-:W-:Y:S01]  /*6220*/  LEA.HI.X.SX32 R21, R12, R3, 0x1, P2 ;  /* 0x000000030c157211 */ /* 0x000fe200010f0eff */
[----:B-1----:R-:W-:Y:S01]  /*6230*/  IMAD.MOV.U32 R11, RZ, RZ, R27 ;  /* 0x000000ffff0b7224 */ /* 0x002fe200078e001b */
[----:B------:R-:W-:Y:S02]  /*6240*/  MOV R27, R22 ;  /* 0x00000016001b7202 */ /* 0x000fe40000000f00 */
[----:B------:R-:W2:Y:S04]  /*6250*/  LDL.LU R22, [R1+0x50] ;  /* 0x0000500001167983 */ /* 0x000ea80000300800 */
[----:B------:R-:W4:Y:S04]  /*6260*/  LDL.LU R4, [R1+0x4c] ;  /* 0x00004c0001047983 */ /* 0x000f280000300800 */
[----:B------:R-:W2:Y:S04]  /*6270*/  LDL.LU R13, [R1+0x48] ;  /* 0x00004800010d7983 */ /* 0x000ea80000300800 */
[----:B------:R-:W-:Y:S04]  /*6280*/  STL.64 [R1+0x1808], R8 ;  /* 0x0018080801007387 */ /* 0x000fe80000100a00 */
[----:B------:R-:W2:Y:S04]  /*6290*/  LDL.LU R23, [R1+0x18b0] ;  /* 0x0018b00001177983 */ /* 0x000ea80000300800 */
[----:B------:R1:W-:Y:S04]  /*62a0*/  STL.64 [R1+0xd38], R14 ;  /* 0x000d380e01007387 */ /* 0x0003e80000100a00 */
[----:B-1----:R-:W2:Y:S04]  /*62b0*/  LDL.LU.64 R14, [R1+0x18a8] ;  /* 0x0018a800010e7983 */ /* 0x002ea80000300a00 */
[----:B------:R-:W2:Y:S04]  /*62c0*/  LDL.LU R12, [R1+0x18a0] ;  /* 0x0018a000010c7983 */ /* 0x000ea80000300800 */
[----:B------:R1:W-:Y:S04]  /*62d0*/  STL.64 [R1+0xd30], R20 ;  /* 0x000d301401007387 */ /* 0x0003e80000100a00 */
[----:B-1----:R-:W3:Y:S01]  /*62e0*/  LDL.LU.64 R20, [R1+0x1898] ;  /* 0x0018980001147983 */ /* 0x002ee20000300a00 */
[----:B------:R-:W-:-:S02]  /*62f0*/  LEA R6, P3, R5, R2, 0x1 ;  /* 0x0000000205067211 */ /* 0x000fc400078608ff */
[----:B------:R-:W-:Y:S02]  /*6300*/  LEA R10, R0, R9, 0x1 ;  /* 0x00000009000a7211 */ /* 0x000fe400078e08ff */
[----:B------:R-:W-:-:S05]  /*6310*/  LEA.HI.X.SX32 R7, R5, R3, 0x1, P3 ;  /* 0x0000000305077211 */ /* 0x000fca00018f0eff */
[----:B------:R-:W-:Y:S04]  /*6320*/  STL.64 [R1+0xd28], R6 ;  /* 0x000d280601007387 */ /* 0x000fe80000100a00 */
[----:B------:R1:W-:Y:S04]  /*6330*/  STL [R1+0x1888], R29 ;  /* 0x0018881d01007387 */ /* 0x0003e80000100800 */
[----:B-1----:R-:W4:Y:S01]  /*6340*/  LDL.LU R29, [R1+0x58] ;  /* 0x00005800011d7983 */ /* 0x002f220000300800 */
[----:B------:R-:W-:-:S03]  /*6350*/  MOV R7, R11 ;  /* 0x0000000b00077202 */ /* 0x000fc60000000f00 */
[----:B------:R-:W4:Y:S01]  /*6360*/  LDL.LU R6, [R1+0x54] ;  /* 0x0000540001067983 */ /* 0x000f220000300800 */
[----:B------:R-:W-:Y:S02]  /*6370*/  IMAD R11, R0, 0x2, R10 ;  /* 0x00000002000b7824 */ /* 0x000fe400078e020a */
[----:B--2---:R-:W-:-:S03]  /*6380*/  IMAD.MOV.U32 R5, RZ, RZ, R12 ;  /* 0x000000ffff057224 */ /* 0x004fc600078e000c */
[----:B------:R-:W-:Y:S01]  /*6390*/  LEA R12, R0, R11, 0x1 ;  /* 0x0000000b000c7211 */ /* 0x000fe200078e08ff */
[----:B---3--:R-:W-:Y:S01]  /*63a0*/  IMAD.MOV.U32 R9, RZ, RZ, R20 ;  /* 0x000000ffff097224 */ /* 0x008fe200078e0014 */
[----:B------:R-:W-:-:S05]  /*63b0*/  MOV R20, R17 ;  /* 0x0000001100147202 */ /* 0x000fca0000000f00 */
[----:B------:R1:W-:Y:S04]  /*63c0*/  STL.64 [R1+0x1880], R20 ;  /* 0x0018801401007387 */ /* 0x0003e80000100a00 */
[----:B------:R-:W-:Y:S04]  /*63d0*/  STL.64 [R1+0x1890], R26 ;  /* 0x0018901a01007387 */ /* 0x000fe80000100a00 */
[----:B------:R-:W2:Y:S01]  /*63e0*/  LDL.LU R17, [R1+0x64] ;  /* 0x0000640001117983 */ /* 0x000ea20000300800 */
[----:B-1----:R-:W-:-:S05]  /*63f0*/  LEA R20, P1, R22, R2, 0x1 ;  /* 0x0000000216147211 */ /* 0x002fca00078208ff */
[----:B------:R-:W-:Y:S04]  /*6400*/  STL [R1+0xd20], R20 ;  /* 0x000d201401007387 */ /* 0x000fe80000100800 */
[----:B------:R-:W-:Y:S04]  /*6410*/  STL.64 [R1+0x1810], R10 ;  /* 0x0018100a01007387 */ /* 0x000fe80000100a00 */
[----:B------:R1:W-:Y:S04]  /*6420*/  STL [R1+0x1820], R11 ;  /* 0x0018200b01007387 */ /* 0x0003e80000100800 */
[----:B-1----:R0:W3:Y:S01]  /*6430*/  LDL.64 R10, [R1+0xd20] ;  /* 0x000d2000010a7983 */ /* 0x0020e20000100a00 */
[----:B----4-:R-:W-:-:S02]  /*6440*/  LEA R26, P2, R4, R2, 0x1 ;  /* 0x00000002041a7211 */ /* 0x010fc400078408ff */
[CC--:B------:R-:W-:Y:S02]  /*6450*/  LEA R20, P3, R13.reuse, R2.reuse, 0x1 ;  /* 0x000000020d147211 */ /* 0x0c0fe400078608ff */
[-C--:B------:R-:W-:Y:S02]  /*6460*/  LEA.HI.X.SX32 R27, R4, R3.reuse, 0x1, P2 ;  /* 0x00000003041b7211 */ /* 0x080fe400010f0eff */
[-C--:B------:R-:W-:Y:S01]  /*6470*/  LEA.HI.X.SX32 R21, R13, R3.reuse, 0x1, P3 ;  /* 0x000000030d157211 */ /* 0x080fe200018f0eff */
[----:B------:R-:W-:Y:S01]  /*6480*/  IMAD R13, R0, 0x2, R12 ;  /* 0x00000002000d7824 */ /* 0x000fe200078e020c */
[----:B---3--:R-:W-:Y:S02]  /*6490*/  LEA.HI.X.SX32 R11, R22, R3, 0x1, P1 ;  /* 0x00000003160b7211 */ /* 0x008fe400008f0eff */
[----:B------:R-:W3:Y:S04]  /*64a0*/  LDL.LU R22, [R1+0x68] ;  /* 0x0000680001167983 */ /* 0x000ee80000300800 */
[----:B------:R1:W-:Y:S04]  /*64b0*/  STL [R1+0xd24], R11 ;  /* 0x000d240b01007387 */ /* 0x0003e80000100800 */
[----:B------:R4:W-:Y:S04]  /*64c0*/  STL.64 [R1+0xd18], R26 ;  /* 0x000d181a01007387 */ /* 0x0009e80000100a00 */
[----:B------:R0:W-:Y:S04]  /*64d0*/  STL.64 [R1+0xd10], R20 ;  /* 0x000d101401007387 */ /* 0x0001e80000100a00 */
[----:B-1----:R-:W3:Y:S01]  /*64e0*/  LDL.LU R11, [R1+0x74] ;  /* 0x00007400010b7983 */ /* 0x002ee20000300800 */
[----:B----4-:R-:W-:-:S03]  /*64f0*/  LEA R26, P1, R9, R2, 0x1 ;  /* 0x00000002091a7211 */ /* 0x010fc600078208ff */
[----:B------:R-:W4:Y:S01]  /*6500*/  LDL.LU R4, [R1+0x70] ;  /* 0x0000700001047983 */ /* 0x000f220000300800 */
[----:B------:R-:W-:Y:S01]  /*6510*/  MOV R27, R9 ;  /* 0x00000009001b7202 */ /* 0x000fe20000000f00 */
[----:B0-----:R-:W-:Y:S01]  /*6520*/  IMAD.MOV.U32 R21, RZ, RZ, R14 ;  /* 0x000000ffff157224 */ /* 0x001fe200078e000e */
[----:B------:R-:W-:Y:S01]  /*6530*/  LEA R20, P2, R29, R2, 0x1 ;  /* 0x000000021d147211 */ /* 0x000fe200078408ff */
[----:B------:R-:W3:Y:S01]  /*6540*/  LDL.LU R10, [R1+0x6c] ;  /* 0x00006c00010a7983 */ /* 0x000ee20000300800 */
[----:B------:R-:W-:Y:S02]  /*6550*/  LEA.HI.X.SX32 R27, R27, R3, 0x1, P1 ;  /* 0x000000031b1b7211 */ /* 0x000fe400008f0eff */
[----:B------:R-:W-:Y:S01]  /*6560*/  LEA R14, R0, R13, 0x1 ;  /* 0x0000000d000e7211 */ /* 0x000fe200078e08ff */
[----:B------:R0:W-:Y:S04]  /*6570*/  STL.64 [R1+0x1830], R12 ;  /* 0x0018300c01007387 */ /* 0x0001e80000100a00 */
[----:B------:R1:W-:Y:S01]  /*6580*/  STL.64 [R1+0xd08], R26 ;  /* 0x000d081a01007387 */ /* 0x0003e20000100a00 */
[----:B0-----:R-:W-:Y:S01]  /*6590*/  IMAD.MOV.U32 R13, RZ, RZ, R21 ;  /* 0x000000ffff0d7224 */ /* 0x001fe200078e0015 */
[----:B------:R-:W-:-:S02]  /*65a0*/  LEA.HI.X.SX32 R21, R29, R3, 0x1, P2 ;  /* 0x000000031d157211 */ /* 0x000fc400010f0eff */
[----:B-1----:R-:W3:Y:S04]  /*65b0*/  LDL.LU.64 R26, [R1+0x1890] ;  /* 0x00189000011a7983 */ /* 0x002ee80000300a00 */
[----:B------:R-:W4:Y:S04]  /*65c0*/  LDL.LU R29, [R1+0x1888] ;  /* 0x00188800011d7983 */ /* 0x000f280000300800 */
[----:B------:R0:W-:Y:S04]  /*65d0*/  STL.64 [R1+0xd00], R20 ;  /* 0x000d001401007387 */ /* 0x0001e80000100a00 */
[----:B0-----:R-:W4:Y:S01]  /*65e0*/  LDL.LU.64 R20, [R1+0x1880] ;  /* 0x0018800001147983 */ /* 0x001f220000300a00 */
[----:B------:R-:W-:-:S02]  /*65f0*/  LEA R8, P3, R6, R2, 0x1 ;  /* 0x0000000206087211 */ /* 0x000fc400078608ff */
[----:B------:R-:W-:Y:S02]  /*6600*/  MOV R12, R7 ;  /* 0x00000007000c7202 */ /* 0x000fe40000000f00 */
[----:B------:R-:W-:Y:S02]  /*6610*/  LEA.HI.X.SX32 R9, R6, R3, 0x1, P3 ;  /* 0x0000000306097211 */ /* 0x000fe400018f0eff */
[----:B------:R-:W-:-:S03]  /*6620*/  MOV R6, R16 ;  /* 0x0000001000067202 */ /* 0x000fc60000000f00 */
[----:B------:R2:W-:Y:S02]  /*6630*/  STL.64 [R1+0xcf8], R8 ;  /* 0x000cf80801007387 */ /* 0x0005e40000100a00 */
[----:B--2---:R-:W-:-:S04]  /*6640*/  LEA R8, P2, R17, R2, 0x1 ;  /* 0x0000000211087211 */ /* 0x004fc800078408ff */
[-C--:B------:R-:W-:Y:S01]  /*6650*/  LEA.HI.X.SX32 R9, R17, R3.reuse, 0x1, P2 ;  /* 0x0000000311097211 */ /* 0x080fe200010f0eff */
[----:B---3--:R0:W-:Y:S02]  /*6660*/  STL.64 [R1+0x1870], R26 ;  /* 0x0018701a01007387 */ /* 0x0081e40000100a00 */
[----:B0-----:R-:W-:Y:S01]  /*6670*/  LEA R26, P1, R22, R2, 0x1 ;  /* 0x00000002161a7211 */ /* 0x001fe200078208ff */
[----:B----4-:R-:W-:Y:S02]  /*6680*/  IMAD.MOV.U32 R7, RZ, RZ, R21 ;  /* 0x000000ffff077224 */ /* 0x010fe400078e0015 */
[----:B------:R-:W-:Y:S01]  /*6690*/  IMAD.MOV.U32 R21, RZ, RZ, R15 ;  /* 0x000000ffff157224 */ /* 0x000fe200078e000f */
[----:B------:R-:W-:Y:S02]  /*66a0*/  LEA R15, R0, R14, 0x1 ;  /* 0x0000000e000f7211 */ /* 0x000fe400078e08ff */
[----:B------:R0:W-:Y:S01]  /*66b0*/  STL.64 [R1+0x1878], R6 ;  /* 0x0018780601007387 */ /* 0x0001e20000100a00 */
[----:B------:R-:W-:-:S02]  /*66c0*/  LEA.HI.X.SX32 R27, R22, R3, 0x1, P1 ;  /* 0x00000003161b7211 */ /* 0x000fc400008f0eff */
[----:B------:R-:W-:Y:S01]  /*66d0*/  IMAD R16, R0, 0x2, R15 ;  /* 0x0000000200107824 */ /* 0x000fe200078e020f */
[----:B------:R1:W-:Y:S01]  /*66e0*/  STL.64 [R1+0x17e8], R14 ;  /* 0x0017e80e01007387 */ /* 0x0003e20000100a00 */
[----:B0-----:R-:W-:-:S04]  /*66f0*/  LEA R6, P3, R29, R2, 0x1 ;  /* 0x000000021d067211 */ /* 0x001fc800078608ff */
[----:B------:R-:W-:Y:S01]  /*6700*/  LEA.HI.X.SX32 R7, R29, R3, 0x1, P3 ;  /* 0x000000031d077211 */ /* 0x000fe200018f0eff */
[----:B-1----:R-:W2:Y:S04]  /*6710*/  LDL.LU R15, [R1+0x80] ;  /* 0x00008000010f7983 */ /* 0x002ea80000300800 */
[----:B------:R-:W3:Y:S04]  /*6720*/  LDL.LU R22, [R1+0x7c] ;  /* 0x00007c0001167983 */ /* 0x000ee80000300800 */
[----:B------:R0:W-:Y:S04]  /*6730*/  STL.64 [R1+0xcf0], R26 ;  /* 0x000cf01a01007387 */ /* 0x0001e80000100a00 */
[----:B------:R-:W-:Y:S04]  /*6740*/  STL.64 [R1+0xce8], R8 ;  /* 0x000ce80801007387 */ /* 0x000fe80000100a00 */
[----:B------:R1:W-:Y:S01]  /*6750*/  STL.64 [R1+0xce0], R6 ;  /* 0x000ce00601007387 */ /* 0x0003e20000100a00 */
[----:B------:R-:W-:Y:S01]  /*6760*/  IMAD R17, R0, 0x2, R16 ;  /* 0x0000000200117824 */ /* 0x000fe200078e0210 */
[----:B0-----:R-:W-:-:S02]  /*6770*/  LEA R26, P2, R4, R2, 0x1 ;  /* 0x00000002041a7211 */ /* 0x001fc400078408ff */
[C---:B-1----:R-:W-:Y:S02]  /*6780*/  LEA R6, P1, R11.reuse, R2, 0x1 ;  /* 0x000000020b067211 */ /* 0x042fe400078208ff */
[-C--:B------:R-:W-:Y:S02]  /*6790*/  LEA.HI.X.SX32 R27, R4, R3.reuse, 0x1, P2 ;  /* 0x00000003041b7211 */ /* 0x080fe400010f0eff */
[----:B------:R-:W-:Y:S01]  /*67a0*/  LEA.HI.X.SX32 R7, R11, R3, 0x1, P1 ;  /* 0x000000030b077211 */ /* 0x000fe200008f0eff */
[----:B------:R-:W-:Y:S04]  /*67b0*/  STL.64 [R1+0x1838], R16 ;  /* 0x0018381001007387 */ /* 0x000fe80000100a00 */
[----:B------:R0:W-:Y:S04]  /*67c0*/  STL.64 [R1+0xcd8], R6 ;  /* 0x000cd80601007387 */ /* 0x0001e80000100a00 */
[----:B0-----:R-:W4:Y:S04]  /*67d0*/  LDL.LU.64 R6, [R1+0x1878] ;  /* 0x0018780001067983 */ /* 0x001f280000300a00 */
[----:B------:R0:W-:Y:S04]  /*67e0*/  STL.64 [R1+0xcd0], R26 ;  /* 0x000cd01a01007387 */ /* 0x0001e80000100a00 */
[----:B0-----:R-:W2:Y:S01]  /*67f0*/  LDL.LU.64 R26, [R1+0x1870] ;  /* 0x00187000011a7983 */ /* 0x001ea20000300a00 */
[----:B------:R-:W-:-:S05]  /*6800*/  LEA R4, R0, R19, 0x1 ;  /* 0x0000001300047211 */ /* 0x000fca00078e08ff */
[----:B------:R-:W-:Y:S01]  /*6810*/  IMAD R4, R0, 0x2, R4 ;  /* 0x0000000200047824 */ /* 0x000fe200078e0204 */
[----:B------:R-:W-:-:S04]  /*6820*/  LEA R8, P3, R10, R2, 0x1 ;  /* 0x000000020a087211 */ /* 0x000fc800078608ff */
[----:B------:R-:W-:Y:S02]  /*6830*/  LEA R4, R0, R4, 0x1 ;  /* 0x0000000400047211 */ /* 0x000fe400078e08ff */
[----:B------:R-:W-:Y:S02]  /*6840*/  MOV R29, R18 ;  /* 0x00000012001d7202 */ /* 0x000fe40000000f00 */
[----:B------:R-:W-:Y:S01]  /*6850*/  LEA.HI.X.SX32 R9, R10, R3, 0x1, P3 ;  /* 0x000000030a097211 */ /* 0x000fe200018f0eff */
[C---:B------:R-:W-:Y:S01]  /*6860*/  IMAD R4, R0.reuse, 0x2, R4 ;  /* 0x0000000200047824 */ /* 0x040fe200078e0204 */
[C---:B------:R-:W-:Y:S01]  /*6870*/  LEA R18, R0.reuse, R17, 0x1 ;  /* 0x0000001100127211 */ /* 0x040fe200078e08ff */
[----:B------:R-:W-:Y:S02]  /*6880*/  IMAD.MOV.U32 R11, RZ, RZ, R19 ;  /* 0x000000ffff0b7224 */ /* 0x000fe400078e0013 */
[----:B------:R0:W-:Y:S01]  /*6890*/  STL.64 [R1+0xcc8], R8 ;  /* 0x000cc80801007387 */ /* 0x0001e20000100a00 */
[----:B------:R-:W-:Y:S01]  /*68a0*/  LEA R19, R0, R18, 0x1 ;  /* 0x0000001200137211 */ /* 0x000fe200078e08ff */
[----:B------:R-:W-:-:S02]  /*68b0*/  IMAD.MOV.U32 R14, RZ, RZ, R20 ;  /* 0x000000ffff0e7224 */ /* 0x000fc400078e0014 */
[----:B------:R1:W-:Y:S01]  /*68c0*/  STL.64 [R1+0x1868], R4 ;  /* 0x0018680401007387 */ /* 0x0003e20000100a00 */
[----:B------:R-:W-:-:S03]  /*68d0*/  IMAD.MOV.U32 R16, RZ, RZ, R12 ;  /* 0x000000ffff107224 */ /* 0x000fc600078e000c */
[----:B0-----:R-:W2:Y:S01]  /*68e0*/  LDL.LU R8, [R1+0x9c] ;  /* 0x00009c0001087983 */ /* 0x001ea20000300800 */
[----:B------:R-:W-:Y:S02]  /*68f0*/  MOV R9, R25 ;  /* 0x0000001900097202 */ /* 0x000fe40000000f00 */
[----:B-1----:R-:W-:-:S04]  /*6900*/  LEA R4, P3, R23, R2, 0x1 ;  /* 0x0000000217047211 */ /* 0x002fc800078608ff */
[----:B------:R-:W-:Y:S02]  /*6910*/  LEA.HI.X.SX32 R5, R23, R3, 0x1, P3 ;  /* 0x0000000317057211 */ /* 0x000fe400018f0eff */
[----:B---3--:R-:W-:Y:S02]  /*6920*/  LEA R12, P2, R22, R2, 0x1 ;  /* 0x00000002160c7211 */ /* 0x008fe400078408ff */
[----:B----4-:R-:W-:Y:S02]  /*6930*/  MOV R17, R6 ;  /* 0x0000000600117202 */ /* 0x010fe40000000f00 */
[----:B------:R-:W3:Y:S04]  /*6940*/  LDL.LU R6, [R1+0x94] ;  /* 0x0000940001067983 */ /* 0x000ee80000300800 */
[----:B------:R-:W4:Y:S04]  /*6950*/  LDL.LU R25, [R1+0x90] ;  /* 0x0000900001197983 */ /* 0x000f280000300800 */
[----:B------:R0:W-:Y:S01]  /*6960*/  STL.64 [R1+0x17d0], R18 ;  /* 0x0017d01201007387 */ /* 0x0001e20000100a00 */
[----:B--2---:R-:W-:Y:S01]  /*6970*/  IMAD.MOV.U32 R10, RZ, RZ, R27 ;  /* 0x000000ffff0a7224 */ /* 0x004fe200078e001b */
[----:B------:R-:W-:Y:S01]  /*6980*/  MOV R20, R26 ;  /* 0x0000001a00147202 */ /* 0x000fe20000000f00 */
[----:B------:R-:W-:Y:S01]  /*6990*/  IMAD.MOV.U32 R27, RZ, RZ, R13 ;  /* 0x000000ffff1b7224 */ /* 0x000fe200078e000d */
[----:B------:R-:W-:-:S02]  /*69a0*/  LEA R26, P1, R15, R2, 0x1 ;  /* 0x000000020f1a7211 */ /* 0x000fc400078208ff */
[----:B------:R-:W-:Y:S01]  /*69b0*/  MOV R13, R24 ;  /* 0x00000018000d7202 */ /* 0x000fe20000000f00 */
[----:B0-----:R-:W-:Y:S01]  /*69c0*/  IMAD.MOV.U32 R18, RZ, RZ, R27 ;  /* 0x000000ffff127224 */ /* 0x001fe200078e001b */
[----:B------:R-:W-:Y:S01]  /*69d0*/  LEA.HI.X.SX32 R27, R15, R3, 0x1, P1 ;  /* 0x000000030f1b7211 */ /* 0x000fe200008f0eff */
[----:B------:R-:W-:Y:S01]  /*69e0*/  IMAD R24, R0, 0x2, R19 ;  /* 0x0000000200187824 */ /* 0x000fe200078e0213 */
[----:B------:R-:W-:Y:S02]  /*69f0*/  MOV R19, R13 ;  /* 0x0000000d00137202 */ /* 0x000fe40000000f00 */
[----:B------:R-:W-:Y:S01]  /*6a00*/  LEA.HI.X.SX32 R13, R22, R3, 0x1, P2 ;  /* 0x00000003160d7211 */ /* 0x000fe200010f0eff */
[----:B------:R0:W-:Y:S04]  /*6a10*/  STL.64 [R1+0xcc0], R26 ;  /* 0x000cc01a01007387 */ /* 0x0001e80000100a00 */
[----:B------:R-:W2:Y:S04]  /*6a20*/  LDL.LU R15, [R1+0xb4] ;  /* 0x0000b400010f7983 */ /* 0x000ea80000300800 */
[----:B------:R-:W-:Y:S04]  /*6a30*/  STL.64 [R1+0xcb8], R12 ;  /* 0x000cb80c01007387 */ /* 0x000fe80000100a00 */
[----:B------:R1:W-:Y:S01]  /*6a40*/  STL.64 [R1+0xcb0], R4 ;  /* 0x000cb00401007387 */ /* 0x0003e20000100a00 */
[----:B0-----:R-:W-:-:S02]  /*6a50*/  LEA R26, P2, R18, R2, 0x1 ;  /* 0x00000002121a7211 */ /* 0x001fc400078408ff */
[----:B-1----:R-:W-:-:S04]  /*6a60*/  LEA R4, P1, R19, R2, 0x1 ;  /* 0x0000000213047211 */ /* 0x002fc800078208ff */
[-C--:B------:R-:W-:Y:S02]  /*6a70*/  LEA.HI.X.SX32 R5, R19, R3.reuse, 0x1, P1 ;  /* 0x0000000313057211 */ /* 0x080fe400008f0eff */
[----:B------:R-:W-:-:S03]  /*6a80*/  LEA.HI.X.SX32 R27, R18, R3, 0x1, P2 ;  /* 0x00000003121b7211 */ /* 0x000fc600010f0eff */
[----:B------:R0:W-:Y:S04]  /*6a90*/  STL.64 [R1+0xca8], R4 ;  /* 0x000ca80401007387 */ /* 0x0001e80000100a00 */
[----:B0-----:R-:W2:Y:S04]  /*6aa0*/  LDL.LU.64 R4, [R1+0x1868] ;  /* 0x0018680001047983 */ /* 0x001ea80000300a00 */
[----:B------:R-:W-:Y:S04]  /*6ab0*/  STL [R1+0x1858], R17 ;  /* 0x0018581101007387 */ /* 0x000fe80000100800 */
[----:B------:R-:W2:Y:S04]  /*6ac0*/  LDL.LU R19, [R1+0xb8] ;  /* 0x0000b80001137983 */ /* 0x000ea80000300800 */
[----:B------:R0:W-:Y:S04]  /*6ad0*/  STL.64 [R1+0xca0], R26 ;  /* 0x000ca01a01007387 */ /* 0x0001e80000100a00 */
[----:B0-----:R-:W2:Y:S01]  /*6ae0*/  LDL.LU.64 R26, [R1+0x1860] ;  /* 0x00186000011a7983 */ /* 0x001ea20000300a00 */
[----:B------:R-:W-:-:S02]  /*6af0*/  LEA R12, P3, R16, R2, 0x1 ;  /* 0x00000002100c7211 */ /* 0x000fc400078608ff */
[----:B------:R-:W-:Y:S02]  /*6b00*/  LEA R23, R0, R24, 0x1 ;  /* 0x0000001800177211 */ /* 0x000fe400078e08ff */
[----:B------:R-:W-:-:S03]  /*6b10*/  LEA.HI.X.SX32 R13, R16, R3, 0x1, P3 ;  /* 0x00000003100d7211 */ /* 0x000fc600018f0eff */
[----:B------:R-:W-:Y:S02]  /*6b20*/  IMAD R22, R0, 0x2, R23 ;  /* 0x0000000200167824 */ /* 0x000fe400078e0217 */
[----:B------:R0:W-:Y:S01]  /*6b30*/  STL.64 [R1+0xc98], R12 ;  /* 0x000c980c01007387 */ /* 0x0001e20000100a00 */
[----:B------:R-:W-:-:S04]  /*6b40*/  LEA R16, P1, R8, R2, 0x1 ;  /* 0x0000000208107211 */ /* 0x000fc800078208ff */
[----:B------:R-:W-:Y:S02]  /*6b50*/  LEA.HI.X.SX32 R17, R8, R3, 0x1, P1 ;  /* 0x0000000308117211 */ /* 0x000fe400008f0eff */
[----:B0-----:R-:W-:Y:S01]  /*6b60*/  MOV R13, R10 ;  /* 0x0000000a000d7202 */ /* 0x001fe20000000f00 */
[----:B------:R-:W-:-:S05]  /*6b70*/  IMAD.MOV.U32 R12, RZ, RZ, R20 ;  /* 0x000000ffff0c7224 */ /* 0x000fca00078e0014 */
[----:B------:R-:W-:Y:S04]  /*6b80*/  STL.64 [R1+0x1850], R12 ;  /* 0x0018500c01007387 */ /* 0x000fe80000100a00 */
[----:B------:R-:W-:Y:S01]  /*6b90*/  STL.64 [R1+0x17d8], R22 ;  /* 0x0017d81601007387 */ /* 0x000fe20000100a00 */
[----:B------:R-:W-:-:S03]  /*6ba0*/  MOV R10, R21 ;  /* 0x00000015000a7202 */ /* 0x000fc60000000f00 */
[----:B------:R0:W-:Y:S04]  /*6bb0*/  STL.64 [R1+0xc90], R16 ;  /* 0x000c901001007387 */ /* 0x0001e80000100a00 */
[----:B0-----:R-:W3:Y:S04]  /*6bc0*/  LDL.LU R17, [R1+0x1858] ;  /* 0x0018580001117983 */ /* 0x001ee80000300800 */
[----:B------:R-:W3:Y:S01]  /*6bd0*/  LDL.LU R8, [R1+0xc8] ;  /* 0x0000c80001087983 */ /* 0x000ee20000300800 */
[----:B----4-:R-:W-:-:S04]  /*6be0*/  LEA R12, P3, R25, R2, 0x1 ;  /* 0x00000002190c7211 */ /* 0x010fc800078608ff */
[----:B------:R-:W-:Y:S01]  /*6bf0*/  LEA.HI.X.SX32 R13, R25, R3, 0x1, P3 ;  /* 0x00000003190d7211 */ /* 0x000fe200018f0eff */
[----:B--2---:R-:W-:Y:S02]  /*6c00*/  IMAD.MOV.U32 R20, RZ, RZ, R27 ;  /* 0x000000ffff147224 */ /* 0x004fe400078e001b */
[----:B------:R-:W-:Y:S01]  /*6c10*/  IMAD R27, R0, 0x2, R22 ;  /* 0x00000002001b7824 */ /* 0x000fe200078e0216 */
[----:B---3--:R-:W-:-:S04]  /*6c20*/  LEA R22, P2, R6, R2, 0x1 ;  /* 0x0000000206167211 */ /* 0x008fc800078408ff */
[----:B------:R-:W-:Y:S02]  /*6c30*/  LEA.HI.X.SX32 R23, R6, R3, 0x1, P2 ;  /* 0x0000000306177211 */ /* 0x000fe400010f0eff */
[----:B------:R-:W2:Y:S01]  /*6c40*/  LDL.LU R6, [R1+0xc4] ;  /* 0x0000c40001067983 */ /* 0x000ea20000300800 */
[----:B------:R-:W-:Y:S02]  /*6c50*/  MOV R21, R26 ;  /* 0x0000001a00157202 */ /* 0x000fe40000000f00 */
[C---:B------:R-:W-:Y:S01]  /*6c60*/  LEA R26, R0.reuse, R27, 0x1 ;  /* 0x0000001b001a7211 */ /* 0x040fe200078e08ff */
[----:B------:R-:W-:Y:S04]  /*6c70*/  STL.64 [R1+0xc88], R22 ;  /* 0x000c881601007387 */ /* 0x000fe80000100a00 */
[----:B------:R-:W3:Y:S04]  /*6c80*/  LDL.LU R18, [R1+0xe0] ;  /* 0x0000e00001127983 */ /* 0x000ee80000300800 */
[----:B------:R0:W-:Y:S01]  /*6c90*/  STL.64 [R1+0xc80], R12 ;  /* 0x000c800c01007387 */ /* 0x0001e20000100a00 */
[----:B------:R-:W-:-:S03]  /*6ca0*/  IMAD R25, R0, 0x2, R26 ;  /* 0x0000000200197824 */ /* 0x000fc600078e021a */
[----:B------:R1:W-:Y:S01]  /*6cb0*/  STL.64 [R1+0x17b8], R26 ;  /* 0x0017b81a01007387 */ /* 0x0003e20000100a00 */
[----:B0-----:R-:W-:Y:S01]  /*6cc0*/  IMAD.MOV.U32 R13, RZ, RZ, R14 ;  /* 0x000000ffff0d7224 */ /* 0x001fe200078e000e */
[-C--:B------:R-:W-:Y:S02]  /*6cd0*/  LEA R12, P1, R14, R2.reuse, 0x1 ;  /* 0x000000020e0c7211 */ /* 0x080fe400078208ff */
[----:B-1----:R-:W4:Y:S02]  /*6ce0*/  LDL.LU R27, [R1+0xe4] ;  /* 0x0000e400011b7983 */ /* 0x002f240000300800 */
[----:B------:R-:W-:Y:S02]  /*6cf0*/  LEA.HI.X.SX32 R13, R13, R3, 0x1, P1 ;  /* 0x000000030d0d7211 */ /* 0x000fe400008f0eff */
[----:B------:R-:W-:Y:S01]  /*6d00*/  LEA R14, R0, R25, 0x1 ;  /* 0x00000019000e7211 */ /* 0x000fe200078e08ff */
[----:B------:R0:W-:Y:S04]  /*6d10*/  STL.64 [R1+0x17e0], R24 ;  /* 0x0017e01801007387 */ /* 0x0001e80000100a00 */
[----:B0-----:R-:W2:Y:S04]  /*6d20*/  LDL.LU R25, [R1+0xcc] ;  /* 0x0000cc0001197983 */ /* 0x001ea80000300800 */
[----:B------:R0:W-:Y:S04]  /*6d30*/  STL.64 [R1+0xc78], R12 ;  /* 0x000c780c01007387 */ /* 0x0001e80000100a00 */
[----:B0-----:R-:W3:Y:S01]  /*6d40*/  LDL.LU.64 R12, [R1+0x1850] ;  /* 0x00185000010c7983 */ /* 0x001ee20000300a00 */
[----:B------:R-:W-:-:S02]  /*6d50*/  LEA R22, P2, R19, R2, 0x1 ;  /* 0x0000000213167211 */ /* 0x000fc400078408ff */
[-C--:B------:R-:W-:Y:S01]  /*6d60*/  LEA R16, P3, R15, R2.reuse, 0x1 ;  /* 0x000000020f107211 */ /* 0x080fe200078608ff */
[----:B------:R-:W-:Y:S01]  /*6d70*/  IMAD R24, R0, 0x2, R14 ;  /* 0x0000000200187824 */ /* 0x000fe200078e020e */
[----:B------:R-:W-:Y:S02]  /*6d80*/  MOV R26, R17 ;  /* 0x00000011001a7202 */ /* 0x000fe40000000f00 */
[-C--:B------:R-:W-:Y:S02]  /*6d90*/  LEA.HI.X.SX32 R23, R19, R3.reuse, 0x1, P2 ;  /* 0x0000000313177211 */ /* 0x080fe400010f0eff */
[----:B------:R-:W-:Y:S02]  /*6da0*/  LEA.HI.X.SX32 R17, R15, R3, 0x1, P3 ;  /* 0x000000030f117211 */ /* 0x000fe400018f0eff */
[----:B------:R-:W-:Y:S01]  /*6db0*/  MOV R14, R9 ;  /* 0x00000009000e7202 */ /* 0x000fe20000000f00 */
[----:B------:R-:W-:Y:S04]  /*6dc0*/  STL.64 [R1+0xc70], R22 ;  /* 0x000c701601007387 */ /* 0x000fe80000100a00 */
[----:B------:R0:W-:Y:S02]  /*6dd0*/  STL.64 [R1+0xc68], R16 ;  /* 0x000c681001007387 */ /* 0x0001e40000100a00 */
[----:B0-----:R-:W-:-:S04]  /*6de0*/  LEA R16, P2, R8, R2, 0x1 ;  /* 0x0000000208107211 */ /* 0x001fc800078408ff */
[----:B------:R-:W-:Y:S01]  /*6df0*/  LEA.HI.X.SX32 R17, R8, R3, 0x1, P2 ;  /* 0x0000000308117211 */ /* 0x000fe200010f0eff */
[----:B------:R-:W-:Y:S01]  /*6e00*/  IMAD.MOV.U32 R8, RZ, RZ, R7 ;  /* 0x000000ffff087224 */ /* 0x000fe200078e0007 */
[----:B------:R-:W-:Y:S02]  /*6e10*/  MOV R7, R4 ;  /* 0x0000000400077202 */ /* 0x000fe40000000f00 */
[----:B--2---:R-:W-:Y:S01]  /*6e20*/  LEA R22, P1, R25, R2, 0x1 ;  /* 0x0000000219167211 */ /* 0x004fe200078208ff */
[----:B---3--:R-:W-:-:S05]  /*6e30*/  IMAD.MOV.U32 R15, RZ, RZ, R13 ;  /* 0x000000ffff0f7224 */ /* 0x008fca00078e000d */
[----:B------:R0:W-:Y:S04]  /*6e40*/  STL.64 [R1+0x1848], R14 ;  /* 0x0018480e01007387 */ /* 0x0001e80000100a00 */
[----:B------:R-:W2:Y:S04]  /*6e50*/  LDL.LU R9, [R1+0xf8] ;  /* 0x0000f80001097983 */ /* 0x000ea80000300800 */
[----:B------:R-:W3:Y:S01]  /*6e60*/  LDL.LU R13, [R1+0xf0] ;  /* 0x0000f000010d7983 */ /* 0x000ee20000300800 */
[----:B------:R-:W-:Y:S02]  /*6e70*/  LEA.HI.X.SX32 R23, R25, R3, 0x1, P1 ;  /* 0x0000000319177211 */ /* 0x000fe400008f0eff */
[----:B0-----:R-:W-:Y:S01]  /*6e80*/  LEA R14, P3, R6, R2, 0x1 ;  /* 0x00000002060e7211 */ /* 0x001fe200078608ff */
[----:B------:R0:W-:Y:S01]  /*6e90*/  STL.64 [R1+0xc58], R16 ;  /* 0x000c581001007387 */ /* 0x0001e20000100a00 */
[----:B------:R-:W-:-:S02]  /*6ea0*/  MOV R19, R12 ;  /* 0x0000000c00137202 */ /* 0x000fc40000000f00 */
[----:B------:R-:W-:Y:S01]  /*6eb0*/  LEA.HI.X.SX32 R15, R6, R3, 0x1, P3 ;  /* 0x00000003060f7211 */ /* 0x000fe200018f0eff */
[----:B------:R-:W-:Y:S01]  /*6ec0*/  IMAD.MOV.U32 R12, RZ, RZ, R29 ;  /* 0x000000ffff0c7224 */ /* 0x000fe200078e001d */
[C---:B------:R-:W-:Y:S01]  /*6ed0*/  LEA R29, R0.reuse, R24, 0x1 ;  /* 0x00000018001d7211 */ /* 0x040fe200078e08ff */
[----:B0-----:R-:W3:Y:S04]  /*6ee0*/  LDL.LU R17, [R1+0x114] ;  /* 0x0001140001117983 */ /* 0x001ee80000300800 */
[----:B------:R-:W-:Y:S01]  /*6ef0*/  STL.64 [R1+0xc60], R22 ;  /* 0x000c601601007387 */ /* 0x000fe20000100a00 */
[----:B------:R-:W-:-:S03]  /*6f00*/  IMAD R6, R0, 0x2, R29 ;  /* 0x0000000200067824 */ /* 0x000fc600078e021d */
[----:B------:R0:W-:Y:S04]  /*6f10*/  STL.64 [R1+0xc50], R14 ;  /* 0x000c500e01007387 */ /* 0x0001e80000100a00 */
[----:B------:R-:W3:Y:S04]  /*6f20*/  LDL.LU R16, [R1+0x11c] ;  /* 0x00011c0001107983 */ /* 0x000ee80000300800 */
[----:B------:R-:W3:Y:S01]  /*6f30*/  LDL.LU R4, [R1+0x118] ;  /* 0x0001180001047983 */ /* 0x000ee20000300800 */
[-C--:B----4-:R-:W-:Y:S02]  /*6f40*/  LEA R24, P2, R27, R2.reuse, 0x1 ;  /* 0x000000021b187211 */ /* 0x090fe400078408ff */
[-C--:B0-----:R-:W-:Y:S01]  /*6f50*/  LEA R14, P1, R26, R2.reuse, 0x1 ;  /* 0x000000021a0e7211 */ /* 0x081fe200078208ff */
[----:B------:R0:W-:Y:S01]  /*6f60*/  STL [R1+0x10], R6 ;  /* 0x0000100601007387 */ /* 0x0001e20000100800 */
[----:B------:R-:W-:-:S02]  /*6f70*/  LEA R22, P3, R18, R2, 0x1 ;  /* 0x0000000212167211 */ /* 0x000fc400078608ff */
[-C--:B------:R-:W-:Y:S02]  /*6f80*/  LEA.HI.X.SX32 R15, R26, R3.reuse, 0x1, P1 ;  /* 0x000000031a0f7211 */ /* 0x080fe400008f0eff */
[-C--:B------:R-:W-:Y:S02]  /*6f90*/  LEA.HI.X.SX32 R25, R27, R3.reuse, 0x1, P2 ;  /* 0x000000031b197211 */ /* 0x080fe400010f0eff */
[----:B------:R-:W-:Y:S02]  /*6fa0*/  LEA.HI.X.SX32 R23, R18, R3, 0x1, P3 ;  /* 0x0000000312177211 */ /* 0x000fe400018f0eff */
[C---:B0-----:R-:W-:Y:S01]  /*6fb0*/  LEA R6, R0.reuse, R6, 0x1 ;  /* 0x0000000600067211 */ /* 0x041fe200078e08ff */
[----:B------:R0:W-:Y:S04]  /*6fc0*/  STL.64 [R1+0xc48], R14 ;  /* 0x000c480e01007387 */ /* 0x0001e80000100a00 */
[----:B0-----:R-:W4:Y:S04]  /*6fd0*/  LDL.LU.64 R14, [R1+0x1848] ;  /* 0x00184800010e7983 */ /* 0x001f280000300a00 */
[----:B------:R0:W-:Y:S04]  /*6fe0*/  STL [R1+0xc], R6 ;  /* 0x00000c0601007387 */ /* 0x0001e80000100800 */
[----:B------:R1:W-:Y:S04]  /*6ff0*/  STL.64 [R1+0xc40], R24 ;  /* 0x000c401801007387 */ /* 0x0003e80000100a00 */
[----:B------:R3:W-:Y:S04]  /*7000*/  STL.64 [R1+0xc38], R22 ;  /* 0x000c381601007387 */ /* 0x0007e80000100a00 */
[----:B------:R-:W4:Y:S01]  /*7010*/  LDL.LU R18, [R1+0x110] ;  /* 0x0001100001127983 */ /* 0x000f220000300800 */
[----:B0-----:R-:W-:Y:S01]  /*7020*/  IMAD R6, R0, 0x2, R6 ;  /* 0x0000000200067824 */ /* 0x001fe200078e0206 */
[----:B-1----:R-:W-:-:S04]  /*7030*/  LEA R24, P2, R19, R2, 0x1 ;  /* 0x0000000213187211 */ /* 0x002fc800078408ff */
[----:B------:R-:W-:Y:S02]  /*7040*/  LEA R6, R0, R6, 0x1 ;  /* 0x0000000600067211 */ /* 0x000fe400078e08ff */
[-C--:B------:R-:W-:Y:S02]  /*7050*/  LEA.HI.X.SX32 R25, R19, R3.reuse, 0x1, P2 ;  /* 0x0000000313197211 */ /* 0x080fe400010f0eff */
[-C--:B--2---:R-:W-:Y:S02]  /*7060*/  LEA R26, P1, R9, R2.reuse, 0x1 ;  /* 0x00000002091a7211 */ /* 0x084fe400078208ff */
[----:B---3--:R-:W-:Y:S02]  /*7070*/  LEA R22, P3, R13, R2, 0x1 ;  /* 0x000000020d167211 */ /* 0x008fe400078608ff */
[-C--:B------:R-:W-:Y:S02]  /*7080*/  LEA.HI.X.SX32 R27, R9, R3.reuse, 0x1, P1 ;  /* 0x00000003091b7211 */ /* 0x080fe400008f0eff */
[----:B------:R-:W2:Y:S01]  /*7090*/  LDL.LU R9, [R1+0x12c] ;  /* 0x00012c0001097983 */ /* 0x000ea20000300800 */
[----:B------:R-:W-:-:S03]  /*70a0*/  LEA.HI.X.SX32 R23, R13, R3, 0x1, P3 ;  /* 0x000000030d177211 */ /* 0x000fc600018f0eff */
[----:B------:R-:W-:Y:S04]  /*70b0*/  STL [R1+0x1c], R6 ;  /* 0x00001c0601007387 */ /* 0x000fe80000100800 */
[----:B------:R-:W-:Y:S04]  /*70c0*/  STL.64 [R1+0xc30], R26 ;  /* 0x000c301a01007387 */ /* 0x000fe80000100a00 */
[----:B------:R-:W-:Y:S04]  /*70d0*/  STL.64 [R1+0xc28], R24 ;  /* 0x000c281801007387 */ /* 0x000fe80000100a00 */
[----:B------:R-:W-:Y:S04]  /*70e0*/  STL.64 [R1+0x1840], R28 ;  /* 0x0018401c01007387 */ /* 0x000fe80000100a00 */
[----:B------:R0:W-:Y:S04]  /*70f0*/  STL.64 [R1+0xc20], R22 ;  /* 0x000c201601007387 */ /* 0x0001e80000100a00 */
[----:B0-----:R-:W3:Y:S01]  /*7100*/  LDL.LU R22, [R1+0x13c] ;  /* 0x00013c0001167983 */ /* 0x001ee20000300800 */
[----:B------:R-:W-:-:S03]  /*7110*/  LEA R23, R0, R6, 0x1 ;  /* 0x0000000600177211 */ /* 0x000fc600078e08ff */
[----:B------:R-:W3:Y:S01]  /*7120*/  LDL.LU R19, [R1+0x138] ;  /* 0x0001380001137983 */ /* 0x000ee20000300800 */
[-C--:B------:R-:W-:Y:S02]  /*7130*/  LEA R24, P2, R4, R2.reuse, 0x1 ;  /* 0x0000000204187211 */ /* 0x080fe400078408ff */
[----:B------:R-:W-:Y:S01]  /*7140*/  LEA R28, P1, R16, R2, 0x1 ;  /* 0x00000002101c7211 */ /* 0x000fe200078208ff */
[----:B------:R-:W-:Y:S01]  /*7150*/  STL [R1+0x18], R23 ;  /* 0x0000181701007387 */ /* 0x000fe20000100800 */
[----:B------:R-:W-:-:S03]  /*7160*/  LEA.HI.X.SX32 R25, R4, R3, 0x1, P2 ;  /* 0x0000000304197211 */ /* 0x000fc600010f0eff */
[----:B------:R-:W3:Y:S01]  /*7170*/  LDL.LU R4, [R1+0x134] ;  /* 0x0001340001047983 */ /* 0x000ee20000300800 */
[CC--:B------:R-:W-:Y:S01]  /*7180*/  LEA R6, P3, R17.reuse, R2.reuse, 0x1 ;  /* 0x0000000211067211 */ /* 0x0c0fe200078608ff */
[----:B------:R-:W-:Y:S01]  /*7190*/  IMAD.MOV.U32 R13, RZ, RZ, R8 ;  /* 0x000000ffff0d7224 */ /* 0x000fe200078e0008 */
[-C--:B------:R-:W-:Y:S01]  /*71a0*/  LEA.HI.X.SX32 R29, R16, R3.reuse, 0x1, P1 ;  /* 0x00000003101d7211 */ /* 0x080fe200008f0eff */
[----:B------:R-:W-:Y:S01]  /*71b0*/  IMAD.MOV.U32 R8, RZ, RZ, R7 ;  /* 0x000000ffff087224 */ /* 0x000fe200078e0007 */
[----:B------:R-:W-:Y:S02]  /*71c0*/  LEA.HI.X.SX32 R7, R17, R3, 0x1, P3 ;  /* 0x0000000311077211 */ /* 0x000fe400018f0eff */
[----:B------:R-:W-:Y:S01]  /*71d0*/  LEA R27, R0, R23, 0x1 ;  /* 0x00000017001b7211 */ /* 0x000fe200078e08ff */
[----:B------:R4:W-:Y:S04]  /*71e0*/  STL.64 [R1+0xc18], R28 ;  /* 0x000c181c01007387 */ /* 0x0009e80000100a00 */
[----:B------:R-:W-:Y:S04]  /*71f0*/  STL.64 [R1+0xc10], R24 ;  /* 0x000c101801007387 */ /* 0x000fe80000100a00 */
[----:B------:R0:W-:Y:S01]  /*7200*/  STL.64 [R1+0xc08], R6 ;  /* 0x000c080601007387 */ /* 0x0001e20000100a00 */
[----:B----4-:R-:W-:Y:S01]  /*7210*/  LEA R28, P1, R18, R2, 0x1 ;  /* 0x00000002121c7211 */ /* 0x010fe200078208ff */
[----:B0-----:R-:W-:-:S03]  /*7220*/  IMAD R6, R0, 0x2, R27 ;  /* 0x0000000200067824 */ /* 0x001fc600078e021b */
[----:B------:R-:W-:Y:S02]  /*7230*/  LEA.HI.X.SX32 R29, R18, R3, 0x1, P1 ;  /* 0x00000003121d7211 */ /* 0x000fe400008f0eff */
[----:B------:R-:W-:Y:S04]  /*7240*/  STL [R1+0x28], R6 ;  /* 0x0000280601007387 */ /* 0x000fe80000100800 */
[----:B------:R-:W4:Y:S04]  /*7250*/  LDL.LU R7, [R1+0x120] ;  /* 0x0001200001077983 */ /* 0x000f280000300800 */
[----:B------:R0:W-:Y:S04]  /*7260*/  STL.64 [R1+0xc00], R28 ;  /* 0x000c001c01007387 */ /* 0x0001e80000100a00 */
[----:B0-----:R-:W4:Y:S04]  /*7270*/  LDL.LU.64 R28, [R1+0x1840] ;  /* 0x00184000011c7983 */ /* 0x001f280000300a00 */
[----:B------:R-:W4:Y:S04]  /*7280*/  LDL.LU R23, [R1+0x140] ;  /* 0x0001400001177983 */ /* 0x000f280000300800 */
[----:B------:R-:W4:Y:S01]  /*7290*/  LDL.LU R18, [R1+0x124] ;  /* 0x0001240001127983 */ /* 0x000f220000300800 */
[----:B------:R-:W-:-:S02]  /*72a0*/  LEA R24, P2, R14, R2, 0x1 ;  /* 0x000000020e187211 */ /* 0x000fc400078408ff */
[----:B------:R-:W-:Y:S02]  /*72b0*/  LEA R16, P3, R12, R2, 0x1 ;  /* 0x000000020c107211 */ /* 0x000fe400078608ff */
[----:B------:R-:W-:Y:S02]  /*72c0*/  LEA R6, R0, R6, 0x1 ;  /* 0x0000000600067211 */ /* 0x000fe400078e08ff */
[-C--:B------:R-:W-:Y:S02]  /*72d0*/  LEA.HI.X.SX32 R25, R14, R3.reuse, 0x1, P2 ;  /* 0x000000030e197211 */ /* 0x080fe400010f0eff */
[----:B------:R-:W-:Y:S01]  /*72e0*/  LEA.HI.X.SX32 R17, R12, R3, 0x1, P3 ;  /* 0x000000030c117211 */ /* 0x000fe200018f0eff */
[C---:B------:R-:W-:Y:S02]  /*72f0*/  IMAD R6, R0.reuse, 0x2, R6 ;  /* 0x0000000200067824 */ /* 0x040fe400078e0206 */
[----:B------:R-:W-:Y:S04]  /*7300*/  STL.64 [R1+0xbf8], R24 ;  /* 0x000bf81801007387 */ /* 0x000fe80000100a00 */
[----:B------:R-:W-:Y:S01]  /*7310*/  STL.64 [R1+0xbf0], R16 ;  /* 0x000bf01001007387 */ /* 0x000fe20000100a00 */
[----:B------:R-:W-:Y:S01]  /*7320*/  IMAD R6, R0, 0x2, R6 ;  /* 0x0000000200067824 */ /* 0x000fe200078e0206 */
[----:B------:R-:W-:-:S04]  /*7330*/  MOV R14, R13 ;  /* 0x0000000d000e7202 */ /* 0x000fc80000000f00 */
[----:B------:R0:W-:Y:S02]  /*7340*/  STL [R1+0x34], R6 ;  /* 0x0000340601007387 */ /* 0x0001e40000100800 */
[----:B0-----:R-:W-:Y:S01]  /*7350*/  IMAD R6, R0, 0x2, R6 ;  /* 0x0000000200067824 */ /* 0x001fe200078e0206 */
[----:B--2---:R-:W-:-:S04]  /*7360*/  LEA R12, P3, R9, R2, 0x1 ;  /* 0x00000002090c7211 */ /* 0x004fc800078608ff */
[-C--:B------:R-:W-:Y:S02]  /*7370*/  LEA.HI.X.SX32 R13, R9, R3.reuse, 0x1, P3 ;  /* 0x00000003090d7211 */ /* 0x080fe400018f0eff */
[CC--:B---3--:R-:W-:Y:S02]  /*7380*/  LEA R24, P1, R22.reuse, R2.reuse, 0x1 ;  /* 0x0000000216187211 */ /* 0x0c8fe400078208ff */
[C---:B------:R-:W-:Y:S02]  /*7390*/  LEA R16, P2, R19.reuse, R2, 0x1 ;  /* 0x0000000213107211 */ /* 0x040fe400078408ff */
[-C--:B------:R-:W-:Y:S02]  /*73a0*/  LEA.HI.X.SX32 R25, R22, R3.reuse, 0x1, P1 ;  /* 0x0000000316197211 */ /* 0x080fe400008f0eff */
[----:B------:R-:W-:-:S03]  /*73b0*/  LEA.HI.X.SX32 R17, R19, R3, 0x1, P2 ;  /* 0x0000000313117211 */ /* 0x000fc600010f0eff */
[----:B------:R0:W-:Y:S04]  /*73c0*/  STL.64 [R1+0xbe8], R24 ;  /* 0x000be81801007387 */ /* 0x0001e80000100a00 */
[----:B------:R1:W-:Y:S04]  /*73d0*/  STL.64 [R1+0xbe0], R16 ;  /* 0x000be01001007387 */ /* 0x0003e80000100a00 */
[----:B------:R-:W2:Y:S01]  /*73e0*/  LDL.LU R9, [R1+0xdc] ;  /* 0x0000dc0001097983 */ /* 0x000ea20000300800 */
[CC--:B0-----:R-:W-:Y:S02]  /*73f0*/  LEA R24, P1, R4.reuse, R2.reuse, 0x1 ;  /* 0x0000000204187211 */ /* 0x0c1fe400078208ff */
[----:B-1----:R-:W-:Y:S01]  /*7400*/  LEA R16, P2, R15, R2, 0x1 ;  /* 0x000000020f107211 */ /* 0x002fe200078408ff */
[----:B------:R0:W-:Y:S01]  /*7410*/  STL.64 [R1+0xbd8], R12 ;  /* 0x000bd80c01007387 */ /* 0x0001e20000100a00 */
[----:B------:R-:W-:-:S02]  /*7420*/  LEA.HI.X.SX32 R25, R4, R3, 0x1, P1 ;  /* 0x0000000304197211 */ /* 0x000fc400008f0eff */
[----:B------:R-:W-:Y:S01]  /*7430*/  LEA.HI.X.SX32 R17, R15, R3, 0x1, P2 ;  /* 0x000000030f117211 */ /* 0x000fe200010f0eff */
[----:B------:R-:W-:Y:S04]  /*7440*/  STL [R1+0x30], R6 ;  /* 0x0000300601007387 */ /* 0x000fe80000100800 */
[----:B------:R-:W-:Y:S01]  /*7450*/  STL.64 [R1+0xbd0], R24 ;  /* 0x000bd01801007387 */ /* 0x000fe20000100a00 */
[----:B0-----:R-:W-:-:S03]  /*7460*/  LEA R12, P3, R11, R2, 0x1 ;  /* 0x000000020b0c7211 */ /* 0x001fc600078608ff */
[----:B------:R-:W-:Y:S01]  /*7470*/  STL.64 [R1+0xbc8], R16 ;  /* 0x000bc81001007387 */ /* 0x000fe20000100a00 */
[----:B------:R-:W-:-:S03]  /*7480*/  LEA.HI.X.SX32 R13, R11, R3, 0x1, P3 ;  /* 0x000000030b0d7211 */ /* 0x000fc600018f0eff */
[----:B------:R-:W3:Y:S04]  /*7490*/  LDL.LU R11, [R1+0xd0] ;  /* 0x0000d000010b7983 */ /* 0x000ee80000300800 */
[----:B------:R4:W-:Y:S04]  /*74a0*/  STL.64 [R1+0xbc0], R12 ;  /* 0x000bc00c01007387 */ /* 0x0009e80000100a00 */
[----:B------:R-:W3:Y:S01]  /*74b0*/  LDL.LU R26, [R1+0xc0] ;  /* 0x0000c000011a7983 */ /* 0x000ee20000300800 */
[-C--:B----4-:R-:W-:Y:S02]  /*74c0*/  LEA R12, P3, R7, R2.reuse, 0x1 ;  /* 0x00000002070c7211 */ /* 0x090fe400078608ff */
[----:B------:R-:W-:-:S02]  /*74d0*/  LEA R24, P1, R23, R2, 0x1 ;  /* 0x0000000217187211 */ /* 0x000fc400078208ff */
[C---:B------:R-:W-:Y:S02]  /*74e0*/  LEA R16, P2, R18.reuse, R2, 0x1 ;  /* 0x0000000212107211 */ /* 0x040fe400078408ff */
[-C--:B------:R-:W-:Y:S02]  /*74f0*/  LEA.HI.X.SX32 R25, R23, R3.reuse, 0x1, P1 ;  /* 0x0000000317197211 */ /* 0x080fe400008f0eff */
[-C--:B------:R-:W-:Y:S01]  /*7500*/  LEA.HI.X.SX32 R17, R18, R3.reuse, 0x1, P2 ;  /* 0x0000000312117211 */ /* 0x080fe200010f0eff */
[----:B------:R-:W-:Y:S02]  /*7510*/  IMAD.MOV.U32 R23, RZ, RZ, R14 ;  /* 0x000000ffff177224 */ /* 0x000fe400078e000e */
[----:B------:R-:W-:Y:S01]  /*7520*/  STL.64 [R1+0xbb8], R24 ;  /* 0x000bb81801007387 */ /* 0x000fe20000100a00 */
[----:B------:R-:W-:-:S03]  /*7530*/  LEA.HI.X.SX32 R13, R7, R3, 0x1, P3 ;  /* 0x00000003070d7211 */ /* 0x000fc600018f0eff */
[----:B------:R0:W-:Y:S04]  /*7540*/  STL.64 [R1+0xbb0], R16 ;  /* 0x000bb01001007387 */ /* 0x0001e80000100a00 */
[----:B------:R-:W4:Y:S04]  /*7550*/  LDL.LU R14, [R1+0xa4] ;  /* 0x0000a400010e7983 */ /* 0x000f280000300800 */
[----:B------:R-:W4:Y:S01]  /*7560*/  LDL.LU R7, [R1+0xa0] ;  /* 0x0000a00001077983 */ /* 0x000f220000300800 */
[----:B------:R-:W-:-:S05]  /*7570*/  LEA R6, R0, R6, 0x1 ;  /* 0x0000000600067211 */ /* 0x000fca00078e08ff */
[----:B------:R-:W-:Y:S01]  /*7580*/  IMAD R15, R0, 0x2, R6 ;  /* 0x00000002000f7824 */ /* 0x000fe200078e0206 */
[----:B------:R-:W-:Y:S01]  /*7590*/  MOV R19, R10 ;  /* 0x0000000a00137202 */ /* 0x000fe20000000f00 */
[----:B0-----:R-:W-:Y:S01]  /*75a0*/  IMAD.MOV.U32 R17, RZ, RZ, R8 ;  /* 0x000000ffff117224 */ /* 0x001fe200078e0008 */
[-C--:B------:R-:W-:Y:S02]  /*75b0*/  LEA R16, P1, R8, R2.reuse, 0x1 ;  /* 0x0000000208107211 */ /* 0x080fe400078208ff */
[C---:B------:R-:W-:Y:S01]  /*75c0*/  LEA R22, R0.reuse, R15, 0x1 ;  /* 0x0000000f00167211 */ /* 0x040fe200078e08ff */
[----:B------:R0:W-:Y:S01]  /*75d0*/  STL.64 [R1+0xba8], R12 ;  /* 0x000ba80c01007387 */ /* 0x0001e20000100a00 */
[----:B------:R-:W-:Y:S02]  /*75e0*/  LEA R24, P2, R19, R2, 0x1 ;  /* 0x0000000213187211 */ /* 0x000fe400078408ff */
[----:B------:R-:W-:Y:S02]  /*75f0*/  LEA R18, R0, R22, 0x1 ;  /* 0x0000001600127211 */ /* 0x000fe400078e08ff */
[----:B------:R-:W-:-:S02]  /*7600*/  LEA.HI.X.SX32 R17, R17, R3, 0x1, P1 ;  /* 0x0000000311117211 */ /* 0x000fc400008f0eff */
[----:B------:R-:W-:Y:S02]  /*7610*/  LEA R8, R0, R18, 0x1 ;  /* 0x0000001200087211 */ /* 0x000fe400078e08ff */
[-C--:B------:R-:W-:Y:S02]  /*7620*/  LEA.HI.X.SX32 R25, R19, R3.reuse, 0x1, P2 ;  /* 0x0000000313197211 */ /* 0x080fe400010f0eff */
[CC--:B0-----:R-:W-:Y:S01]  /*7630*/  LEA R12, P3, R20.reuse, R2.reuse, 0x1 ;  /* 0x00000002140c7211 */ /* 0x0c1fe200078608ff */
[----:B------:R0:W-:Y:S03]  /*7640*/  STL.64 [R1+0xba0], R16 ;  /* 0x000ba01001007387 */ /* 0x0001e60000100a00 */
[----:B------:R-:W-:Y:S02]  /*7650*/  LEA.HI.X.SX32 R13, R20, R3, 0x1, P3 ;  /* 0x00000003140d7211 */ /* 0x000fe400018f0eff */
[----:B------:R-:W-:Y:S01]  /*7660*/  LEA R20, P3, R28, R2, 0x1 ;  /* 0x000000021c147211 */ /* 0x000fe200078608ff */
[----:B0-----:R-:W4:Y:S04]  /*7670*/  LDL.LU.64 R16, [R1+0x1838] ;  /* 0x0018380001107983 */ /* 0x001f280000300a00 */
[----:B------:R-:W-:Y:S04]  /*7680*/  STL [R1+0x5c], R8 ;  /* 0x00005c0801007387 */ /* 0x000fe80000100800 */
[----:B------:R-:W-:Y:S04]  /*7690*/  STL.64 [R1+0xb98], R24 ;  /* 0x000b981801007387 */ /* 0x000fe80000100a00 */
[----:B------:R0:W-:Y:S01]  /*76a0*/  STL.64 [R1+0xb90], R12 ;  /* 0x000b900c01007387 */ /* 0x0001e20000100a00 */
[C---:B------:R-:W-:Y:S01]  /*76b0*/  IMAD R19, R0.reuse, 0x2, R8 ;  /* 0x0000000200137824 */ /* 0x040fe200078e0208 */
[C---:B------:R-:W-:Y:S01]  /*76c0*/  LEA R4, R0.reuse, R28, 0x1 ;  /* 0x0000001c00047211 */ /* 0x040fe200078e08ff */
[----:B------:R-:W-:Y:S01]  /*76d0*/  IMAD R10, R0, 0x2, R28 ;  /* 0x00000002000a7824 */ /* 0x000fe200078e021c */
[----:B0-----:R-:W-:-:S02]  /*76e0*/  LEA R12, P1, R21, R2, 0x1 ;  /* 0x00000002150c7211 */ /* 0x001fc400078208ff */
[----:B------:R-:W-:Y:S02]  /*76f0*/  MOV R13, R21 ;  /* 0x00000015000d7202 */ /* 0x000fe40000000f00 */
[-C--:B------:R-:W-:Y:S02]  /*7700*/  LEA.HI.X.SX32 R21, R28, R3.reuse, 0x1, P3 ;  /* 0x000000031c157211 */ /* 0x080fe400018f0eff */
[----:B------:R-:W-:Y:S01]  /*7710*/  LEA.HI.X.SX32 R13, R13, R3, 0x1, P1 ;  /* 0x000000030d0d7211 */ /* 0x000fe200008f0eff */
[C---:B------:R-:W-:Y:S01]  /*7720*/  IMAD R8, R0.reuse, 0x2, R19 ;  /* 0x0000000200087824 */ /* 0x040fe200078e0213 */
[----:B------:R-:W-:-:S03]  /*7730*/  LEA R10, R0, R10, 0x1 ;  /* 0x0000000a000a7211 */ /* 0x000fc600078e08ff */
[----:B------:R0:W-:Y:S01]  /*7740*/  STL.64 [R1+0xb88], R12 ;  /* 0x000b880c01007387 */ /* 0x0001e20000100a00 */
[C---:B------:R-:W-:Y:S01]  /*7750*/  LEA R28, R0.reuse, R8, 0x1 ;  /* 0x00000008001c7211 */ /* 0x040fe200078e08ff */
[----:B------:R-:W-:Y:S02]  /*7760*/  IMAD R10, R0, 0x2, R10 ;  /* 0x00000002000a7824 */ /* 0x000fe400078e020a */
[----:B0-----:R-:W4:Y:S04]  /*7770*/  LDL.LU.64 R12, [R1+0x1830] ;  /* 0x00183000010c7983 */ /* 0x001f280000300a00 */
[----:B------:R0:W-:Y:S01]  /*7780*/  STL.64 [R1+0xb78], R20 ;  /* 0x000b781401007387 */ /* 0x0001e20000100a00 */
[-C--:B------:R-:W-:Y:S01]  /*7790*/  LEA R8, P3, R10, R2.reuse, 0x1 ;  /* 0x000000020a087211 */ /* 0x080fe200078608ff */
[----:B0-----:R-:W-:Y:S01]  /*77a0*/  IMAD.MOV.U32 R21, RZ, RZ, R4 ;  /* 0x000000ffff157224 */ /* 0x001fe200078e0004 */
[----:B------:R-:W-:-:S02]  /*77b0*/  LEA R20, P1, R4, R2, 0x1 ;  /* 0x0000000204147211 */ /* 0x000fc400078208ff */
[----:B------:R-:W-:Y:S02]  /*77c0*/  LEA R4, R0, R28, 0x1 ;  /* 0x0000001c00047211 */ /* 0x000fe400078e08ff */
[----:B------:R-:W-:-:S03]  /*77d0*/  LEA.HI.X.SX32 R21, R21, R3, 0x1, P1 ;  /* 0x0000000315157211 */ /* 0x000fc600008f0eff */
[----:B------:R-:W-:-:S05]  /*77e0*/  IMAD R4, R0, 0x2, R4 ;  /* 0x0000000200047824 */ /* 0x000fca00078e0204 */
[----:B------:R-:W-:Y:S02]  /*77f0*/  LEA R4, R0, R4, 0x1 ;  /* 0x0000000400047211 */ /* 0x000fe400078e08ff */
[----:B--2---:R-:W-:-:S04]  /*7800*/  LEA R24, P2, R9, R2, 0x1 ;  /* 0x0000000209187211 */ /* 0x004fc800078408ff */
[----:B------:R-:W-:-:S05]  /*7810*/  LEA.HI.X.SX32 R25, R9, R3, 0x1, P2 ;  /* 0x0000000309197211 */ /* 0x000fca00010f0eff */
[----:B------:R-:W-:Y:S01]  /*7820*/  STL.64 [R1+0xb80], R24 ;  /* 0x000b801801007387 */ /* 0x000fe20000100a00 */
[----:B------:R-:W-:-:S03]  /*7830*/  LEA.HI.X.SX32 R9, R10, R3, 0x1, P3 ;  /* 0x000000030a097211 */ /* 0x000fc600018f0eff */
[----:B------:R0:W-:Y:S04]  /*7840*/  STL.64 [R1+0xb70], R20 ;  /* 0x000b701401007387 */ /* 0x0001e80000100a00 */
[----:B0-----:R-:W2:Y:S01]  /*7850*/  LDL.LU.64 R20, [R1+0x1828] ;  /* 0x0018280001147983 */ /* 0x001ea20000300a00 */
[----:B---3--:R-:W-:-:S04]  /*7860*/  LEA R24, P2, R11, R2, 0x1 ;  /* 0x000000020b187211 */ /* 0x008fc800078408ff */
[----:B------:R-:W-:Y:S02]  /*7870*/  LEA.HI.X.SX32 R25, R11, R3, 0x1, P2 ;  /* 0x000000030b197211 */ /* 0x000fe400010f0eff */
[----:B------:R-:W-:-:S03]  /*7880*/  LEA R10, P2, R23, R2, 0x1 ;  /* 0x00000002170a7211 */ /* 0x000fc600078408ff */
[----:B------:R0:W-:Y:S01]  /*7890*/  STL.64 [R1+0xb68], R24 ;  /* 0x000b681801007387 */ /* 0x0001e20000100a00 */
[----:B------:R-:W-:-:S03]  /*78a0*/  LEA.HI.X.SX32 R11, R23, R3, 0x1, P2 ;  /* 0x00000003170b7211 */ /* 0x000fc600010f0eff */
[----:B------:R1:W-:Y:S01]  /*78b0*/  STL.64 [R1+0xb60], R8 ;  /* 0x000b600801007387 */ /* 0x0003e20000100a00 */
[----:B0-----:R-:W-:-:S04]  /*78c0*/  LEA R24, P1, R26, R2, 0x1 ;  /* 0x000000021a187211 */ /* 0x001fc800078208ff */
[----:B------:R-:W-:Y:S01]  /*78d0*/  LEA.HI.X.SX32 R25, R26, R3, 0x1, P1 ;  /* 0x000000031a197211 */ /* 0x000fe200008f0eff */
[----:B------:R-:W-:Y:S01]  /*78e0*/  STL [R1+0x88], R4 ;  /* 0x0000880401007387 */ /* 0x000fe20000100800 */
[----:B-1----:R-:W-:-:S03]  /*78f0*/  LEA R8, P3, R5, R2, 0x1 ;  /* 0x0000000205087211 */ /* 0x002fc600078608ff */
[----:B------:R-:W-:Y:S01]  /*7900*/  STL.64 [R1+0xb58], R24 ;  /* 0x000b581801007387 */ /* 0x000fe20000100a00 */
[----:B------:R-:W-:-:S03]  /*7910*/  IMAD R23, R0, 0x2, R4 ;  /* 0x0000000200177824 */ /* 0x000fc600078e0204 */
[----:B------:R4:W-:Y:S01]  /*7920*/  STL.64 [R1+0xb50], R10 ;  /* 0x000b500a01007387 */ /* 0x0009e20000100a00 */
[-C--:B------:R-:W-:Y:S02]  /*7930*/  LEA.HI.X.SX32 R9, R5, R3.reuse, 0x1, P3 ;  /* 0x0000000305097211 */ /* 0x080fe400018f0eff */
[CC--:B----4-:R-:W-:Y:S02]  /*7940*/  LEA R10, P1, R14.reuse, R2.reuse, 0x1 ;  /* 0x000000020e0a7211 */ /* 0x0d0fe400078208ff */
[C---:B------:R-:W-:Y:S02]  /*7950*/  LEA R4, P2, R7.reuse, R2, 0x1 ;  /* 0x0000000207047211 */ /* 0x040fe400078408ff */
[-C--:B------:R-:W-:Y:S02]  /*7960*/  LEA.HI.X.SX32 R11, R14, R3.reuse, 0x1, P1 ;  /* 0x000000030e0b7211 */ /* 0x080fe400008f0eff */
[----:B------:R-:W-:Y:S01]  /*7970*/  LEA.HI.X.SX32 R5, R7, R3, 0x1, P2 ;  /* 0x0000000307057211 */ /* 0x000fe200010f0eff */
[----:B------:R-:W-:Y:S04]  /*7980*/  STL.64 [R1+0xb48], R8 ;  /* 0x000b480801007387 */ /* 0x000fe80000100a00 */
[----:B------:R0:W-:Y:S04]  /*7990*/  STL.64 [R1+0xb40], R10 ;  /* 0x000b400a01007387 */ /* 0x0001e80000100a00 */
[----:B0-----:R0:W3:Y:S04]  /*79a0*/  LDL.LU R11, [R1+0x1820] ;  /* 0x00182000010b7983 */ /* 0x0010e80000300800 */
[----:B------:R1:W-:Y:S04]  /*79b0*/  STL.64 [R1+0xb38], R4 ;  /* 0x000b380401007387 */ /* 0x0003e80000100a00 */
[----:B-1----:R-:W4:Y:S01]  /*79c0*/  LDL.LU.64 R4, [R1+0x1818] ;  /* 0x0018180001047983 */ /* 0x002f220000300a00 */
[----:B------:R-:W-:-:S05]  /*79d0*/  LEA R24, R0, R23, 0x1 ;  /* 0x0000001700187211 */ /* 0x000fca00078e08ff */
[----:B------:R-:W-:-:S05]  /*79e0*/  IMAD R23, R0, 0x2, R24 ;  /* 0x0000000200177824 */ /* 0x000fca00078e0218 */
[C---:B------:R-:W-:Y:S02]  /*79f0*/  LEA R14, R0.reuse, R23, 0x1 ;  /* 0x00000017000e7211 */ /* 0x040fe400078e08ff */
[----:B--2---:R-:W-:Y:S01]  /*7a00*/  LEA R8, P3, R21, R2, 0x1 ;  /* 0x0000000215087211 */ /* 0x004fe200078608ff */
[----:B------:R-:W-:-:S03]  /*7a10*/  IMAD R26, R0, 0x2, R21 ;  /* 0x00000002001a7824 */ /* 0x000fc600078e0215 */
[----:B------:R-:W-:Y:S02]  /*7a20*/  LEA.HI.X.SX32 R9, R21, R3, 0x1, P3 ;  /* 0x0000000315097211 */ /* 0x000fe400018f0eff */
[----:B------:R-:W-:-:S03]  /*7a30*/  MOV R21, R6 ;  /* 0x0000000600157202 */ /* 0x000fc60000000f00 */
[----:B------:R1:W-:Y:S01]  /*7a40*/  STL.64 [R1+0xb30], R8 ;  /* 0x000b300801007387 */ /* 0x0003e20000100a00 */
[----:B------:R-:W-:-:S04]  /*7a50*/  LEA R6, P2, R20, R2, 0x1 ;  /* 0x0000000214067211 */ /* 0x000fc800078408ff */
[----:B------:R-:W-:Y:S02]  /*7a60*/  LEA.HI.X.SX32 R7, R20, R3, 0x1, P2 ;  /* 0x0000000314077211 */ /* 0x000fe400010f0eff */
[----:B-1----:R-:W-:-:S04]  /*7a70*/  LEA R8, P1, R26, R2, 0x1 ;  /* 0x000000021a087211 */ /* 0x002fc800078208ff */
[----:B------:R-:W-:Y:S02]  /*7a80*/  LEA.HI.X.SX32 R9, R26, R3, 0x1, P1 ;  /* 0x000000031a097211 */ /* 0x000fe400008f0eff */
[----:B----4-:R-:W-:-:S05]  /*7a90*/  LEA R10, P3, R4, R2, 0x1 ;  /* 0x00000002040a7211 */ /* 0x010fca00078608ff */
[----:B------:R3:W-:Y:S04]  /*7aa0*/  STL [R1+0xb18], R10 ;  /* 0x000b180a01007387 */ /* 0x0007e80000100800 */
[----:B---3--:R-:W2:Y:S04]  /*7ab0*/  LDL.LU.64 R10, [R1+0x1810] ;  /* 0x00181000010a7983 */ /* 0x008ea80000300a00 */
[----:B------:R1:W-:Y:S04]  /*7ac0*/  STL.64 [R1+0xb28], R8 ;  /* 0x000b280801007387 */ /* 0x0003e80000100a00 */
[----:B-1----:R-:W3:Y:S04]  /*7ad0*/  LDL.LU.64 R8, [R1+0x1808] ;  /* 0x0018080001087983 */ /* 0x002ee80000300a00 */
[----:B------:R1:W-:Y:S04]  /*7ae0*/  STL.64 [R1+0xb20], R6 ;  /* 0x000b200601007387 */ /* 0x0003e80000100a00 */
[----:B-1----:R-:W4:Y:S04]  /*7af0*/  LDL.LU.64 R6, [R1+0x1800] ;  /* 0x0018000001067983 */ /* 0x002f280000300a00 */
[----:B------:R-:W-:Y:S04]  /*7b00*/  STL [R1+0x90], R14 ;  /* 0x0000900e01007387 */ /* 0x000fe80000100800 */
[----:B------:R1:W-:Y:S04]  /*7b10*/  STL.64 [R1+0x17f8], R28 ;  /* 0x0017f81c01007387 */ /* 0x0003e80000100a00 */
[----:B-1----:R0:W2:Y:S01]  /*7b20*/  LDL.64 R28, [R1+0xb18] ;  /* 0x000b1800011c7983 */ /* 0x0020a20000100a00 */
[----:B------:R-:W-:-:S03]  /*7b30*/  LEA R26, R0, R14, 0x1 ;  /* 0x0000000e001a7211 */ /* 0x000fc600078e08ff */
[----:B------:R4:W-:Y:S01]  /*7b40*/  STL.64 [R1+0x17f0], R16 ;  /* 0x0017f01001007387 */ /* 0x0009e20000100a00 */
[----:B------:R-:W-:Y:S01]  /*7b50*/  IMAD.MOV.U32 R20, RZ, RZ, R15 ;  /* 0x000000ffff147224 */ /* 0x000fe200078e000f */
[----:B----4-:R-:W-:-:S04]  /*7b60*/  LEA R16, P2, R6, R2, 0x1 ;  /* 0x0000000206107211 */ /* 0x010fc800078408ff */
[-C--:B------:R-:W-:Y:S02]  /*7b70*/  LEA.HI.X.SX32 R17, R6, R3.reuse, 0x1, P2 ;  /* 0x0000000306117211 */ /* 0x080fe400010f0eff */
[----:B--2---:R-:W-:Y:S02]  /*7b80*/  LEA.HI.X.SX32 R29, R4, R3, 0x1, P3 ;  /* 0x00000003041d7211 */ /* 0x004fe400018f0eff */
[----:B------:R-:W-:-:S03]  /*7b90*/  LEA R28, P1, R5, R2, 0x1 ;  /* 0x00000002051c7211 */ /* 0x000fc600078208ff */
[----:B------:R1:W-:Y:S01]  /*7ba0*/  STL [R1+0xb1c], R29 ;  /* 0x000b1c1d01007387 */ /* 0x0003e20000100800 */
[----:B------:R-:W-:Y:S01]  /*7bb0*/  IMAD R4, R0, 0x2, R26 ;  /* 0x0000000200047824 */ /* 0x000fe200078e021a */
[----:B------:R-:W-:Y:S02]  /*7bc0*/  LEA R14, P3, R7, R2, 0x1 ;  /* 0x00000002070e7211 */ /* 0x000fe400078608ff */
[-C--:B-1----:R-:W-:Y:S02]  /*7bd0*/  LEA.HI.X.SX32 R29, R5, R3.reuse, 0x1, P1 ;  /* 0x00000003051d7211 */ /* 0x082fe400008f0eff */
[----:B------:R-:W-:-:S03]  /*7be0*/  LEA.HI.X.SX32 R15, R7, R3, 0x1, P3 ;  /* 0x00000003070f7211 */ /* 0x000fc600018f0eff */
[----:B------:R1:W-:Y:S01]  /*7bf0*/  STL.64 [R1+0xb10], R28 ;  /* 0x000b101c01007387 */ /* 0x0003e20000100a00 */
[----:B------:R-:W-:Y:S02]  /*7c00*/  MOV R5, R24 ;  /* 0x0000001800057202 */ /* 0x000fe40000000f00 */
[----:B---3--:R-:W-:Y:S01]  /*7c10*/  LEA R24, P2, R9, R2, 0x1 ;  /* 0x0000000209187211 */ /* 0x008fe200078408ff */
[----:B-1----:R-:W2:Y:S04]  /*7c20*/  LDL.LU.64 R28, [R1+0x17f8] ;  /* 0x0017f800011c7983 */ /* 0x002ea80000300a00 */
[----:B------:R1:W-:Y:S04]  /*7c30*/  STL [R1+0x8c], R4 ;  /* 0x00008c0401007387 */ /* 0x0003e80000100800 */
[----:B------:R3:W-:Y:S01]  /*7c40*/  STL.64 [R1+0xb08], R16 ;  /* 0x000b081001007387 */ /* 0x0007e20000100a00 */
[----:B-1----:R-:W-:-:S03]  /*7c50*/  IMAD R4, R0, 0x2, R4 ;  /* 0x0000000200047824 */ /* 0x002fc600078e0204 */
[----:B------:R1:W-:Y:S01]  /*7c60*/  STL.64 [R1+0xb00], R14 ;  /* 0x000b000e01007387 */ /* 0x0003e20000100a00 */
[----:B---3--:R-:W-:-:S03]  /*7c70*/  LEA R16, P1, R8, R2, 0x1 ;  /* 0x0000000208107211 */ /* 0x008fc600078208ff */
[----:B------:R3:W-:Y:S01]  /*7c80*/  STL [R1+0x6c], R4 ;  /* 0x00006c0401007387 */ /* 0x0007e20000100800 */
[-C--:B------:R-:W-:Y:S02]  /*7c90*/  LEA.HI.X.SX32 R17, R8, R3.reuse, 0x1, P1 ;  /* 0x0000000308117211 */ /* 0x080fe400008f0eff */
[-C--:B-1----:R-:W-:Y:S02]  /*7ca0*/  LEA R14, P3, R10, R2.reuse, 0x1 ;  /* 0x000000020a0e7211 */ /* 0x082fe400078608ff */
[-C--:B------:R-:W-:Y:S01]  /*7cb0*/  LEA.HI.X.SX32 R25, R9, R3.reuse, 0x1, P2 ;  /* 0x0000000309197211 */ /* 0x080fe200010f0eff */
[----:B---3--:R-:W-:Y:S01]  /*7cc0*/  IMAD R4, R0, 0x2, R4 ;  /* 0x0000000200047824 */ /* 0x008fe200078e0204 */
[----:B------:R-:W-:Y:S01]  /*7cd0*/  LEA.HI.X.SX32 R15, R10, R3, 0x1, P3 ;  /* 0x000000030a0f7211 */ /* 0x000fe200018f0eff */
[----:B------:R1:W-:Y:S04]  /*7ce0*/  STL.64 [R1+0xaf8], R16 ;  /* 0x000af81001007387 */ /* 0x0003e80000100a00 */
[----:B-1----:R-:W3:Y:S04]  /*7cf0*/  LDL.LU.64 R16, [R1+0x17f0] ;  /* 0x0017f00001107983 */ /* 0x002ee80000300a00 */
[----:B------:R1:W-:Y:S04]  /*7d00*/  STL [R1+0x68], R4 ;  /* 0x0000680401007387 */ /* 0x0003e80000100800 */
[----:B------:R-:W-:Y:S04]  /*7d10*/  STL.64 [R1+0xaf0], R24 ;  /* 0x000af01801007387 */ /* 0x000fe80000100a00 */
[----:B------:R4:W-:Y:S01]  /*7d20*/  STL.64 [R1+0xae8], R14 ;  /* 0x000ae80e01007387 */ /* 0x0009e20000100a00 */
[----:B-1----:R-:W-:Y:S01]  /*7d30*/  IMAD R4, R0, 0x2, R4 ;  /* 0x0000000200047824 */ /* 0x002fe200078e0204 */
[----:B----4-:R-:W-:-:S04]  /*7d40*/  LEA R14, P1, R11, R2, 0x1 ;  /* 0x000000020b0e7211 */ /* 0x010fc800078208ff */
[----:B------:R-:W-:Y:S01]  /*7d50*/  LEA.HI.X.SX32 R15, R11, R3, 0x1, P1 ;  /* 0x000000030b0f7211 */ /* 0x000fe200008f0eff */
[----:B------:R-:W-:Y:S04]  /*7d60*/  STL [R1+0x64], R4 ;  /* 0x0000640401007387 */ /* 0x000fe80000100800 */
[----:B------:R1:W-:Y:S04]  /*7d70*/  STL.64 [R1+0xae0], R14 ;  /* 0x000ae00e01007387 */ /* 0x0003e80000100a00 */
[----:B-1----:R-:W4:Y:S01]  /*7d80*/  LDL.LU.64 R14, [R1+0x17e8] ;  /* 0x0017e800010e7983 */ /* 0x002f220000300a00 */
[----:B------:R-:W-:-:S02]  /*7d90*/  MOV R7, R20 ;  /* 0x0000001400077202 */ /* 0x000fc40000000f00 */
[----:B------:R-:W-:Y:S02]  /*7da0*/  LEA R24, P2, R12, R2, 0x1 ;  /* 0x000000020c187211 */ /* 0x000fe400078408ff */
[----:B------:R-:W-:Y:S02]  /*7db0*/  MOV R20, R18 ;  /* 0x0000001200147202 */ /* 0x000fe40000000f00 */
[----:B------:R-:W-:Y:S02]  /*7dc0*/  LEA R18, P3, R13, R2, 0x1 ;  /* 0x000000020d127211 */ /* 0x000fe400078608ff */
[----:B------:R-:W-:Y:S01]  /*7dd0*/  LEA R4, R0, R4, 0x1 ;  /* 0x0000000400047211 */ /* 0x000fe200078e08ff */
[----:B------:R-:W-:Y:S01]  /*7de0*/  IMAD.MOV.U32 R9, RZ, RZ, R19 ;  /* 0x000000ffff097224 */ /* 0x000fe200078e0013 */
[----:B------:R-:W-:Y:S02]  /*7df0*/  LEA.HI.X.SX32 R25, R12, R3, 0x1, P2 ;  /* 0x000000030c197211 */ /* 0x000fe400010f0eff */
[----:B------:R-:W-:-:S02]  /*7e00*/  LEA R6, R0, R19, 0x1 ;  /* 0x0000001300067211 */ /* 0x000fc400078e08ff */
[----:B------:R-:W-:Y:S01]  /*7e10*/  LEA.HI.X.SX32 R19, R13, R3, 0x1, P3 ;  /* 0x000000030d137211 */ /* 0x000fe200018f0eff */
[----:B------:R1:W-:Y:S01]  /*7e20*/  STL [R1+0x60], R4 ;  /* 0x0000600401007387 */ /* 0x0003e20000100800 */
[----:B------:R-:W-:-:S03]  /*7e30*/  MOV R12, R22 ;  /* 0x00000016000c7202 */ /* 0x000fc60000000f00 */
[----:B------:R0:W-:Y:S01]  /*7e40*/  STL.64 [R1+0xad8], R24 ;  /* 0x000ad81801007387 */ /* 0x0001e20000100a00 */
[----:B------:R-:W-:Y:S01]  /*7e50*/  MOV R8, R6 ;  /* 0x0000000600087202 */ /* 0x000fe20000000f00 */
[----:B------:R-:W-:Y:S02]  /*7e60*/  IMAD.MOV.U32 R6, RZ, RZ, R5 ;  /* 0x000000ffff067224 */ /* 0x000fe400078e0005 */
[----:B------:R-:W-:Y:S02]  /*7e70*/  IMAD.MOV.U32 R5, RZ, RZ, R23 ;  /* 0x000000ffff057224 */ /* 0x000fe400078e0017 */
[----:B-1----:R-:W-:Y:S01]  /*7e80*/  IMAD R4, R0, 0x2, R4 ;  /* 0x0000000200047824 */ /* 0x002fe200078e0204 */
[----:B0-----:R-:W2:Y:S04]  /*7e90*/  LDL.LU.64 R24, [R1+0x17e0] ;  /* 0x0017e00001187983 */ /* 0x001ea80000300a00 */
[----:B------:R0:W-:Y:S04]  /*7ea0*/  STL.64 [R1+0xad0], R18 ;  /* 0x000ad01201007387 */ /* 0x0001e80000100a00 */
[----:B------:R-:W-:Y:S01]  /*7eb0*/  STL [R1+0x40], R4 ;  /* 0x0000400401007387 */ /* 0x000fe20000100800 */
[----:B----4-:R-:W-:-:S02]  /*7ec0*/  LEA R22, P1, R14, R2, 0x1 ;  /* 0x000000020e167211 */ /* 0x010fc400078208ff */
[C---:B0-----:R-:W-:Y:S02]  /*7ed0*/  LEA R18, P2, R15.reuse, R2, 0x1 ;  /* 0x000000020f127211 */ /* 0x041fe400078408ff */
[-C--:B------:R-:W-:Y:S02]  /*7ee0*/  LEA.HI.X.SX32 R23, R14, R3.reuse, 0x1, P1 ;  /* 0x000000030e177211 */ /* 0x080fe400008f0eff */
[----:B------:R-:W-:-:S03]  /*7ef0*/  LEA.HI.X.SX32 R19, R15, R3, 0x1, P2 ;  /* 0x000000030f137211 */ /* 0x000fc600010f0eff */
[----:B------:R0:W-:Y:S04]  /*7f00*/  STL.64 [R1+0xac8], R22 ;  /* 0x000ac81601007387 */ /* 0x0001e80000100a00 */
[----:B0-----:R-:W4:Y:S04]  /*7f10*/  LDL.LU.64 R22, [R1+0x17d8] ;  /* 0x0017d80001167983 */ /* 0x001f280000300a00 */
[----:B------:R0:W-:Y:S04]  /*7f20*/  STL.64 [R1+0xac0], R18 ;  /* 0x000ac01201007387 */ /* 0x0001e80000100a00 */
[----:B0-----:R-:W4:Y:S01]  /*7f30*/  LDL.LU.64 R18, [R1+0x17d0] ;  /* 0x0017d00001127983 */ /* 0x001f220000300a00 */
[----:B---3--:R-:W-:-:S02]  /*7f40*/  LEA R10, P3, R16, R2, 0x1 ;  /* 0x00000002100a7211 */ /* 0x008fc400078608ff */
[----:B------:R-:W-:Y:S02]  /*7f50*/  LEA R4, R0, R4, 0x1 ;  /* 0x0000000400047211 */ /* 0x000fe400078e08ff */
[----:B------:R-:W-:-:S03]  /*7f60*/  LEA.HI.X.SX32 R11, R16, R3, 0x1, P3 ;  /* 0x00000003100b7211 */ /* 0x000fc600018f0eff */
[----:B------:R0:W-:Y:S04]  /*7f70*/  STL [R1+0x50], R4 ;  /* 0x0000500401007387 */ /* 0x0001e80000100800 */
[----:B------:R1:W-:Y:S01]  /*7f80*/  STL.64 [R1+0xab8], R10 ;  /* 0x000ab80a01007387 */ /* 0x0003e20000100a00 */
[C---:B0-----:R-:W-:Y:S01]  /*7f90*/  IMAD R4, R0.reuse, 0x2, R4 ;  /* 0x0000000200047824 */ /* 0x041fe200078e0204 */
[----:B-1----:R-:W-:Y:S01]  /*7fa0*/  MOV R10, R9 ;  /* 0x00000009000a7202 */ /* 0x002fe20000000f00 */
[----:B------:R-:W-:Y:S01]  /*7fb0*/  IMAD.MOV.U32 R11, RZ, RZ, R8 ;  /* 0x000000ffff0b7224 */ /* 0x000fe200078e0008 */
[----:B------:R-:W-:-:S04]  /*7fc0*/  LEA R8, R0, R27, 0x1 ;  /* 0x0000001b00087211 */ /* 0x000fc800078e08ff */
[----:B------:R-:W-:Y:S04]  /*7fd0*/  STL.64 [R1+0x17c0], R10 ;  /* 0x0017c00a01007387 */ /* 0x000fe80000100a00 */
[----:B------:R-:W-:Y:S04]  /*7fe0*/  STL [R1+0x3c], R4 ;  /* 0x00003c0401007387 */ /* 0x000fe80000100800 */
[----:B--2---:R0:W-:Y:S01]  /*7ff0*/  STL.64 [R1+0x17c8], R28 ;  /* 0x0017c81c01007387 */ /* 0x0041e20000100a00 */
[C---:B------:R-:W-:Y:S01]  /*8000*/  IMAD R8, R0.reuse, 0x2, R8 ;  /* 0x0000000200087824 */ /* 0x040fe200078e0208 */
[----:B------:R-:W-:-:S02]  /*8010*/  LEA R9, R0, R27, 0x1 ;  /* 0x0000001b00097211 */ /* 0x000fc400078e08ff */
[----:B0-----:R-:W-:Y:S01]  /*8020*/  LEA R28, P1, R17, R2, 0x1 ;  /* 0x00000002111c7211 */ /* 0x001fe200078208ff */
[----:B------:R-:W-:-:S03]  /*8030*/  IMAD R4, R0, 0x2, R4 ;  /* 0x0000000200047824 */ /* 0x000fc600078e0204 */
[----:B------:R-:W-:Y:S02]  /*8040*/  LEA.HI.X.SX32 R29, R17, R3, 0x1, P1 ;  /* 0x00000003111d7211 */ /* 0x000fe400008f0eff */
[----:B------:R-:W-:-:S03]  /*8050*/  LEA R8, R0, R8, 0x1 ;  /* 0x0000000800087211 */ /* 0x000fc600078e08ff */
[----:B------:R0:W-:Y:S01]  /*8060*/  STL.64 [R1+0xab0], R28 ;  /* 0x000ab01c01007387 */ /* 0x0001e20000100a00 */
[----:B------:R-:W-:Y:S01]  /*8070*/  IMAD R9, R0, 0x2, R9 ;  /* 0x0000000200097824 */ /* 0x000fe200078e0209 */
[----:B------:R-:W-:Y:S02]  /*8080*/  MOV R14, R8 ;  /* 0x00000008000e7202 */ /* 0x000fe40000000f00 */
[----:B------:R-:W-:Y:S01]  /*8090*/  MOV R13, R26 ;  /* 0x0000001a000d7202 */ /* 0x000fe20000000f00 */
[----:B------:R-:W-:Y:S01]  /*80a0*/  IMAD.MOV.U32 R16, RZ, RZ, R9 ;  /* 0x000000ffff107224 */ /* 0x000fe200078e0009 */
[----:B0-----:R-:W2:Y:S04]  /*80b0*/  LDL.LU.64 R28, [R1+0x17c8] ;  /* 0x0017c800011c7983 */ /* 0x001ea80000300a00 */
[----:B------:R-:W-:Y:S01]  /*80c0*/  STL [R1+0x38], R4 ;  /* 0x0000380401007387 */ /* 0x000fe20000100800 */
[----:B------:R-:W-:Y:S01]  /*80d0*/  IMAD.MOV.U32 R15, RZ, RZ, R27 ;  /* 0x000000ffff0f7224 */ /* 0x000fe200078e001b */
[----:B----4-:R-:W-:-:S04]  /*80e0*/  LEA R10, P2, R18, R2, 0x1 ;  /* 0x00000002120a7211 */ /* 0x010fc800078408ff */
[----:B------:R-:W-:Y:S02]  /*80f0*/  LEA.HI.X.SX32 R11, R18, R3, 0x1, P2 ;  /* 0x00000003120b7211 */ /* 0x000fe400010f0eff */
[----:B------:R-:W-:-:S03]  /*8100*/  LEA R8, P3, R19, R2, 0x1 ;  /* 0x0000000213087211 */ /* 0x000fc600078608ff */
[----:B------:R0:W-:Y:S01]  /*8110*/  STL.64 [R1+0xaa8], R10 ;  /* 0x000aa80a01007387 */ /* 0x0001e20000100a00 */
[-C--:B------:R-:W-:Y:S02]  /*8120*/  LEA R26, P2, R23, R2.reuse, 0x1 ;  /* 0x00000002171a7211 */ /* 0x080fe400078408ff */
[-C--:B------:R-:W-:Y:S02]  /*8130*/  LEA.HI.X.SX32 R9, R19, R3.reuse, 0x1, P3 ;  /* 0x0000000313097211 */ /* 0x080fe400018f0eff */
[----:B------:R-:W-:Y:S02]  /*8140*/  LEA.HI.X.SX32 R27, R23, R3, 0x1, P2 ;  /* 0x00000003171b7211 */ /* 0x000fe400010f0eff */
[----:B0-----:R-:W-:-:S04]  /*8150*/  LEA R10, P1, R24, R2, 0x1 ;  /* 0x00000002180a7211 */ /* 0x001fc800078208ff */
[----:B------:R-:W-:Y:S01]  /*8160*/  LEA.HI.X.SX32 R11, R24, R3, 0x1, P1 ;  /* 0x00000003180b7211 */ /* 0x000fe200008f0eff */
[----:B------:R-:W-:Y:S04]  /*8170*/  STL.64 [R1+0xaa0], R8 ;  /* 0x000aa00801007387 */ /* 0x000fe80000100a00 */
[----:B------:R0:W-:Y:S04]  /*8180*/  STL.64 [R1+0xa98], R10 ;  /* 0x000a980a01007387 */ /* 0x0001e80000100a00 */
[----:B0-----:R-:W3:Y:S04]  /*8190*/  LDL.LU.64 R10, [R1+0x17c0] ;  /* 0x0017c000010a7983 */ /* 0x001ee80000300a00 */
[----:B------:R0:W-:Y:S04]  /*81a0*/  STL.64 [R1+0xa90], R26 ;  /* 0x000a901a01007387 */ /* 0x0001e80000100a00 */
[----:B0-----:R-:W4:Y:S01]  /*81b0*/  LDL.LU.64 R26, [R1+0x17b8] ;  /* 0x0017b800011a7983 */ /* 0x001f220000300a00 */
[----:B------:R-:W-:-:S02]  /*81c0*/  MOV R17, R12 ;  /* 0x0000000c00117202 */ /* 0x000fc40000000f00 */
[----:B------:R-:W-:Y:S01]  /*81d0*/  MOV R8, R5 ;  /* 0x0000000500087202 */ /* 0x000fe20000000f00 */
[C---:B--2---:R-:W-:Y:S01]  /*81e0*/  IMAD R12, R0.reuse, 0x2, R29 ;  /* 0x00000002000c7824 */ /* 0x044fe200078e021d */
[----:B------:R-:W-:-:S04]  /*81f0*/  LEA R9, R0, R25, 0x1 ;  /* 0x0000001900097211 */ /* 0x000fc800078e08ff */
[----:B------:R-:W-:Y:S02]  /*8200*/  LEA R12, R0, R12, 0x1 ;  /* 0x0000000c000c7211 */ /* 0x000fe400078e08ff */
[----:B------:R-:W-:-:S03]  /*8210*/  LEA R18, P3, R22, R2, 0x1 ;  /* 0x0000000216127211 */ /* 0x000fc600078608ff */
[C---:B------:R-:W-:Y:S01]  /*8220*/  IMAD R12, R0.reuse, 0x2, R12 ;  /* 0x00000002000c7824 */ /* 0x040fe200078e020c */
[----:B------:R-:W-:Y:S01]  /*8230*/  STL.64 [R1+0x17a8], R8 ;  /* 0x0017a80801007387 */ /* 0x000fe20000100a00 */
[----:B------:R-:W-:Y:S01]  /*8240*/  IMAD R4, R0, 0x2, R4 ;  /* 0x0000000200047824 */ /* 0x000fe200078e0204 */
[----:B------:R-:W-:Y:S02]  /*8250*/  LEA.HI.X.SX32 R19, R22, R3, 0x1, P3 ;  /* 0x0000000316137211 */ /* 0x000fe400018f0eff */
[----:B------:R-:W-:Y:S01]  /*8260*/  STL.64 [R1+0x17b0], R12 ;  /* 0x0017b00c01007387 */ /* 0x000fe20000100a00 */
[----:B------:R-:W-:Y:S01]  /*8270*/  IMAD R5, R0, 0x2, R4 ;  /* 0x0000000200057824 */ /* 0x000fe200078e0204 */
[----:B------:R-:W-:Y:S02]  /*8280*/  MOV R22, R17 ;  /* 0x0000001100167202 */ /* 0x000fe40000000f00 */
[----:B------:R0:W-:Y:S04]  /*8290*/  STL.64 [R1+0xa88], R18 ;  /* 0x000a881201007387 */ /* 0x0001e80000100a00 */
[----:B------:R-:W2:Y:S04]  /*82a0*/  LDL.LU R17, [R1+0xc] ;  /* 0x00000c0001117983 */ /* 0x000ea80000300800 */
[----:B------:R1:W-:Y:S01]  /*82b0*/  STL.64 [R1+0x1780], R4 ;  /* 0x0017800401007387 */ /* 0x0003e20000100a00 */
[----:B0-----:R-:W-:-:S04]  /*82c0*/  LEA R18, P3, R25, R2, 0x1 ;  /* 0x0000000219127211 */ /* 0x001fc800078608ff */
[-C--:B------:R-:W-:Y:S01]  /*82d0*/  LEA.HI.X.SX32 R19, R25, R3.reuse, 0x1, P3 ;  /* 0x0000000319137211 */ /* 0x080fe200018f0eff */
[----:B-1----:R-:W2:Y:S01]  /*82e0*/  LDL.LU R4, [R1+0x10] ;  /* 0x0000100001047983 */ /* 0x002ea20000300800 */
[CC--:B----4-:R-:W-:Y:S02]  /*82f0*/  LEA R12, P1, R27.reuse, R2.reuse, 0x1 ;  /* 0x000000021b0c7211 */ /* 0x0d0fe400078208ff */
[C---:B------:R-:W-:Y:S02]  /*8300*/  LEA R8, P2, R26.reuse, R2, 0x1 ;  /* 0x000000021a087211 */ /* 0x040fe400078408ff */
[-C--:B------:R-:W-:Y:S02]  /*8310*/  LEA.HI.X.SX32 R13, R27, R3.reuse, 0x1, P1 ;  /* 0x000000031b0d7211 */ /* 0x080fe400008f0eff */
[----:B------:R-:W-:-:S03]  /*8320*/  LEA.HI.X.SX32 R9, R26, R3, 0x1, P2 ;  /* 0x000000031a097211 */ /* 0x000fc600010f0eff */
[----:B------:R0:W-:Y:S04]  /*8330*/  STL.64 [R1+0xa80], R12 ;  /* 0x000a800c01007387 */ /* 0x0001e80000100a00 */
[----:B0-----:R-:W4:Y:S04]  /*8340*/  LDL.LU.64 R12, [R1+0x17b0] ;  /* 0x0017b000010c7983 */ /* 0x001f280000300a00 */
[----:B------:R0:W-:Y:S04]  /*8350*/  STL.64 [R1+0xa78], R8 ;  /* 0x000a780801007387 */ /* 0x0001e80000100a00 */
[----:B0-----:R-:W2:Y:S04]  /*8360*/  LDL.LU.64 R8, [R1+0x17a8] ;  /* 0x0017a80001087983 */ /* 0x001ea80000300a00 */
[----:B------:R0:W-:Y:S04]  /*8370*/  STL.64 [R1+0xa70], R18 ;  /* 0x000a701201007387 */ /* 0x0001e80000100a00 */
[----:B0-----:R-:W2:Y:S01]  /*8380*/  LDL.LU R19, [R1+0x18] ;  /* 0x0000180001137983 */ /* 0x001ea20000300800 */
[----:B------:R-:W-:-:S02]  /*8390*/  IMAD.MOV.U32 R23, RZ, RZ, R16 ;  /* 0x000000ffff177224 */ /* 0x000fc400078e0010 */
[C---:B------:R-:W-:Y:S01]  /*83a0*/  IMAD R16, R0.reuse, 0x2, R25 ;  /* 0x0000000200107824 */ /* 0x040fe200078e0219 */
[----:B------:R-:W-:Y:S01]  /*83b0*/  MOV R24, R14 ;  /* 0x0000000e00187202 */ /* 0x000fe20000000f00 */
[----:B------:R-:W-:Y:S01]  /*83c0*/  IMAD.MOV.U32 R14, RZ, RZ, R6 ;  /* 0x000000ffff0e7224 */ /* 0x000fe200078e0006 */
[C---:B------:R-:W-:Y:S02]  /*83d0*/  LEA R6, R0.reuse, R5, 0x1 ;  /* 0x0000000500067211 */ /* 0x040fe400078e08ff */
[C---:B------:R-:W-:Y:S01]  /*83e0*/  LEA R16, R0.reuse, R16, 0x1 ;  /* 0x0000001000107211 */ /* 0x040fe200078e08ff */
[----:B------:R-:W-:Y:S01]  /*83f0*/  IMAD.MOV.U32 R5, RZ, RZ, R7 ;  /* 0x000000ffff057224 */ /* 0x000fe200078e0007 */
[----:B------:R-:W-:-:S03]  /*8400*/  LEA R7, R0, R6, 0x1 ;  /* 0x0000000600077211 */ /* 0x000fc600078e08ff */
[----:B------:R-:W-:Y:S01]  /*8410*/  IMAD.MOV.U32 R25, RZ, RZ, R16 ;  /* 0x000000ffff197224 */ /* 0x000fe200078e0010 */
[----:B------:R-:W-:-:S04]  /*8420*/  LEA R18, P3, R29, R2, 0x1 ;  /* 0x000000021d127211 */ /* 0x000fc800078608ff */
[----:B------:R-:W-:-:S04]  /*8430*/  LEA R26, P2, R25, R2, 0x1 ;  /* 0x00000002191a7211 */ /* 0x000fc800078408ff */
[----:B------:R-:W-:Y:S01]  /*8440*/  LEA.HI.X.SX32 R27, R25, R3, 0x1, P2 ;  /* 0x00000003191b7211 */ /* 0x000fe200010f0eff */
[----:B------:R-:W-:Y:S01]  /*8450*/  IMAD.MOV.U32 R25, RZ, RZ, R23 ;  /* 0x000000ffff197224 */ /* 0x000fe200078e0017 */
[----:B---3--:R-:W-:Y:S02]  /*8460*/  MOV R23, R10 ;  /* 0x0000000a00177202 */ /* 0x008fe40000000f00 */
[----:B----4-:R-:W-:Y:S01]  /*8470*/  MOV R16, R13 ;  /* 0x0000000d00107202 */ /* 0x010fe20000000f00 */
[----:B--2---:R-:W-:Y:S01]  /*8480*/  IMAD.MOV.U32 R13, RZ, RZ, R8 ;  /* 0x000000ffff0d7224 */ /* 0x004fe200078e0008 */
[----:B------:R-:W-:Y:S01]  /*8490*/  LEA R8, R0, R7, 0x1 ;  /* 0x0000000700087211 */ /* 0x000fe200078e08ff */
[----:B------:R-:W-:Y:S04]  /*84a0*/  STL [R1+0x17a0], R19 ;  /* 0x0017a01301007387 */ /* 0x000fe80000100800 */
[----:B------:R0:W-:Y:S02]  /*84b0*/  STL.64 [R1+0x1788], R6 ;  /* 0x0017880601007387 */ /* 0x0001e40000100a00 */
[----:B0-----:R-:W-:Y:S01]  /*84c0*/  IMAD.MOV.U32 R7, RZ, RZ, R9 ;  /* 0x000000ffff077224 */ /* 0x001fe200078e0009 */
[----:B------:R-:W-:-:S04]  /*84d0*/  LEA R6, P1, R9, R2, 0x1 ;  /* 0x0000000209067211 */ /* 0x000fc800078208ff */
[-C--:B------:R-:W-:Y:S01]  /*84e0*/  LEA.HI.X.SX32 R7, R7, R3.reuse, 0x1, P1 ;  /* 0x0000000307077211 */ /* 0x080fe200008f0eff */
[----:B------:R0:W-:Y:S01]  /*84f0*/  STL.64 [R1+0xa60], R26 ;  /* 0x000a601a01007387 */ /* 0x0001e20000100a00 */
[----:B------:R-:W-:-:S03]  /*8500*/  LEA.HI.X.SX32 R19, R29, R3, 0x1, P3 ;  /* 0x000000031d137211 */ /* 0x000fc600018f0eff */
[----:B------:R-:W-:Y:S04]  /*8510*/  STL.64 [R1+0xa68], R6 ;  /* 0x000a680601007387 */ /* 0x000fe80000100a00 */
[----:B------:R-:W2:Y:S01]  /*8520*/  LDL.LU R29, [R1+0x1c] ;  /* 0x00001c00011d7983 */ /* 0x000ea20000300800 */
[----:B0-----:R-:W-:-:S03]  /*8530*/  IMAD.MOV.U32 R26, RZ, RZ, R5 ;  /* 0x000000ffff1a7224 */ /* 0x001fc600078e0005 */
[----:B------:R-:W3:Y:S04]  /*8540*/  LDL.LU R5, [R1+0x28] ;  /* 0x0000280001057983 */ /* 0x000ee80000300800 */
[----:B------:R0:W-:Y:S01]  /*8550*/  STL.64 [R1+0xa58], R18 ;  /* 0x000a581201007387 */ /* 0x0001e20000100a00 */
[----:B------:R-:W-:Y:S02]  /*8560*/  LEA R9, R0, R8, 0x1 ;  /* 0x0000000800097211 */ /* 0x000fe400078e08ff */
[----:B0-----:R-:W-:-:S04]  /*8570*/  LEA R18, P1, R4, R2, 0x1 ;  /* 0x0000000204127211 */ /* 0x001fc800078208ff */
[----:B------:R-:W-:Y:S01]  /*8580*/  LEA.HI.X.SX32 R19, R4, R3, 0x1, P1 ;  /* 0x0000000304137211 */ /* 0x000fe200008f0eff */
[----:B------:R-:W-:Y:S04]  /*8590*/  STL.64 [R1+0x1798], R8 ;  /* 0x0017980801007387 */ /* 0x000fe80000100a00 */
[----:B------:R0:W-:Y:S04]  /*85a0*/  STL.64 [R1+0xa50], R18 ;  /* 0x000a501201007387 */ /* 0x0001e80000100a00 */
[----:B0-----:R-:W4:Y:S01]  /*85b0*/  LDL.LU R19, [R1+0x17a0] ;  /* 0x0017a00001137983 */ /* 0x001f220000300800 */
[----:B------:R-:W-:Y:S01]  /*85c0*/  LEA R8, P2, R17, R2, 0x1 ;  /* 0x0000000211087211 */ /* 0x000fe200078408ff */
[----:B------:R-:W-:-:S03]  /*85d0*/  IMAD R10, R0, 0x2, R9 ;  /* 0x00000002000a7824 */ /* 0x000fc600078e0209 */
[----:B------:R-:W-:-:S05]  /*85e0*/  LEA.HI.X.SX32 R9, R17, R3, 0x1, P2 ;  /* 0x0000000311097211 */ /* 0x000fca00010f0eff */
[----:B------:R-:W-:Y:S04]  /*85f0*/  STL.64 [R1+0xa48], R8 ;  /* 0x000a480801007387 */ /* 0x000fe80000100a00 */
[----:B------:R-:W3:Y:S04]  /*8600*/  LDL.LU R4, [R1+0x34] ;  /* 0x0000340001047983 */ /* 0x000ee80000300800 */
[----:B------:R-:W3:Y:S01]  /*8610*/  LDL.LU R18, [R1+0x30] ;  /* 0x0000300001127983 */ /* 0x000ee20000300800 */
[----:B------:R-:W-:Y:S02]  /*8620*/  LEA R6, P3, R12, R2, 0x1 ;  /* 0x000000020c067211 */ /* 0x000fe400078608ff */
[----:B------:R-:W-:-:S02]  /*8630*/  MOV R27, R22 ;  /* 0x00000016001b7202 */ /* 0x000fc40000000f00 */
[----:B------:R-:W-:Y:S01]  /*8640*/  MOV R22, R24 ;  /* 0x0000001800167202 */ /* 0x000fe20000000f00 */
[----:B------:R-:W-:Y:S01]  /*8650*/  IMAD.MOV.U32 R24, RZ, RZ, R11 ;  /* 0x000000ffff187224 */ /* 0x000fe200078e000b */
[----:B------:R-:W-:Y:S02]  /*8660*/  LEA.HI.X.SX32 R7, R12, R3, 0x1, P3 ;  /* 0x000000030c077211 */ /* 0x000fe400018f0eff */
[----:B------:R-:W-:-:S03]  /*8670*/  LEA R11, R0, R10, 0x1 ;  /* 0x0000000a000b7211 */ /* 0x000fc600078e08ff */
[----:B------:R0:W-:Y:S04]  /*8680*/  STL.64 [R1+0xa40], R6 ;  /* 0x000a400601007387 */ /* 0x0001e80000100a00 */
[----:B------:R2:W-:Y:S01]  /*8690*/  STL.64 [R1+0x1778], R10 ;  /* 0x0017780a01007387 */ /* 0x0005e20000100a00 */
[----:B------:R-:W-:Y:S02]  /*86a0*/  IMAD R12, R0, 0x2, R11 ;  /* 0x00000002000c7824 */ /* 0x000fe400078e020b */
[----:B------:R-:W-:Y:S01]  /*86b0*/  IMAD.MOV.U32 R17, RZ, RZ, R16 ;  /* 0x000000ffff117224 */ /* 0x000fe200078e0010 */
[----:B0-----:R-:W-:Y:S02]  /*86c0*/  LEA R6, P3, R15, R2, 0x1 ;  /* 0x000000020f067211 */ /* 0x001fe400078608ff */
[----:B------:R-:W-:-:S02]  /*86d0*/  MOV R16, R13 ;  /* 0x0000000d00107202 */ /* 0x000fc40000000f00 */
[----:B------:R-:W-:Y:S02]  /*86e0*/  LEA.HI.X.SX32 R7, R15, R3, 0x1, P3 ;  /* 0x000000030f077211 */ /* 0x000fe400018f0eff */
[----:B------:R-:W-:Y:S02]  /*86f0*/  LEA R13, R0, R12, 0x1 ;  /* 0x0000000c000d7211 */ /* 0x000fe400078e08ff */
[----:B--2---:R-:W-:-:S04]  /*8700*/  LEA R10, P1, R29, R2, 0x1 ;  /* 0x000000021d0a7211 */ /* 0x004fc800078208ff */
[----:B------:R-:W-:-:S05]  /*8710*/  LEA.HI.X.SX32 R11, R29, R3, 0x1, P1 ;  /* 0x000000031d0b7211 */ /* 0x000fca00008f0eff */
[----:B------:R0:W-:Y:S01]  /*8720*/  STL.64 [R1+0xa38], R10 ;  /* 0x000a380a01007387 */ /* 0x0001e20000100a00 */
[----:B------:R-:W-:Y:S02]  /*8730*/  MOV R29, R23 ;  /* 0x00000017001d7202 */ /* 0x000fe40000000f00 */
[----:B------:R-:W-:-:S05]  /*8740*/  LEA R23, R0, R28, 0x1 ;  /* 0x0000001c00177211 */ /* 0x000fca00078e08ff */
[----:B------:R-:W-:Y:S01]  /*8750*/  IMAD R23, R0, 0x2, R23 ;  /* 0x0000000200177824 */ /* 0x000fe200078e0217 */
[----:B----4-:R-:W-:-:S04]  /*8760*/  LEA R8, P2, R19, R2, 0x1 ;  /* 0x0000000213087211 */ /* 0x010fc800078408ff */
[----:B------:R-:W-:Y:S01]  /*8770*/  LEA.HI.X.SX32 R9, R19, R3, 0x1, P2 ;  /* 0x0000000313097211 */ /* 0x000fe200010f0eff */
[----:B------:R-:W-:Y:S01]  /*8780*/  IMAD.MOV.U32 R19, RZ, RZ, R14 ;  /* 0x000000ffff137224 */ /* 0x000fe200078e000e */
[----:B0-----:R-:W-:-:S03]  /*8790*/  LEA R10, P2, R25, R2, 0x1 ;  /* 0x00000002190a7211 */ /* 0x001fc600078408ff */
[----:B------:R3:W-:Y:S01]  /*87a0*/  STL.64 [R1+0xa30], R8 ;  /* 0x000a300801007387 */ /* 0x0007e20000100a00 */
[----:B------:R-:W-:-:S03]  /*87b0*/  LEA R14, R0, R13, 0x1 ;  /* 0x0000000d000e7211 */ /* 0x000fc600078e08ff */
[----:B------:R0:W-:Y:S01]  /*87c0*/  STL.64 [R1+0xa28], R6 ;  /* 0x000a280601007387 */ /* 0x0001e20000100a00 */
[-C--:B------:R-:W-:Y:S02]  /*87d0*/  LEA.HI.X.SX32 R11, R25, R3.reuse, 0x1, P2 ;  /* 0x00000003190b7211 */ /* 0x080fe400010f0eff */
[CC--:B---3--:R-:W-:Y:S02]  /*87e0*/  LEA R8, P1, R5.reuse, R2.reuse, 0x1 ;  /* 0x0000000205087211 */ /* 0x0c8fe400078208ff */
[----:B0-----:R-:W-:Y:S02]  /*87f0*/  LEA R6, P3, R22, R2, 0x1 ;  /* 0x0000000216067211 */ /* 0x001fe400078608ff */
[-C--:B------:R-:W-:Y:S01]  /*8800*/  LEA.HI.X.SX32 R9, R5, R3.reuse, 0x1, P1 ;  /* 0x0000000305097211 */ /* 0x080fe200008f0eff */
[----:B------:R-:W-:Y:S01]  /*8810*/  IMAD R15, R0, 0x2, R14 ;  /* 0x00000002000f7824 */ /* 0x000fe200078e020e */
[----:B------:R-:W-:-:S03]  /*8820*/  LEA.HI.X.SX32 R7, R22, R3, 0x1, P3 ;  /* 0x0000000316077211 */ /* 0x000fc600018f0eff */
[----:B------:R0:W-:Y:S01]  /*8830*/  STL.64 [R1+0xa20], R8 ;  /* 0x000a200801007387 */ /* 0x0001e20000100a00 */
[----:B------:R-:W-:Y:S01]  /*8840*/  IMAD.MOV.U32 R5, RZ, RZ, R24 ;  /* 0x000000ffff057224 */ /* 0x000fe200078e0018 */
[C---:B------:R-:W-:Y:S01]  /*8850*/  LEA R24, R0.reuse, R28, 0x1 ;  /* 0x0000001c00187211 */ /* 0x040fe200078e08ff */
[----:B------:R-:W-:Y:S01]  /*8860*/  IMAD.MOV.U32 R22, RZ, RZ, R23 ;  /* 0x000000ffff167224 */ /* 0x000fe200078e0017 */
[----:B------:R-:W-:Y:S01]  /*8870*/  MOV R23, R16 ;  /* 0x0000001000177202 */ /* 0x000fe20000000f00 */
[----:B------:R-:W-:Y:S01]  /*8880*/  IMAD R16, R0, 0x2, R15 ;  /* 0x0000000200107824 */ /* 0x000fe200078e020f */
[----:B0-----:R-:W2:Y:S04]  /*8890*/  LDL.LU.64 R8, [R1+0x1798] ;  /* 0x0017980001087983 */ /* 0x001ea80000300a00 */
[----:B------:R0:W-:Y:S04]  /*88a0*/  STL.64 [R1+0xa18], R10 ;  /* 0x000a180a01007387 */ /* 0x0001e80000100a00 */
[----:B------:R-:W-:Y:S04]  /*88b0*/  STL.64 [R1+0xa10], R6 ;  /* 0x000a100601007387 */ /* 0x000fe80000100a00 */
[----:B------:R1:W-:Y:S01]  /*88c0*/  STL.64 [R1+0x1770], R14 ;  /* 0x0017700e01007387 */ /* 0x0003e20000100a00 */
[----:B------:R-:W-:Y:S01]  /*88d0*/  MOV R25, R24 ;  /* 0x0000001800197202 */ /* 0x000fe20000000f00 */
[----:B------:R-:W-:Y:S01]  /*88e0*/  IMAD.MOV.U32 R24, RZ, RZ, R17 ;  /* 0x000000ffff187224 */ /* 0x000fe200078e0011 */
[----:B0-----:R-:W-:-:S02]  /*88f0*/  LEA R10, P2, R18, R2, 0x1 ;  /* 0x00000002120a7211 */ /* 0x001fc400078408ff */
[----:B------:R-:W-:Y:S02]  /*8900*/  LEA R17, R0, R16, 0x1 ;  /* 0x0000001000117211 */ /* 0x000fe400078e08ff */
[----:B-1----:R-:W-:Y:S02]  /*8910*/  LEA R14, P1, R4, R2, 0x1 ;  /* 0x00000002040e7211 */ /* 0x002fe400078208ff */
[-C--:B------:R-:W-:Y:S02]  /*8920*/  LEA.HI.X.SX32 R11, R18, R3.reuse, 0x1, P2 ;  /* 0x00000003120b7211 */ /* 0x080fe400010f0eff */
[----:B------:R-:W-:Y:S01]  /*8930*/  LEA.HI.X.SX32 R15, R4, R3, 0x1, P1 ;  /* 0x00000003040f7211 */ /* 0x000fe200008f0eff */
[----:B------:R-:W-:-:S04]  /*8940*/  IMAD R18, R0, 0x2, R17 ;  /* 0x0000000200127824 */ /* 0x000fc800078e0211 */
[----:B------:R-:W-:Y:S04]  /*8950*/  STL.64 [R1+0xa08], R14 ;  /* 0x000a080e01007387 */ /* 0x000fe80000100a00 */
[----:B------:R0:W-:Y:S04]  /*8960*/  STL.64 [R1+0x1758], R16 ;  /* 0x0017581001007387 */ /* 0x0001e80000100a00 */
[----:B------:R1:W-:Y:S04]  /*8970*/  STL.64 [R1+0xa00], R10 ;  /* 0x000a000a01007387 */ /* 0x0003e80000100a00 */
[----:B0-----:R-:W3:Y:S01]  /*8980*/  LDL.LU R17, [R1+0x5c] ;  /* 0x00005c0001117983 */ /* 0x001ee20000300800 */
[----:B------:R-:W-:Y:S01]  /*8990*/  IMAD R4, R0, 0x2, R28 ;  /* 0x0000000200047824 */ /* 0x000fe200078e021c */
[----:B------:R-:W-:-:S02]  /*89a0*/  LEA R6, P3, R21, R2, 0x1 ;  /* 0x0000000215067211 */ /* 0x000fc400078608ff */
[----:B------:R-:W-:Y:S02]  /*89b0*/  LEA R14, P1, R26, R2, 0x1 ;  /* 0x000000021a0e7211 */ /* 0x000fe400078208ff */
[-C--:B------:R-:W-:Y:S02]  /*89c0*/  LEA.HI.X.SX32 R7, R21, R3.reuse, 0x1, P3 ;  /* 0x0000000315077211 */ /* 0x080fe400018f0eff */
[----:B------:R-:W-:Y:S02]  /*89d0*/  LEA R4, R0, R4, 0x1 ;  /* 0x0000000400047211 */ /* 0x000fe400078e08ff */
[C---:B-1----:R-:W-:Y:S01]  /*89e0*/  LEA R10, P2, R27.reuse, R2, 0x1 ;  /* 0x000000021b0a7211 */ /* 0x042fe200078408ff */
[----:B------:R0:W-:Y:S01]  /*89f0*/  STL.64 [R1+0x9f8], R6 ;  /* 0x0009f80601007387 */ /* 0x0001e20000100a00 */
[-C--:B------:R-:W-:Y:S01]  /*8a00*/  LEA.HI.X.SX32 R15, R26, R3.reuse, 0x1, P1 ;  /* 0x000000031a0f7211 */ /* 0x080fe200008f0eff */
[C---:B------:R-:W-:Y:S01]  /*8a10*/  IMAD R4, R0.reuse, 0x2, R4 ;  /* 0x0000000200047824 */ /* 0x040fe200078e0204 */
[----:B------:R-:W-:Y:S01]  /*8a20*/  LEA.HI.X.SX32 R11, R27, R3, 0x1, P2 ;  /* 0x000000031b0b7211 */ /* 0x000fe200010f0eff */
[----:B------:R-:W4:Y:S01]  /*8a30*/  LDL.LU R26, [R1+0x88] ;  /* 0x00008800011a7983 */ /* 0x000f220000300800 */
[----:B------:R-:W-:-:S02]  /*8a40*/  LEA R21, R0, R18, 0x1 ;  /* 0x0000001200157211 */ /* 0x000fc400078e08ff */
[----:B------:R-:W-:Y:S01]  /*8a50*/  LEA R4, R0, R4, 0x1 ;  /* 0x0000000400047211 */ /* 0x000fe200078e08ff */
[----:B------:R-:W-:Y:S01]  /*8a60*/  STL.64 [R1+0x9f0], R14 ;  /* 0x0009f00e01007387 */ /* 0x000fe20000100a00 */
[----:B0-----:R-:W-:-:S03]  /*8a70*/  LEA R6, P3, R20, R2, 0x1 ;  /* 0x0000000214067211 */ /* 0x001fc600078608ff */
[----:B------:R0:W-:Y:S01]  /*8a80*/  STL.64 [R1+0x9e8], R10 ;  /* 0x0009e80a01007387 */ /* 0x0001e20000100a00 */
[----:B------:R-:W-:Y:S01]  /*8a90*/  LEA.HI.X.SX32 R7, R20, R3, 0x1, P3 ;  /* 0x0000000314077211 */ /* 0x000fe200018f0eff */
[----:B------:R-:W-:Y:S02]  /*8aa0*/  IMAD R20, R0, 0x2, R21 ;  /* 0x0000000200147824 */ /* 0x000fe400078e0215 */
[----:B------:R-:W-:Y:S01]  /*8ab0*/  IMAD.MOV.U32 R27, RZ, RZ, R4 ;  /* 0x000000ffff1b7224 */ /* 0x000fe200078e0004 */
[----:B------:R-:W-:Y:S01]  /*8ac0*/  MOV R4, R19 ;  /* 0x0000001300047202 */ /* 0x000fe20000000f00 */
[----:B------:R1:W-:Y:S01]  /*8ad0*/  STL.64 [R1+0x9e0], R6 ;  /* 0x0009e00601007387 */ /* 0x0003e20000100a00 */
[----:B0-----:R-:W-:-:S03]  /*8ae0*/  LEA R10, P2, R29, R2, 0x1 ;  /* 0x000000021d0a7211 */ /* 0x001fc600078408ff */
[----:B------:R-:W-:Y:S01]  /*8af0*/  STL.64 [R1+0x1750], R20 ;  /* 0x0017501401007387 */ /* 0x000fe20000100a00 */
[----:B------:R-:W-:Y:S02]  /*8b00*/  LEA R19, R0, R20, 0x1 ;  /* 0x0000001400137211 */ /* 0x000fe400078e08ff */
[----:B------:R-:W-:Y:S02]  /*8b10*/  LEA.HI.X.SX32 R11, R29, R3, 0x1, P2 ;  /* 0x000000031d0b7211 */ /* 0x000fe400010f0eff */
[----:B-1----:R-:W-:-:S04]  /*8b20*/  LEA R6, P3, R5, R2, 0x1 ;  /* 0x0000000205067211 */ /* 0x002fc800078608ff */
[----:B------:R-:W-:Y:S02]  /*8b30*/  LEA.HI.X.SX32 R7, R5, R3, 0x1, P3 ;  /* 0x0000000305077211 */ /* 0x000fe400018f0eff */
[----:B---3--:R-:W-:-:S04]  /*8b40*/  LEA R14, P1, R17, R2, 0x1 ;  /* 0x00000002110e7211 */ /* 0x008fc800078208ff */
[----:B------:R-:W-:-:S05]  /*8b50*/  LEA.HI.X.SX32 R15, R17, R3, 0x1, P1 ;  /* 0x00000003110f7211 */ /* 0x000fca00008f0eff */
[----:B------:R-:W-:Y:S01]  /*8b60*/  STL.64 [R1+0x9d8], R14 ;  /* 0x0009d80e01007387 */ /* 0x000fe20000100a00 */
[----:B------:R-:W-:-:S03]  /*8b70*/  LEA R16, P1, R28, R2, 0x1 ;  /* 0x000000021c107211 */ /* 0x000fc600078208ff */
[----:B------:R0:W-:Y:S01]  /*8b80*/  STL.64 [R1+0x9d0], R10 ;  /* 0x0009d00a01007387 */ /* 0x0001e20000100a00 */
[----:B------:R-:W-:-:S03]  /*8b90*/  LEA.HI.X.SX32 R17, R28, R3, 0x1, P1 ;  /* 0x000000031c117211 */ /* 0x000fc600008f0eff */
[----:B------:R1:W-:Y:S01]  /*8ba0*/  STL.64 [R1+0x9c8], R6 ;  /* 0x0009c80601007387 */ /* 0x0003e20000100a00 */
[----:B0-----:R-:W-:Y:S01]  /*8bb0*/  MOV R10, R24 ;  /* 0x00000018000a7202 */ /* 0x001fe20000000f00 */
[----:B------:R-:W-:Y:S02]  /*8bc0*/  IMAD R24, R0, 0x2, R19 ;  /* 0x0000000200187824 */ /* 0x000fe400078e0213 */
[----:B------:R-:W-:Y:S04]  /*8bd0*/  STL.64 [R1+0x1760], R18 ;  /* 0x0017601201007387 */ /* 0x000fe80000100a00 */
[----:B------:R0:W-:Y:S04]  /*8be0*/  STL [R1+0x1768], R24 ;  /* 0x0017681801007387 */ /* 0x0001e80000100800 */
[----:B------:R-:W3:Y:S01]  /*8bf0*/  LDL.LU R28, [R1+0x1790] ;  /* 0x00179000011c7983 */ /* 0x000ee20000300800 */
[----:B------:R-:W-:-:S02]  /*8c00*/  LEA R14, P2, R25, R2, 0x1 ;  /* 0x00000002190e7211 */ /* 0x000fc400078408ff */
[----:B-1----:R-:W-:Y:S01]  /*8c10*/  LEA R6, P3, R22, R2, 0x1 ;  /* 0x0000000216067211 */ /* 0x002fe200078608ff */
[----:B------:R-:W2:Y:S01]  /*8c20*/  LDL.LU R20, [R1+0x6c] ;  /* 0x00006c0001147983 */ /* 0x000ea20000300800 */
[-C--:B------:R-:W-:Y:S01]  /*8c30*/  LEA.HI.X.SX32 R15, R25, R3.reuse, 0x1, P2 ;  /* 0x00000003190f7211 */ /* 0x080fe200010f0eff */
[----:B------:R-:W-:Y:S01]  /*8c40*/  IMAD.MOV.U32 R5, RZ, RZ, R23 ;  /* 0x000000ffff057224 */ /* 0x000fe200078e0017 */
[----:B------:R-:W-:Y:S01]  /*8c50*/  LEA R23, R0, R24, 0x1 ;  /* 0x0000001800177211 */ /* 0x000fe200078e08ff */
[----:B------:R-:W2:Y:S01]  /*8c60*/  LDL.LU R21, [R1+0x68] ;  /* 0x0000680001157983 */ /* 0x000ea20000300800 */
[----:B------:R-:W-:-:S03]  /*8c70*/  LEA.HI.X.SX32 R7, R22, R3, 0x1, P3 ;  /* 0x0000000316077211 */ /* 0x000fc600018f0eff */
[----:B------:R1:W-:Y:S04]  /*8c80*/  STL.64 [R1+0x9c0], R16 ;  /* 0x0009c01001007387 */ /* 0x0003e80000100a00 */
[----:B0-----:R-:W2:Y:S04]  /*8c90*/  LDL.LU R24, [R1+0x64] ;  /* 0x0000640001187983 */ /* 0x001ea80000300800 */
[----:B------:R-:W2:Y:S04]  /*8ca0*/  LDL.LU R18, [R1+0x60] ;  /* 0x0000600001127983 */ /* 0x000ea80000300800 */
[----:B------:R0:W-:Y:S04]  /*8cb0*/  STL.64 [R1+0x9b8], R14 ;  /* 0x0009b80e01007387 */ /* 0x0001e80000100a00 */
[----:B------:R-:W2:Y:S01]  /*8cc0*/  LDL.LU R11, [R1+0x40] ;  /* 0x00004000010b7983 */ /* 0x000ea20000300800 */
[----:B-1----:R-:W-:-:S03]  /*8cd0*/  LEA R16, P2, R27, R2, 0x1 ;  /* 0x000000021b107211 */ /* 0x002fc600078408ff */
[----:B------:R4:W-:Y:S01]  /*8ce0*/  STL.64 [R1+0x9b0], R6 ;  /* 0x0009b00601007387 */ /* 0x0009e20000100a00 */
[----:B------:R-:W-:Y:S01]  /*8cf0*/  IMAD R22, R0, 0x2, R23 ;  /* 0x0000000200167824 */ /* 0x000fe200078e0217 */
[----:B------:R-:W-:Y:S02]  /*8d00*/  LEA.HI.X.SX32 R17, R27, R3, 0x1, P2 ;  /* 0x000000031b117211 */ /* 0x000fe400010f0eff */
[-C--:B0-----:R-:W-:Y:S02]  /*8d10*/  LEA R14, P3, R4, R2.reuse, 0x1 ;  /* 0x00000002040e7211 */ /* 0x081fe400078608ff */
[----:B----4-:R-:W-:-:S04]  /*8d20*/  LEA R6, P1, R26, R2, 0x1 ;  /* 0x000000021a067211 */ /* 0x010fc800078208ff */
[----:B------:R-:W-:Y:S01]  /*8d30*/  LEA.HI.X.SX32 R7, R26, R3, 0x1, P1 ;  /* 0x000000031a077211 */ /* 0x000fe200008f0eff */
[----:B------:R-:W-:Y:S01]  /*8d40*/  STL.64 [R1+0x1740], R22 ;  /* 0x0017401601007387 */ /* 0x000fe20000100a00 */
[----:B------:R-:W-:-:S03]  /*8d50*/  LEA R29, R0, R22, 0x1 ;  /* 0x00000016001d7211 */ /* 0x000fc600078e08ff */
[----:B------:R0:W-:Y:S01]  /*8d60*/  STL.64 [R1+0x9a8], R6 ;  /* 0x0009a80601007387 */ /* 0x0001e20000100a00 */
[----:B------:R-:W-:Y:S01]  /*8d70*/  LEA.HI.X.SX32 R15, R4, R3, 0x1, P3 ;  /* 0x00000003040f7211 */ /* 0x000fe200018f0eff */
[----:B------:R-:W-:Y:S02]  /*8d80*/  IMAD R27, R0, 0x2, R29 ;  /* 0x00000002001b7824 */ /* 0x000fe400078e021d */
[----:B0-----:R-:W4:Y:S04]  /*8d90*/  LDL.LU.64 R6, [R1+0x1788] ;  /* 0x0017880001067983 */ /* 0x001f280000300a00 */
[----:B------:R0:W-:Y:S04]  /*8da0*/  STL.64 [R1+0x9a0], R16 ;  /* 0x0009a01001007387 */ /* 0x0001e80000100a00 */
[----:B0-----:R-:W2:Y:S04]  /*8db0*/  LDL.LU R16, [R1+0x50] ;  /* 0x0000500001107983 */ /* 0x001ea80000300800 */
[----:B------:R-:W2:Y:S04]  /*8dc0*/  LDL.LU R17, [R1+0x3c] ;  /* 0x00003c0001117983 */ /* 0x000ea80000300800 */
[----:B------:R-:W2:Y:S04]  /*8dd0*/  LDL.LU R25, [R1+0x38] ;  /* 0x0000380001197983 */ /* 0x000ea80000300800 */
[----:B---3--:R0:W-:Y:S04]  /*8de0*/  STL.64 [R1+0x1730], R28 ;  /* 0x0017301c01007387 */ /* 0x0081e80000100a00 */
[----:B------:R1:W-:Y:S04]  /*8df0*/  STL.64 [R1+0x998], R14 ;  /* 0x0009980e01007387 */ /* 0x0003e80000100a00 */
[----:B0-----:R-:W3:Y:S01]  /*8e00*/  LDL.LU R29, [R1+0x90] ;  /* 0x00009000011d7983 */ /* 0x001ee20000300800 */
[----:B------:R-:W-:-:S04]  /*8e10*/  MOV R28, R5 ;  /* 0x00000005001c7202 */ /* 0x000fc80000000f00 */
[----:B------:R-:W-:Y:S01]  /*8e20*/  LEA R4, P1, R28, R2, 0x1 ;  /* 0x000000021c047211 */ /* 0x000fe200078208ff */
[----:B------:R-:W-:-:S03]  /*8e30*/  IMAD R26, R0, 0x2, R27 ;  /* 0x00000002001a7824 */ /* 0x000fc600078e021b */
[----:B------:R-:W-:Y:S02]  /*8e40*/  LEA.HI.X.SX32 R5, R28, R3, 0x1, P1 ;  /* 0x000000031c057211 */ /* 0x000fe400008f0eff */
[----:B-1----:R-:W-:-:S03]  /*8e50*/  LEA R14, P3, R10, R2, 0x1 ;  /* 0x000000020a0e7211 */ /* 0x002fc600078608ff */
[----:B------:R0:W-:Y:S01]  /*8e60*/  STL.64 [R1+0x990], R4 ;  /* 0x0009900401007387 */ /* 0x0001e20000100a00 */
[----:B------:R-:W-:Y:S02]  /*8e70*/  LEA.HI.X.SX32 R15, R10, R3, 0x1, P3 ;  /* 0x000000030a0f7211 */ /* 0x000fe400018f0eff */
[----:B------:R-:W-:Y:S01]  /*8e80*/  LEA R10, R0, R26, 0x1 ;  /* 0x0000001a000a7211 */ /* 0x000fe200078e08ff */
[----:B0-----:R-:W4:Y:S04]  /*8e90*/  LDL.LU.64 R4, [R1+0x1780] ;  /* 0x0017800001047983 */ /* 0x001f280000300a00 */
[----:B------:R0:W-:Y:S01]  /*8ea0*/  STL.64 [R1+0x1748], R26 ;  /* 0x0017481a01007387 */ /* 0x0001e20000100a00 */
[----:B---3--:R-:W-:-:S04]  /*8eb0*/  LEA R22, P2, R29, R2, 0x1 ;  /* 0x000000021d167211 */ /* 0x008fc800078408ff */
[----:B------:R-:W-:-:S05]  /*8ec0*/  LEA.HI.X.SX32 R23, R29, R3, 0x1, P2 ;  /* 0x000000031d177211 */ /* 0x000fca00010f0eff */
[----:B------:R2:W-:Y:S04]  /*8ed0*/  STL.64 [R1+0x988], R22 ;  /* 0x0009881601007387 */ /* 0x0005e80000100a00 */
[----:B0-----:R-:W3:Y:S04]  /*8ee0*/  LDL.LU R26, [R1+0x8c] ;  /* 0x00008c00011a7983 */ /* 0x001ee80000300800 */
[----:B------:R0:W-:Y:S01]  /*8ef0*/  STL.64 [R1+0x980], R14 ;  /* 0x0009800e01007387 */ /* 0x0001e20000100a00 */
[----:B--2---:R-:W-:-:S03]  /*8f00*/  LEA R22, P2, R20, R2, 0x1 ;  /* 0x0000000214167211 */ /* 0x004fc600078408ff */
[----:B------:R1:W-:Y:S01]  /*8f10*/  STL [R1+0x18], R10 ;  /* 0x0000180a01007387 */ /* 0x0003e20000100800 */
[----:B------:R-:W-:Y:S02]  /*8f20*/  LEA.HI.X.SX32 R23, R20, R3, 0x1, P2 ;  /* 0x0000000314177211 */ /* 0x000fe400010f0eff */
[----:B0-----:R-:W-:Y:S01]  /*8f30*/  LEA R14, P3, R21, R2, 0x1 ;  /* 0x00000002150e7211 */ /* 0x001fe200078608ff */
[----:B-1----:R-:W-:-:S03]  /*8f40*/  IMAD R10, R0, 0x2, R10 ;  /* 0x00000002000a7824 */ /* 0x002fc600078e020a */
[-C--:B------:R-:W-:Y:S02]  /*8f50*/  LEA.HI.X.SX32 R15, R21, R3.reuse, 0x1, P3 ;  /* 0x00000003150f7211 */ /* 0x080fe400018f0eff */
[CC--:B------:R-:W-:Y:S01]  /*8f60*/  LEA R20, P2, R18.reuse, R2.reuse, 0x1 ;  /* 0x0000000212147211 */ /* 0x0c0fe200078408ff */
[----:B------:R-:W-:Y:S03]  /*8f70*/  STL [R1+0x14], R10 ;  /* 0x0000140a01007387 */ /* 0x000fe60000100800 */
[----:B------:R-:W-:Y:S02]  /*8f80*/  LEA.HI.X.SX32 R21, R18, R3, 0x1, P2 ;  /* 0x0000000312157211 */ /* 0x000fe400010f0eff */
[----:B---3--:R-:W-:-:S04]  /*8f90*/  LEA R28, P1, R26, R2, 0x1 ;  /* 0x000000021a1c7211 */ /* 0x008fc800078208ff */
[----:B------:R-:W-:-:S05]  /*8fa0*/  LEA.HI.X.SX32 R29, R26, R3, 0x1, P1 ;  /* 0x000000031a1d7211 */ /* 0x000fca00008f0eff */
[----:B------:R0:W-:Y:S04]  /*8fb0*/  STL.64 [R1+0x978], R28 ;  /* 0x0009781c01007387 */ /* 0x0001e80000100a00 */
[----:B------:R1:W-:Y:S04]  /*8fc0*/  STL.64 [R1+0x970], R22 ;  /* 0x0009701601007387 */ /* 0x0003e80000100a00 */
[----:B------:R2:W-:Y:S01]  /*8fd0*/  STL.64 [R1+0x968], R14 ;  /* 0x0009680e01007387 */ /* 0x0005e20000100a00 */
[----:B0-----:R-:W-:Y:S02]  /*8fe0*/  LEA R28, R0, R10, 0x1 ;  /* 0x0000000a001c7211 */ /* 0x001fe400078e08ff */
[----:B-1----:R-:W-:-:S02]  /*8ff0*/  LEA R22, P1, R24, R2, 0x1 ;  /* 0x0000000218167211 */ /* 0x002fc400078208ff */
[C---:B--2---:R-:W-:Y:S02]  /*9000*/  LEA R14, P3, R11.reuse, R2, 0x1 ;  /* 0x000000020b0e7211 */ /* 0x044fe400078608ff */
[-C--:B------:R-:W-:Y:S01]  /*9010*/  LEA.HI.X.SX32 R23, R24, R3.reuse, 0x1, P1 ;  /* 0x0000000318177211 */ /* 0x080fe200008f0eff */
[C---:B------:R-:W-:Y:S01]  /*9020*/  IMAD R10, R0.reuse, 0x2, R28 ;  /* 0x00000002000a7824 */ /* 0x040fe200078e021c */
[----:B------:R-:W-:Y:S01]  /*9030*/  LEA.HI.X.SX32 R15, R11, R3, 0x1, P3 ;  /* 0x000000030b0f7211 */ /* 0x000fe200018f0eff */
[----:B------:R0:W-:Y:S04]  /*9040*/  STL.64 [R1+0x958], R20 ;  /* 0x0009581401007387 */ /* 0x0001e80000100a00 */
[----:B------:R1:W-:Y:S04]  /*9050*/  STL.64 [R1+0x960], R22 ;  /* 0x0009601601007387 */ /* 0x0003e80000100a00 */
[----:B------:R2:W-:Y:S01]  /*9060*/  STL.64 [R1+0x950], R14 ;  /* 0x0009500e01007387 */ /* 0x0005e20000100a00 */
[----:B0-----:R-:W-:-:S02]  /*9070*/  LEA R20, R0, R10, 0x1 ;  /* 0x0000000a00147211 */ /* 0x001fc400078e08ff */
[-C--:B------:R-:W-:Y:S02]  /*9080*/  LEA R10, P3, R25, R2.reuse, 0x1 ;  /* 0x00000002190a7211 */ /* 0x080fe400078608ff */
[CC--:B-1----:R-:W-:Y:S02]  /*9090*/  LEA R22, P1, R16.reuse, R2.reuse, 0x1 ;  /* 0x0000000210167211 */ /* 0x0c2fe400078208ff */
[CC--:B--2---:R-:W-:Y:S02]  /*90a0*/  LEA R14, P2, R17.reuse, R2.reuse, 0x1 ;  /* 0x00000002110e7211 */ /* 0x0c4fe400078408ff */
[-C--:B------:R-:W-:Y:S02]  /*90b0*/  LEA.HI.X.SX32 R23, R16, R3.reuse, 0x1, P1 ;  /* 0x0000000310177211 */ /* 0x080fe400008f0eff */
[-C--:B------:R-:W-:Y:S02]  /*90c0*/  LEA.HI.X.SX32 R15, R17, R3.reuse, 0x1, P2 ;  /* 0x00000003110f7211 */ /* 0x080fe400010f0eff */
[----:B------:R-:W-:Y:S01]  /*90d0*/  LEA.HI.X.SX32 R11, R25, R3, 0x1, P3 ;  /* 0x00000003190b7211 */ /* 0x000fe200018f0eff */
[----:B------:R-:W-:Y:S01]  /*90e0*/  STL.64 [R1+0x948], R22 ;  /* 0x0009481601007387 */ /* 0x000fe20000100a00 */
[----:B----4-:R-:W-:-:S03]  /*90f0*/  LEA R24, P1, R4, R2, 0x1 ;  /* 0x0000000204187211 */ /* 0x010fc600078208ff */
[----:B------:R-:W-:Y:S04]  /*9100*/  STL.64 [R1+0x940], R14 ;  /* 0x0009400e01007387 */ /* 0x000fe80000100a00 */
[----:B------:R0:W-:Y:S01]  /*9110*/  STL.64 [R1+0x938], R10 ;  /* 0x0009380a01007387 */ /* 0x0001e20000100a00 */
[----:B------:R-:W-:Y:S02]  /*9120*/  LEA.HI.X.SX32 R25, R4, R3, 0x1, P1 ;  /* 0x0000000304197211 */ /* 0x000fe400008f0eff */
[----:B0-----:R-:W-:-:S04]  /*9130*/  LEA R10, P3, R6, R2, 0x1 ;  /* 0x00000002060a7211 */ /* 0x001fc800078608ff */
[----:B------:R-:W-:Y:S01]  /*9140*/  LEA.HI.X.SX32 R11, R6, R3, 0x1, P3 ;  /* 0x00000003060b7211 */ /* 0x000fe200018f0eff */
[----:B------:R-:W-:Y:S01]  /*9150*/  STL.64 [R1+0x930], R24 ;  /* 0x0009301801007387 */ /* 0x000fe20000100a00 */
[----:B------:R-:W-:-:S03]  /*9160*/  LEA R14, P2, R5, R2, 0x1 ;  /* 0x00000002050e7211 */ /* 0x000fc600078408ff */
[----:B------:R0:W-:Y:S01]  /*9170*/  STL.64 [R1+0x920], R10 ;  /* 0x0009200a01007387 */ /* 0x0001e20000100a00 */
[----:B------:R-:W-:Y:S02]  /*9180*/  LEA.HI.X.SX32 R15, R5, R3, 0x1, P2 ;  /* 0x00000003050f7211 */ /* 0x000fe400010f0eff */
[----:B0-----:R-:W-:-:S04]  /*9190*/  LEA R10, P1, R7, R2, 0x1 ;  /* 0x00000002070a7211 */ /* 0x001fc800078208ff */
[----:B------:R-:W-:Y:S01]  /*91a0*/  LEA.HI.X.SX32 R11, R7, R3, 0x1, P1 ;  /* 0x00000003070b7211 */ /* 0x000fe200008f0eff */
[----:B------:R-:W-:Y:S04]  /*91b0*/  STL.64 [R1+0x928], R14 ;  /* 0x0009280e01007387 */ /* 0x000fe80000100a00 */
[----:B------:R0:W-:Y:S04]  /*91c0*/  STL.64 [R1+0x918], R10 ;  /* 0x0009180a01007387 */ /* 0x0001e80000100a00 */
[----:B0-----:R-:W2:Y:S01]  /*91d0*/  LDL.LU.64 R10, [R1+0x1778] ;  /* 0x00177800010a7983 */ /* 0x001ea20000300a00 */
[----:B------:R-:W-:-:S04]  /*91e0*/  LEA R14, P3, R9, R2, 0x1 ;  /* 0x00000002090e7211 */ /* 0x000fc800078608ff */
[----:B------:R-:W-:Y:S02]  /*91f0*/  LEA.HI.X.SX32 R15, R9, R3, 0x1, P3 ;  /* 0x00000003090f7211 */ /* 0x000fe400018f0eff */
[----:B------:R-:W-:-:S03]  /*9200*/  LEA R24, P2, R8, R2, 0x1 ;  /* 0x0000000208187211 */ /* 0x000fc600078408ff */
[----:B------:R2:W-:Y:S01]  /*9210*/  STL.64 [R1+0x908], R14 ;  /* 0x0009080e01007387 */ /* 0x0005e20000100a00 */
[----:B------:R-:W-:-:S05]  /*9220*/  LEA.HI.X.SX32 R25, R8, R3, 0x1, P2 ;  /* 0x0000000308197211 */ /* 0x000fca00010f0eff */
[----:B------:R-:W-:Y:S01]  /*9230*/  STL.64 [R1+0x910], R24 ;  /* 0x0009101801007387 */ /* 0x000fe20000100a00 */
[----:B--2---:R-:W-:-:S04]  /*9240*/  LEA R14, P1, R10, R2, 0x1 ;  /* 0x000000020a0e7211 */ /* 0x004fc800078208ff */
[----:B------:R-:W-:-:S05]  /*9250*/  LEA.HI.X.SX32 R15, R10, R3, 0x1, P1 ;  /* 0x000000030a0f7211 */ /* 0x000fca00008f0eff */
[----:B------:R0:W-:Y:S04]  /*9260*/  STL.64 [R1+0x900], R14 ;  /* 0x0009000e01007387 */ /* 0x0001e80000100a00 */
[----:B0-----:R-:W2:Y:S01]  /*9270*/  LDL.LU.64 R14, [R1+0x1770] ;  /* 0x00177000010e7983 */ /* 0x001ea20000300a00 */
[----:B------:R-:W-:Y:S01]  /*9280*/  IMAD R21, R0, 0x2, R20 ;  /* 0x0000000200157824 */ /* 0x000fe200078e0214 */
[----:B------:R-:W-:-:S04]  /*9290*/  LEA R24, P2, R11, R2, 0x1 ;  /* 0x000000020b187211 */ /* 0x000fc800078408ff */
[----:B------:R-:W-:Y:S02]  /*92a0*/  LEA R22, R0, R21, 0x1 ;  /* 0x0000001500167211 */ /* 0x000fe400078e08ff */
[-C--:B------:R-:W-:Y:S02]  /*92b0*/  LEA.HI.X.SX32 R25, R11, R3.reuse, 0x1, P2 ;  /* 0x000000030b197211 */ /* 0x080fe400010f0eff */
[----:B------:R-:W-:Y:S01]  /*92c0*/  LEA R8, P3, R12, R2, 0x1 ;  /* 0x000000020c087211 */ /* 0x000fe200078608ff */
[----:B------:R-:W-:Y:S02]  /*92d0*/  IMAD R16, R0, 0x2, R22 ;  /* 0x0000000200107824 */ /* 0x000fe400078e0216 */
[----:B------:R0:W-:Y:S01]  /*92e0*/  STL.64 [R1+0x8f8], R24 ;  /* 0x0008f81801007387 */ /* 0x0001e20000100a00 */
[----:B------:R-:W-:Y:S02]  /*92f0*/  LEA.HI.X.SX32 R9, R12, R3, 0x1, P3 ;  /* 0x000000030c097211 */ /* 0x000fe400018f0eff */
[----:B------:R-:W-:-:S02]  /*9300*/  LEA R5, R0, R16, 0x1 ;  /* 0x0000001000057211 */ /* 0x000fc400078e08ff */
[----:B------:R-:W-:Y:S02]  /*9310*/  MOV R11, R16 ;  /* 0x00000010000b7202 */ /* 0x000fe40000000f00 */
[----:B0-----:R-:W-:-:S04]  /*9320*/  LEA R24, P1, R13, R2, 0x1 ;  /* 0x000000020d187211 */ /* 0x001fc800078208ff */
[----:B------:R-:W-:Y:S01]  /*9330*/  LEA.HI.X.SX32 R25, R13, R3, 0x1, P1 ;  /* 0x000000030d197211 */ /* 0x000fe200008f0eff */
[----:B------:R-:W-:Y:S01]  /*9340*/  STL.64 [R1+0x8f0], R8 ;  /* 0x0008f00801007387 */ /* 0x000fe20000100a00 */
[----:B------:R-:W-:-:S03]  /*9350*/  MOV R13, R19 ;  /* 0x00000013000d7202 */ /* 0x000fc60000000f00 */
[----:B------:R0:W-:Y:S04]  /*9360*/  STL.64 [R1+0x8e8], R24 ;  /* 0x0008e81801007387 */ /* 0x0001e80000100a00 */
[----:B0-----:R-:W3:Y:S01]  /*9370*/  LDL.LU R24, [R1+0x1768] ;  /* 0x0017680001187983 */ /* 0x001ee20000300800 */
[CC--:B--2---:R-:W-:Y:S02]  /*9380*/  LEA R16, P2, R14.reuse, R2.reuse, 0x1 ;  /* 0x000000020e107211 */ /* 0x0c4fe400078408ff */
[----:B------:R-:W-:Y:S02]  /*9390*/  LEA R18, P3, R15, R2, 0x1 ;  /* 0x000000020f127211 */ /* 0x000fe400078608ff */
[----:B------:R-:W-:-:S03]  /*93a0*/  LEA.HI.X.SX32 R17, R14, R3, 0x1, P2 ;  /* 0x000000030e117211 */ /* 0x000fc600010f0eff */
[----:B------:R0:W-:Y:S01]  /*93b0*/  STL [R1+0x8d8], R18 ;  /* 0x0008d81201007387 */ /* 0x0001e20000100800 */
[----:B------:R-:W-:-:S03]  /*93c0*/  IMAD.MOV.U32 R12, RZ, RZ, R18 ;  /* 0x000000ffff0c7224 */ /* 0x000fc600078e0012 */
[----:B0-----:R-:W2:Y:S04]  /*93d0*/  LDL.LU.64 R18, [R1+0x1760] ;  /* 0x0017600001127983 */ /* 0x001ea80000300a00 */
[----:B------:R0:W-:Y:S04]  /*93e0*/  STL.64 [R1+0x8e0], R16 ;  /* 0x0008e01001007387 */ /* 0x0001e80000100a00 */
[----:B0-----:R-:W4:Y:S01]  /*93f0*/  LDL.LU.64 R16, [R1+0x1758] ;  /* 0x0017580001107983 */ /* 0x001f220000300a00 */
[----:B------:R-:W-:-:S05]  /*9400*/  IMAD R4, R0, 0x2, R5 ;  /* 0x0000000200047824 */ /* 0x000fca00078e0205 */
[----:B------:R-:W-:-:S05]  /*9410*/  LEA R29, R0, R4, 0x1 ;  /* 0x00000004001d7211 */ /* 0x000fca00078e08ff */
[----:B------:R-:W-:Y:S01]  /*9420*/  IMAD R6, R0, 0x2, R29 ;  /* 0x0000000200067824 */ /* 0x000fe200078e021d */
[----:B------:R-:W-:-:S03]  /*9430*/  MOV R12, R20 ;  /* 0x00000014000c7202 */ /* 0x000fc60000000f00 */
[----:B------:R-:W-:Y:S01]  /*9440*/  IMAD R7, R0, 0x2, R6 ;  /* 0x0000000200077824 */ /* 0x000fe200078e0206 */
[----:B------:R-:W-:Y:S01]  /*9450*/  LEA.HI.X.SX32 R13, R15, R3, 0x1, P3 ;  /* 0x000000030f0d7211 */ /* 0x000fe200018f0eff */
[----:B------:R-:W-:-:S03]  /*9460*/  IMAD.MOV.U32 R9, RZ, RZ, R21 ;  /* 0x000000ffff097224 */ /* 0x000fc600078e0015 */
[----:B------:R-:W-:Y:S01]  /*9470*/  LEA R8, R0, R7, 0x1 ;  /* 0x0000000700087211 */ /* 0x000fe200078e08ff */
[----:B------:R-:W-:Y:S04]  /*9480*/  STL [R1+0x8dc], R13 ;  /* 0x0008dc0d01007387 */ /* 0x000fe80000100800 */
[----:B------:R-:W-:Y:S01]  /*9490*/  STL.64 [R1+0x1738], R8 ;  /* 0x0017380801007387 */ /* 0x000fe20000100a00 */
[----:B----4-:R-:W-:-:S04]  /*94a0*/  LEA R20, P1, R16, R2, 0x1 ;  /* 0x0000000210147211 */ /* 0x010fc800078208ff */
[----:B------:R-:W-:-:S05]  /*94b0*/  LEA.HI.X.SX32 R21, R16, R3, 0x1, P1 ;  /* 0x0000000310157211 */ /* 0x000fca00008f0eff */
[----:B------:R0:W-:Y:S04]  /*94c0*/  STL.64 [R1+0x8d0], R20 ;  /* 0x0008d01401007387 */ /* 0x0001e80000100a00 */
[----:B0-----:R-:W4:Y:S01]  /*94d0*/  LDL.LU.64 R20, [R1+0x1750] ;  /* 0x0017500001147983 */ /* 0x001f220000300a00 */
[----:B------:R-:W-:Y:S01]  /*94e0*/  IMAD R4, R0, 0x2, R8 ;  /* 0x0000000200047824 */ /* 0x000fe200078e0208 */
[-C--:B------:R-:W-:Y:S02]  /*94f0*/  LEA R8, P2, R17, R2.reuse, 0x1 ;  /* 0x0000000211087211 */ /* 0x080fe400078408ff */
[----:B--2---:R-:W-:Y:S02]  /*9500*/  LEA R14, P3, R18, R2, 0x1 ;  /* 0x00000002120e7211 */ /* 0x004fe400078608ff */
[----:B------:R-:W-:-:S02]  /*9510*/  LEA R25, R0, R4, 0x1 ;  /* 0x0000000400197211 */ /* 0x000fc400078e08ff */
[-C--:B------:R-:W-:Y:S01]  /*9520*/  LEA.HI.X.SX32 R9, R17, R3.reuse, 0x1, P2 ;  /* 0x0000000311097211 */ /* 0x080fe200010f0eff */
[----:B------:R-:W-:Y:S01]  /*9530*/  IMAD.MOV.U32 R17, RZ, RZ, R22 ;  /* 0x000000ffff117224 */ /* 0x000fe200078e0016 */
[----:B------:R-:W-:Y:S02]  /*9540*/  LEA.HI.X.SX32 R15, R18, R3, 0x1, P3 ;  /* 0x00000003120f7211 */ /* 0x000fe400018f0eff */
[C---:B------:R-:W-:Y:S01]  /*9550*/  LEA R16, R0.reuse, R25, 0x1 ;  /* 0x0000001900107211 */ /* 0x040fe200078e08ff */
[----:B------:R0:W-:Y:S04]  /*9560*/  STL.64 [R1+0x8c8], R8 ;  /* 0x0008c80801007387 */ /* 0x0001e80000100a00 */
[----:B------:R1:W-:Y:S04]  /*9570*/  STL.64 [R1+0x8c0], R14 ;  /* 0x0008c00e01007387 */ /* 0x0003e80000100a00 */
[----:B------:R2:W-:Y:S01]  /*9580*/  STL.64 [R1+0x1728], R16 ;  /* 0x0017281001007387 */ /* 0x0005e20000100a00 */
[----:B0-----:R-:W-:Y:S01]  /*9590*/  LEA R8, P3, R19, R2, 0x1 ;  /* 0x0000000213087211 */ /* 0x001fe200078608ff */
[----:B-1----:R-:W-:-:S02]  /*95a0*/  IMAD R15, R0, 0x2, R16 ;  /* 0x00000002000f7824 */ /* 0x002fc400078e0210 */
[----:B--2---:R-:W-:Y:S01]  /*95b0*/  IMAD.MOV.U32 R17, RZ, RZ, R27 ;  /* 0x000000ffff117224 */ /* 0x004fe200078e001b */
[-C--:B------:R-:W-:Y:S02]  /*95c0*/  LEA.HI.X.SX32 R9, R19, R3.reuse, 0x1, P3 ;  /* 0x0000000313097211 */ /* 0x080fe400018f0eff */
[CC--:B----4-:R-:W-:Y:S02]  /*95d0*/  LEA R22, P1, R21.reuse, R2.reuse, 0x1 ;  /* 0x0000000215167211 */ /* 0x0d0fe400078208ff */
[C---:B------:R-:W-:Y:S02]  /*95e0*/  LEA R26, P2, R20.reuse, R2, 0x1 ;  /* 0x00000002141a7211 */ /* 0x040fe400078408ff */
[-C--:B------:R-:W-:Y:S02]  /*95f0*/  LEA.HI.X.SX32 R23, R21, R3.reuse, 0x1, P1 ;  /* 0x0000000315177211 */ /* 0x080fe400008f0eff */
[----:B------:R-:W-:Y:S01]  /*9600*/  MOV R16, R26 ;  /* 0x0000001a00107202 */ /* 0x000fe20000000f00 */
[----:B------:R0:W-:Y:S01]  /*9610*/  STL [R1+0x8b0], R26 ;  /* 0x0008b01a01007387 */ /* 0x0001e20000100800 */
[----:B------:R-:W-:-:S03]  /*9620*/  LEA.HI.X.SX32 R17, R20, R3, 0x1, P2 ;  /* 0x0000000314117211 */ /* 0x000fc600010f0eff */
[----:B0-----:R-:W2:Y:S04]  /*9630*/  LDL.LU.64 R26, [R1+0x1748] ;  /* 0x00174800011a7983 */ /* 0x001ea80000300a00 */
[----:B------:R0:W-:Y:S04]  /*9640*/  STL.64 [R1+0x8b8], R22 ;  /* 0x0008b81601007387 */ /* 0x0001e80000100a00 */
[----:B0-----:R-:W4:Y:S04]  /*9650*/  LDL.LU.64 R22, [R1+0x1740] ;  /* 0x0017400001167983 */ /* 0x001f280000300a00 */
[----:B------:R-:W-:Y:S04]  /*9660*/  STL [R1+0x8b4], R17 ;  /* 0x0008b41101007387 */ /* 0x000fe80000100800 */
[----:B------:R3:W-:Y:S02]  /*9670*/  STL.64 [R1+0x8a8], R8 ;  /* 0x0008a80801007387 */ /* 0x0007e40000100a00 */
[----:B---3--:R-:W-:-:S04]  /*9680*/  LEA R8, P1, R24, R2, 0x1 ;  /* 0x0000000218087211 */ /* 0x008fc800078208ff */
[----:B------:R-:W-:-:S05]  /*9690*/  LEA.HI.X.SX32 R9, R24, R3, 0x1, P1 ;  /* 0x0000000318097211 */ /* 0x000fca00008f0eff */
[----:B------:R0:W-:Y:S04]  /*96a0*/  STL.64 [R1+0x8a0], R8 ;  /* 0x0008a00801007387 */ /* 0x0001e80000100a00 */
[----:B0-----:R-:W3:Y:S01]  /*96b0*/  LDL.LU.64 R8, [R1+0x1738] ;  /* 0x0017380001087983 */ /* 0x001ee20000300a00 */
[----:B------:R-:W-:Y:S02]  /*96c0*/  IMAD.MOV.U32 R20, RZ, RZ, R28 ;  /* 0x000000ffff147224 */ /* 0x000fe400078e001c */
[----:B------:R-:W-:Y:S02]  /*96d0*/  IMAD.MOV.U32 R14, RZ, RZ, R29 ;  /* 0x000000ffff0e7224 */ /* 0x000fe400078e001d */
[----:B------:R-:W-:-:S05]  /*96e0*/  IMAD.MOV.U32 R21, RZ, RZ, R11 ;  /* 0x000000ffff157224 */ /* 0x000fca00078e000b */
[----:B------:R-:W-:Y:S01]  /*96f0*/  MOV R24, R21 ;  /* 0x0000001500187202 */ /* 0x000fe20000000f00 */
[----:B------:R-:W-:Y:S01]  /*9700*/  IMAD.MOV.U32 R21, RZ, RZ, R12 ;  /* 0x000000ffff157224 */ /* 0x000fe200078e000c */
[----:B----4-:R-:W-:-:S04]  /*9710*/  LEA R28, P2, R23, R2, 0x1 ;  /* 0x00000002171c7211 */ /* 0x010fc800078408ff */
[----:B------:R-:W-:Y:S02]  /*9720*/  LEA.HI.X.SX32 R29, R23, R3, 0x1, P2 ;  /* 0x00000003171d7211 */ /* 0x000fe400010f0eff */
[----:B------:R-:W-:-:S03]  /*9730*/  LEA R16, P3, R22, R2, 0x1 ;  /* 0x0000000216107211 */ /* 0x000fc600078608ff */
[----:B------:R0:W-:Y:S01]  /*9740*/  STL.64 [R1+0x898], R28 ;  /* 0x0008981c01007387 */ /* 0x0001e20000100a00 */
[----:B------:R-:W-:-:S03]  /*9750*/  LEA.HI.X.SX32 R17, R22, R3, 0x1, P3 ;  /* 0x0000000316117211 */ /* 0x000fc600018f0eff */
[----:B0-----:R-:W4:Y:S04]  /*9760*/  LDL.LU.64 R28, [R1+0x1730] ;  /* 0x00173000011c7983 */ /* 0x001f280000300a00 */
[----:B------:R-:W-:Y:S04]  /*9770*/  STL.64 [R1+0x1718], R20 ;  /* 0x0017181401007387 */ /* 0x000fe80000100a00 */
[----:B---3--:R-:W-:Y:S04]  /*9780*/  STL.64 [R1+0x1720], R8 ;  /* 0x0017200801007387 */ /* 0x008fe80000100a00 */
[----:B------:R0:W-:Y:S04]  /*9790*/  STL.64 [R1+0x890], R16 ;  /* 0x0008901001007387 */ /* 0x0001e80000100a00 */
[----:B0-----:R-:W3:Y:S01]  /*97a0*/  LDL.LU.64 R16, [R1+0x1728] ;  /* 0x0017280001107983 */ /* 0x001ee20000300a00 */
[----:B------:R-:W-:-:S02]  /*97b0*/  LEA R18, R0, R15, 0x1 ;  /* 0x0000000f00127211 */ /* 0x000fc400078e08ff */
[----:B------:R-:W-:-:S03]  /*97c0*/  MOV R13, R6 ;  /* 0x00000006000d7202 */ /* 0x000fc60000000f00 */
[C---:B------:R-:W-:Y:S01]  /*97d0*/  IMAD R6, R0.reuse, 0x2, R18 ;  /* 0x0000000200067824 */ /* 0x040fe200078e0212 */
[CC--:B------:R-:W-:Y:S02]  /*97e0*/  LEA R10, R0.reuse, R5.reuse, 0x1 ;  /* 0x00000005000a7211 */ /* 0x0c0fe400078e08ff */
[----:B------:R-:W-:Y:S01]  /*97f0*/  MOV R12, R5 ;  /* 0x00000005000c7202 */ /* 0x000fe20000000f00 */
[----:B------:R-:W-:Y:S01]  /*9800*/  IMAD R5, R0, 0x2, R6 ;  /* 0x0000000200057824 */ /* 0x000fe200078e0206 */
[----:B--2---:R-:W-:-:S04]  /*9810*/  LEA R20, P2, R27, R2, 0x1 ;  /* 0x000000021b147211 */ /* 0x004fc800078408ff */
[----:B------:R-:W-:Y:S01]  /*9820*/  STL.64 [R1+0x1708], R4 ;  /* 0x0017080401007387 */ /* 0x000fe20000100a00 */
[-C--:B------:R-:W-:Y:S02]  /*9830*/  LEA.HI.X.SX32 R21, R27, R3.reuse, 0x1, P2 ;  /* 0x000000031b157211 */ /* 0x080fe400010f0eff */
[----:B------:R-:W-:Y:S02]  /*9840*/  LEA R22, P3, R26, R2, 0x1 ;  /* 0x000000021a167211 */ /* 0x000fe400078608ff */
[----:B------:R-:W-:Y:S02]  /*9850*/  MOV R11, R10 ;  /* 0x0000000a000b7202 */ /* 0x000fe40000000f00 */
[----:B------:R-:W-:Y:S02]  /*9860*/  LEA R10, R0, R26, 0x1 ;  /* 0x0000001a000a7211 */ /* 0x000fe400078e08ff */
[----:B------:R-:W-:Y:S02]  /*9870*/  LEA.HI.X.SX32 R23, R26, R3, 0x1, P3 ;  /* 0x000000031a177211 */ /* 0x000fe400018f0eff */
[----:B----4-:R-:W-:-:S04]  /*9880*/  LEA R8, P1, R29, R2, 0x1 ;  /* 0x000000021d087211 */ /* 0x010fc800078208ff */
[----:B------:R-:W-:Y:S01]  /*9890*/  LEA.HI.X.SX32 R9, R29, R3, 0x1, P1 ;  /* 0x000000031d097211 */ /* 0x000fe200008f0eff */
[----:B------:R-:W-:-:S04]  /*98a0*/  IMAD.MOV.U32 R29, RZ, RZ, R24 ;  /* 0x000000ffff1d7224 */ /* 0x000fc800078e0018 */
[----:B------:R0:W-:Y:S04]  /*98b0*/  STL.64 [R1+0x888], R8 ;  /* 0x0008880801007387 */ /* 0x0001e80000100a00 */
[----:B0-----:R-:W2:Y:S04]  /*98c0*/  LDL.LU.64 R8, [R1+0x1720] ;  /* 0x0017200001087983 */ /* 0x001ea80000300a00 */
[----:B------:R3:W-:Y:S02]  /*98d0*/  STL [R1+0x1700], R28 ;  /* 0x0017001c01007387 */ /* 0x0007e40000100800 */
[----:B---3--:R-:W-:-:S05]  /*98e0*/  MOV R28, R17 ;  /* 0x00000011001c7202 */ /* 0x008fca0000000f00 */
[----:B------:R-:W-:Y:S04]  /*98f0*/  STL.64 [R1+0x1710], R28 ;  /* 0x0017101c01007387 */ /* 0x000fe80000100a00 */
[----:B------:R0:W-:Y:S04]  /*9900*/  STL.64 [R1+0x880], R20 ;  /* 0x0008801401007387 */ /* 0x0001e80000100a00 */
[----:B0-----:R-:W3:Y:S04]  /*9910*/  LDL.LU.64 R20, [R1+0x1718] ;  /* 0x0017180001147983 */ /* 0x001ee80000300a00 */
[----:B------:R-:W4:Y:S04]  /*9920*/  LDL.LU R27, [R1+0x14] ;  /* 0x00001400011b7983 */ /* 0x000f280000300800 */
[----:B------:R-:W2:Y:S04]  /*9930*/  LDL.LU R26, [R1+0x18] ;  /* 0x00001800011a7983 */ /* 0x000ea80000300800 */
[----:B------:R-:W-:Y:S01]  /*9940*/  STL.64 [R1+0x878], R22 ;  /* 0x0008781601007387 */ /* 0x000fe20000100a00 */
[C---:B------:R-:W-:Y:S01]  /*9950*/  IMAD R10, R0.reuse, 0x2, R10 ;  /* 0x00000002000a7824 */ /* 0x040fe200078e020a */
[----:B------:R-:W-:-:S04]  /*9960*/  LEA R19, R0, R5, 0x1 ;  /* 0x0000000500137211 */ /* 0x000fc800078e08ff */
[----:B------:R-:W-:Y:S02]  /*9970*/  LEA R10, R0, R10, 0x1 ;  /* 0x0000000a000a7211 */ /* 0x000fe400078e08ff */
[----:B--2---:R-:W-:-:S04]  /*9980*/  LEA R28, P1, R26, R2, 0x1 ;  /* 0x000000021a1c7211 */ /* 0x004fc800078208ff */
[----:B------:R-:W-:-:S05]  /*9990*/  LEA.HI.X.SX32 R29, R26, R3, 0x1, P1 ;  /* 0x000000031a1d7211 */ /* 0x000fca00008f0eff */
[----:B------:R0:W-:Y:S04]  /*99a0*/  STL.64 [R1+0x870], R28 ;  /* 0x0008701c01007387 */ /* 0x0001e80000100a00 */
[----:B0-----:R-:W2:Y:S01]  /*99b0*/  LDL.LU.64 R28, [R1+0x1710] ;  /* 0x00171000011c7983 */ /* 0x001ea20000300a00 */
[CC--:B----4-:R-:W-:Y:S02]  /*99c0*/  LEA R22, P2, R27.reuse, R2.reuse, 0x1 ;  /* 0x000000021b167211 */ /* 0x0d0fe400078408ff */
[----:B---3--:R-:W-:Y:S01]  /*99d0*/  LEA R4, P3, R20, R2, 0x1 ;  /* 0x0000000214047211 */ /* 0x008fe200078608ff */
[----:B------:R-:W-:Y:S01]  /*99e0*/  IMAD R10, R0, 0x2, R10 ;  /* 0x00000002000a7824 */ /* 0x000fe200078e020a */
[-C--:B------:R-:W-:Y:S02]  /*99f0*/  LEA.HI.X.SX32 R23, R27, R3.reuse, 0x1, P2 ;  /* 0x000000031b177211 */ /* 0x080fe400010f0eff */
[----:B------:R-:W-:-:S02]  /*9a00*/  LEA.HI.X.SX32 R5, R20, R3, 0x1, P3 ;  /* 0x0000000314057211 */ /* 0x000fc400018f0eff */
[----:B------:R-:W-:Y:S01]  /*9a10*/  LEA R26, P1, R10, R2, 0x1 ;  /* 0x000000020a1a7211 */ /* 0x000fe200078208ff */
[----:B------:R-:W-:Y:S01]  /*9a20*/  STL.64 [R1+0x868], R22 ;  /* 0x0008681601007387 */ /* 0x000fe20000100a00 */
[----:B------:R-:W-:-:S03]  /*9a30*/  MOV R27, R10 ;  /* 0x0000000a001b7202 */ /* 0x000fc60000000f00 */
[----:B------:R0:W-:Y:S01]  /*9a40*/  STL.64 [R1+0x860], R4 ;  /* 0x0008600401007387 */ /* 0x0001e20000100a00 */
[----:B------:R-:W-:Y:S02]  /*9a50*/  LEA.HI.X.SX32 R27, R27, R3, 0x1, P1 ;  /* 0x000000031b1b7211 */ /* 0x000fe400008f0eff */
[----:B0-----:R-:W-:-:S04]  /*9a60*/  LEA R4, P3, R9, R2, 0x1 ;  /* 0x0000000209047211 */ /* 0x001fc800078608ff */
[----:B------:R-:W-:Y:S01]  /*9a70*/  LEA.HI.X.SX32 R5, R9, R3, 0x1, P3 ;  /* 0x0000000309057211 */ /* 0x000fe200018f0eff */
[----:B------:R-:W-:Y:S01]  /*9a80*/  STL.64 [R1+0x858], R26 ;  /* 0x0008581a01007387 */ /* 0x000fe20000100a00 */
        /* <DEDUP_REMOVED lines=8> */
[CC--:B------:R-:W-:Y:S02]  /*9b10*/  LEA R26, P2, R29.reuse, R2.reuse, 0x1 ;  /* 0x000000021d1a7211 */ /* 0x0c0fe400078408ff */
[-C--:B------:R-:W-:Y:S02]  /*9b20*/  LEA R22, P3, R12, R2.reuse, 0x1 ;  /* 0x000000020c167211 */ /* 0x080fe400078608ff */
[----:B------:R-:W-:Y:S01]  /*9b30*/  LEA.HI.X.SX32 R27, R29, R3, 0x1, P2 ;  /* 0x000000031d1b7211 */ /* 0x000fe200010f0eff */
[----:B------:R-:W-:Y:S01]  /*9b40*/  IMAD.MOV.U32 R29, RZ, RZ, R11 ;  /* 0x000000ffff1d7224 */ /* 0x000fe200078e000b */
[----:B------:R-:W-:-:S02]  /*9b50*/  LEA R28, P1, R11, R2, 0x1 ;  /* 0x000000020b1c7211 */ /* 0x000fc400078208ff */
[-C--:B------:R-:W-:Y:S02]  /*9b60*/  LEA.HI.X.SX32 R23, R12, R3.reuse, 0x1, P3 ;  /* 0x000000030c177211 */ /* 0x080fe400018f0eff */
[----:B------:R-:W-:Y:S01]  /*9b70*/  LEA.HI.X.SX32 R29, R29, R3, 0x1, P1 ;  /* 0x000000031d1d7211 */ /* 0x000fe200008f0eff */
[----:B------:R0:W-:Y:S01]  /*9b80*/  STL.64 [R1+0x838], R26 ;  /* 0x0008381a01007387 */ /* 0x0001e20000100a00 */
[----:B------:R-:W-:-:S03]  /*9b90*/  MOV R24, R7 ;  /* 0x0000000700187202 */ /* 0x000fc60000000f00 */
[----:B------:R1:W-:Y:S04]  /*9ba0*/  STL.64 [R1+0x830], R22 ;  /* 0x0008301601007387 */ /* 0x0003e80000100a00 */
[----:B------:R3:W-:Y:S01]  /*9bb0*/  STL.64 [R1+0x828], R28 ;  /* 0x0008281c01007387 */ /* 0x0007e20000100a00 */
[CC--:B0-----:R-:W-:Y:S02]  /*9bc0*/  LEA R26, P2, R14.reuse, R2.reuse, 0x1 ;  /* 0x000000020e1a7211 */ /* 0x0c1fe400078408ff */
[-C--:B-1----:R-:W-:Y:S01]  /*9bd0*/  LEA R22, P3, R13, R2.reuse, 0x1 ;  /* 0x000000020d167211 */ /* 0x082fe200078608ff */
[----:B------:R-:W-:Y:S01]  /*9be0*/  IMAD.MOV.U32 R17, RZ, RZ, R8 ;  /* 0x000000ffff117224 */ /* 0x000fe200078e0008 */
[----:B------:R-:W-:Y:S02]  /*9bf0*/  LEA.HI.X.SX32 R27, R14, R3, 0x1, P2 ;  /* 0x000000030e1b7211 */ /* 0x000fe400010f0eff */
[----:B---3--:R-:W-:-:S02]  /*9c00*/  LEA R28, P1, R24, R2, 0x1 ;  /* 0x00000002181c7211 */ /* 0x008fc400078208ff */
[-C--:B------:R-:W-:Y:S02]  /*9c10*/  LEA.HI.X.SX32 R23, R13, R3.reuse, 0x1, P3 ;  /* 0x000000030d177211 */ /* 0x080fe400018f0eff */
[----:B------:R-:W-:Y:S01]  /*9c20*/  LEA.HI.X.SX32 R29, R24, R3, 0x1, P1 ;  /* 0x00000003181d7211 */ /* 0x000fe200008f0eff */
[----:B------:R0:W-:Y:S04]  /*9c30*/  STL.64 [R1+0x820], R26 ;  /* 0x0008201a01007387 */ /* 0x0001e80000100a00 */
[----:B------:R-:W-:Y:S04]  /*9c40*/  STL.64 [R1+0x818], R22 ;  /* 0x0008181601007387 */ /* 0x000fe80000100a00 */
[----:B------:R1:W-:Y:S01]  /*9c50*/  STL.64 [R1+0x810], R28 ;  /* 0x0008101c01007387 */ /* 0x0003e20000100a00 */
[----:B0-----:R-:W-:-:S04]  /*9c60*/  LEA R26, P2, R17, R2, 0x1 ;  /* 0x00000002111a7211 */ /* 0x001fc800078408ff */
[----:B------:R-:W-:Y:S02]  /*9c70*/  LEA.HI.X.SX32 R27, R17, R3, 0x1, P2 ;  /* 0x00000003111b7211 */ /* 0x000fe400010f0eff */
[----:B-1----:R-:W-:-:S03]  /*9c80*/  LEA R28, P1, R25, R2, 0x1 ;  /* 0x00000002191c7211 */ /* 0x002fc600078208ff */
[----:B------:R0:W-:Y:S01]  /*9c90*/  STL.64 [R1+0x808], R26 ;  /* 0x0008081a01007387 */ /* 0x0001e20000100a00 */
[----:B------:R-:W-:Y:S01]  /*9ca0*/  LEA.HI.X.SX32 R29, R25, R3, 0x1, P1 ;  /* 0x00000003191d7211 */ /* 0x000fe200008f0eff */
[----:B------:R-:W-:-:S05]  /*9cb0*/  IMAD R8, R0, 0x2, R19 ;  /* 0x0000000200087824 */ /* 0x000fca00078e0213 */
[----:B------:R-:W-:-:S05]  /*9cc0*/  LEA R7, R0, R8, 0x1 ;  /* 0x0000000800077211 */ /* 0x000fca00078e08ff */
[----:B------:R-:W-:-:S04]  /*9cd0*/  IMAD R20, R0, 0x2, R7 ;  /* 0x0000000200147824 */ /* 0x000fc800078e0207 */
[----:B------:R-:W-:-:S05]  /*9ce0*/  IMAD R10, R0, 0x2, R20 ;  /* 0x00000002000a7824 */ /* 0x000fca00078e0214 */
[----:B------:R-:W-:-:S05]  /*9cf0*/  LEA R9, R0, R10, 0x1 ;  /* 0x0000000a00097211 */ /* 0x000fca00078e08ff */
[----:B------:R-:W-:-:S05]  /*9d00*/  IMAD R21, R0, 0x2, R9 ;  /* 0x0000000200157824 */ /* 0x000fca00078e0209 */
[----:B------:R-:W-:-:S04]  /*9d10*/  LEA R12, R0, R21, 0x1 ;  /* 0x00000015000c7211 */ /* 0x000fc800078e08ff */
[----:B------:R-:W-:-:S05]  /*9d20*/  LEA R11, R0, R12, 0x1 ;  /* 0x0000000c000b7211 */ /* 0x000fca00078e08ff */
[----:B------:R-:W-:Y:S01]  /*9d30*/  IMAD R14, R0, 0x2, R11 ;  /* 0x00000002000e7824 */ /* 0x000fe200078e020b */
[----:B0-----:R-:W-:-:S04]  /*9d40*/  LEA R26, P2, R16, R2, 0x1 ;  /* 0x00000002101a7211 */ /* 0x001fc800078408ff */
[----:B------:R-:W-:Y:S02]  /*9d50*/  LEA R13, R0, R14, 0x1 ;  /* 0x0000000e000d7211 */ /* 0x000fe400078e08ff */
[----:B------:R-:W-:Y:S02]  /*9d60*/  LEA.HI.X.SX32 R27, R16, R3, 0x1, P2 ;  /* 0x00000003101b7211 */ /* 0x000fe400010f0eff */
[----:B------:R-:W-:-:S04]  /*9d70*/  LEA R24, P2, R6, R2, 0x1 ;  /* 0x0000000206187211 */ /* 0x000fc800078408ff */
[----:B------:R-:W-:Y:S02]  /*9d80*/  LEA.HI.X.SX32 R25, R6, R3, 0x1, P2 ;  /* 0x0000000306197211 */ /* 0x000fe400010f0eff */
[----:B--2---:R-:W-:-:S04]  /*9d90*/  LEA R22, P3, R4, R2, 0x1 ;  /* 0x0000000204167211 */ /* 0x004fc800078608ff */
[----:B------:R-:W-:-:S05]  /*9da0*/  LEA.HI.X.SX32 R23, R4, R3, 0x1, P3 ;  /* 0x0000000304177211 */ /* 0x000fca00018f0eff */
[----:B------:R-:W-:Y:S04]  /*9db0*/  STL.64 [R1+0x800], R22 ;  /* 0x0008001601007387 */ /* 0x000fe80000100a00 */
[----:B------:R0:W-:Y:S04]  /*9dc0*/  STL.64 [R1+0x7f8], R28 ;  /* 0x0007f81c01007387 */ /* 0x0001e80000100a00 */
[----:B0-----:R-:W2:Y:S01]  /*9dd0*/  LDL.LU R28, [R1+0x1700] ;  /* 0x00170000011c7983 */ /* 0x001ea20000300800 */
[----:B------:R-:W-:Y:S01]  /*9de0*/  LEA R22, P3, R15, R2, 0x1 ;  /* 0x000000020f167211 */ /* 0x000fe200078608ff */
[----:B------:R-:W-:-:S03]  /*9df0*/  IMAD R4, R0, 0x2, R13 ;  /* 0x0000000200047824 */ /* 0x000fc600078e020d */
[----:B------:R-:W-:Y:S01]  /*9e00*/  LEA.HI.X.SX32 R23, R15, R3, 0x1, P3 ;  /* 0x000000030f177211 */ /* 0x000fe200018f0eff */
[----:B------:R0:W-:Y:S01]  /*9e10*/  STL.64 [R1+0x7f0], R26 ;  /* 0x0007f01a01007387 */ /* 0x0001e20000100a00 */
[----:B------:R-:W-:-:S03]  /*9e20*/  LEA R17, R0, R4, 0x1 ;  /* 0x0000000400117211 */ /* 0x000fc600078e08ff */
[----:B------:R1:W-:Y:S02]  /*9e30*/  STL.64 [R1+0x7e8], R22 ;  /* 0x0007e81601007387 */ /* 0x0003e40000100a00 */
[----:B------:R-:W-:Y:S01]  /*9e40*/  IMAD R15, R0, 0x2, R17 ;  /* 0x00000002000f7824 */ /* 0x000fe200078e0211 */
[CC--:B0-----:R-:W-:Y:S02]  /*9e50*/  LEA R26, P1, R18.reuse, R2.reuse, 0x1 ;  /* 0x00000002121a7211 */ /* 0x0c1fe400078208ff */
[C---:B-1----:R-:W-:Y:S02]  /*9e60*/  LEA R22, P3, R5.reuse, R2, 0x1 ;  /* 0x0000000205167211 */ /* 0x042fe400078608ff */
[-C--:B------:R-:W-:Y:S02]  /*9e70*/  LEA.HI.X.SX32 R27, R18, R3.reuse, 0x1, P1 ;  /* 0x00000003121b7211 */ /* 0x080fe400008f0eff */
[----:B------:R-:W-:Y:S02]  /*9e80*/  LEA.HI.X.SX32 R23, R5, R3, 0x1, P3 ;  /* 0x0000000305177211 */ /* 0x000fe400018f0eff */
[C---:B------:R-:W-:Y:S01]  /*9e90*/  LEA R16, R0.reuse, R15, 0x1 ;  /* 0x0000000f00107211 */ /* 0x040fe200078e08ff */
[----:B------:R0:W-:Y:S04]  /*9ea0*/  STL.64 [R1+0x7e0], R26 ;  /* 0x0007e01a01007387 */ /* 0x0001e80000100a00 */
[----:B------:R1:W-:Y:S01]  /*9eb0*/  STL.64 [R1+0x7d8], R24 ;  /* 0x0007d81801007387 */ /* 0x0003e20000100a00 */
[----:B------:R-:W-:-:S03]  /*9ec0*/  IMAD R5, R0, 0x2, R16 ;  /* 0x0000000200057824 */ /* 0x000fc600078e0210 */
[----:B------:R3:W-:Y:S01]  /*9ed0*/  STL.64 [R1+0x7d0], R22 ;  /* 0x0007d01601007387 */ /* 0x0007e20000100a00 */
[CC--:B0-----:R-:W-:Y:S02]  /*9ee0*/  LEA R26, P1, R19.reuse, R2.reuse, 0x1 ;  /* 0x00000002131a7211 */ /* 0x0c1fe400078208ff */
[CC--:B-1----:R-:W-:Y:S02]  /*9ef0*/  LEA R24, P2, R8.reuse, R2.reuse, 0x1 ;  /* 0x0000000208187211 */ /* 0x0c2fe400078408ff */
[-C--:B------:R-:W-:Y:S02]  /*9f00*/  LEA.HI.X.SX32 R27, R19, R3.reuse, 0x1, P1 ;  /* 0x00000003131b7211 */ /* 0x080fe400008f0eff */
[C---:B---3--:R-:W-:Y:S02]  /*9f10*/  LEA R22, P3, R7.reuse, R2, 0x1 ;  /* 0x0000000207167211 */ /* 0x048fe400078608ff */
[-C--:B------:R-:W-:Y:S02]  /*9f20*/  LEA.HI.X.SX32 R25, R8, R3.reuse, 0x1, P2 ;  /* 0x0000000308197211 */ /* 0x080fe400010f0eff */
[----:B------:R-:W-:Y:S01]  /*9f30*/  LEA.HI.X.SX32 R23, R7, R3, 0x1, P3 ;  /* 0x0000000307177211 */ /* 0x000fe200018f0eff */
[----:B------:R-:W-:Y:S01]  /*9f40*/  STL.64 [R1+0x7c8], R26 ;  /* 0x0007c81a01007387 */ /* 0x000fe20000100a00 */
[----:B------:R-:W-:-:S03]  /*9f50*/  LEA R6, R0, R5, 0x1 ;  /* 0x0000000500067211 */ /* 0x000fc600078e08ff */
[----:B------:R0:W-:Y:S01]  /*9f60*/  STL.64 [R1+0x7c0], R24 ;  /* 0x0007c01801007387 */ /* 0x0001e20000100a00 */
[----:B------:R-:W-:-:S03]  /*9f70*/  LEA R18, P3, R9, R2, 0x1 ;  /* 0x0000000209127211 */ /* 0x000fc600078608ff */
[----:B------:R1:W-:Y:S01]  /*9f80*/  STL.64 [R1+0x7b8], R22 ;  /* 0x0007b81601007387 */ /* 0x0003e20000100a00 */
[----:B------:R-:W-:Y:S01]  /*9f90*/  IMAD R7, R0, 0x2, R6 ;  /* 0x0000000200077824 */ /* 0x000fe200078e0206 */
[-C--:B0-----:R-:W-:Y:S02]  /*9fa0*/  LEA R24, P1, R20, R2.reuse, 0x1 ;  /* 0x0000000214187211 */ /* 0x081fe400078208ff */
[----:B-1----:R-:W-:Y:S02]  /*9fb0*/  LEA R22, P2, R10, R2, 0x1 ;  /* 0x000000020a167211 */ /* 0x002fe400078408ff */
[-C--:B------:R-:W-:Y:S02]  /*9fc0*/  LEA.HI.X.SX32 R25, R20, R3.reuse, 0x1, P1 ;  /* 0x0000000314197211 */ /* 0x080fe400008f0eff */
[-C--:B------:R-:W-:Y:S02]  /*9fd0*/  LEA.HI.X.SX32 R23, R10, R3.reuse, 0x1, P2 ;  /* 0x000000030a177211 */ /* 0x080fe400010f0eff */
[----:B------:R-:W-:Y:S01]  /*9fe0*/  LEA.HI.X.SX32 R19, R9, R3, 0x1, P3 ;  /* 0x0000000309137211 */ /* 0x000fe200018f0eff */
[----:B------:R0:W-:Y:S01]  /*9ff0*/  STL.64 [R1+0x7b0], R24 ;  /* 0x0007b01801007387 */ /* 0x0001e20000100a00 */
[----:B------:R-:W-:-:S03]  /*a000*/  LEA R8, R0, R7, 0x1 ;  /* 0x0000000700087211 */ /* 0x000fc600078e08ff */
[----:B------:R1:W-:Y:S02]  /*a010*/  STL.64 [R1+0x7a8], R22 ;  /* 0x0007a81601007387 */ /* 0x0003e40000100a00 */
[----:B------:R-:W-:Y:S02]  /*a020*/  IMAD R9, R0, 0x2, R8 ;  /* 0x0000000200097824 */ /* 0x000fe400078e0208 */
[----:B------:R3:W-:Y:S01]  /*a030*/  STL.64 [R1+0x7a0], R18 ;  /* 0x0007a01201007387 */ /* 0x0007e20000100a00 */
[CC--:B0-----:R-:W-:Y:S02]  /*a040*/  LEA R24, P1, R21.reuse, R2.reuse, 0x1 ;  /* 0x0000000215187211 */ /* 0x0c1fe400078208ff */
[-C--:B-1----:R-:W-:Y:S02]  /*a050*/  LEA R22, P2, R12, R2.reuse, 0x1 ;  /* 0x000000020c167211 */ /* 0x082fe400078408ff */
[----:B------:R-:W-:Y:S02]  /*a060*/  LEA.HI.X.SX32 R25, R21, R3, 0x1, P1 ;  /* 0x0000000315197211 */ /* 0x000fe400008f0eff */
[----:B---3--:R-:W-:-:S02]  /*a070*/  LEA R18, P3, R11, R2, 0x1 ;  /* 0x000000020b127211 */ /* 0x008fc400078608ff */
[-C--:B------:R-:W-:Y:S02]  /*a080*/  LEA.HI.X.SX32 R23, R12, R3.reuse, 0x1, P2 ;  /* 0x000000030c177211 */ /* 0x080fe400010f0eff */
[----:B------:R-:W-:Y:S01]  /*a090*/  LEA.HI.X.SX32 R19, R11, R3, 0x1, P3 ;  /* 0x000000030b137211 */ /* 0x000fe200018f0eff */
[----:B------:R-:W-:Y:S01]  /*a0a0*/  STL.64 [R1+0x798], R24 ;  /* 0x0007981801007387 */ /* 0x000fe20000100a00 */
[----:B------:R-:W-:-:S03]  /*a0b0*/  LEA R10, R0, R9, 0x1 ;  /* 0x00000009000a7211 */ /* 0x000fc600078e08ff */
[----:B------:R0:W-:Y:S01]  /*a0c0*/  STL.64 [R1+0x790], R22 ;  /* 0x0007901601007387 */ /* 0x0001e20000100a00 */
[CC--:B------:R-:W-:Y:S01]  /*a0d0*/  LEA R20, P2, R13.reuse, R2.reuse, 0x1 ;  /* 0x000000020d147211 */ /* 0x0c0fe200078408ff */
[----:B------:R-:W-:Y:S02]  /*a0e0*/  IMAD R11, R0, 0x2, R10 ;  /* 0x00000002000b7824 */ /* 0x000fe400078e020a */
[----:B------:R1:W-:Y:S01]  /*a0f0*/  STL.64 [R1+0x788], R18 ;  /* 0x0007881201007387 */ /* 0x0003e20000100a00 */
[-C--:B------:R-:W-:Y:S02]  /*a100*/  LEA.HI.X.SX32 R21, R13, R3.reuse, 0x1, P2 ;  /* 0x000000030d157211 */ /* 0x080fe400010f0eff */
[-C--:B0-----:R-:W-:Y:S02]  /*a110*/  LEA R22, P1, R14, R2.reuse, 0x1 ;  /* 0x000000020e167211 */ /* 0x081fe400078208ff */
[----:B-1----:R-:W-:Y:S02]  /*a120*/  LEA R18, P3, R4, R2, 0x1 ;  /* 0x0000000204127211 */ /* 0x002fe400078608ff */
[----:B------:R-:W-:-:S02]  /*a130*/  LEA.HI.X.SX32 R23, R14, R3, 0x1, P1 ;  /* 0x000000030e177211 */ /* 0x000fc400008f0eff */
[----:B------:R-:W-:Y:S02]  /*a140*/  LEA.HI.X.SX32 R19, R4, R3, 0x1, P3 ;  /* 0x0000000304137211 */ /* 0x000fe400018f0eff */
[C---:B------:R-:W-:Y:S01]  /*a150*/  LEA R12, R0.reuse, R11, 0x1 ;  /* 0x0000000b000c7211 */ /* 0x040fe200078e08ff */
[----:B------:R0:W-:Y:S04]  /*a160*/  STL.64 [R1+0x780], R22 ;  /* 0x0007801601007387 */ /* 0x0001e80000100a00 */
[----:B------:R1:W-:Y:S01]  /*a170*/  STL.64 [R1+0x778], R20 ;  /* 0x0007781401007387 */ /* 0x0003e20000100a00 */
[----:B------:R-:W-:-:S03]  /*a180*/  IMAD R4, R0, 0x2, R12 ;  /* 0x0000000200047824 */ /* 0x000fc600078e020c */
[----:B------:R3:W-:Y:S01]  /*a190*/  STL.64 [R1+0x770], R18 ;  /* 0x0007701201007387 */ /* 0x0007e20000100a00 */
[-C--:B0-----:R-:W-:Y:S02]  /*a1a0*/  LEA R22, P1, R17, R2.reuse, 0x1 ;  /* 0x0000000211167211 */ /* 0x081fe400078208ff */
[-C--:B-1----:R-:W-:Y:S02]  /*a1b0*/  LEA R20, P2, R15, R2.reuse, 0x1 ;  /* 0x000000020f147211 */ /* 0x082fe400078408ff */
[-C--:B------:R-:W-:Y:S02]  /*a1c0*/  LEA.HI.X.SX32 R23, R17, R3.reuse, 0x1, P1 ;  /* 0x0000000311177211 */ /* 0x080fe400008f0eff */
[C---:B---3--:R-:W-:Y:S02]  /*a1d0*/  LEA R18, P3, R16.reuse, R2, 0x1 ;  /* 0x0000000210127211 */ /* 0x048fe400078608ff */
[-C--:B------:R-:W-:Y:S02]  /*a1e0*/  LEA.HI.X.SX32 R21, R15, R3.reuse, 0x1, P2 ;  /* 0x000000030f157211 */ /* 0x080fe400010f0eff */
[----:B------:R-:W-:-:S02]  /*a1f0*/  LEA.HI.X.SX32 R19, R16, R3, 0x1, P3 ;  /* 0x0000000310137211 */ /* 0x000fc400018f0eff */
        /* <DEDUP_REMOVED lines=10> */
[----:B------:R-:W-:-:S02]  /*a2a0*/  LEA.HI.X.SX32 R19, R7, R3, 0x1, P3 ;  /* 0x0000000307137211 */ /* 0x000fc400018f0eff */
[----:B------:R-:W-:Y:S01]  /*a2b0*/  LEA R14, R0, R15, 0x1 ;  /* 0x0000000f000e7211 */ /* 0x000fe200078e08ff */
[----:B------:R-:W-:Y:S01]  /*a2c0*/  STL.64 [R1+0x750], R22 ;  /* 0x0007501601007387 */ /* 0x000fe20000100a00 */
[----:B------:R-:W-:-:S03]  /*a2d0*/  LEA R16, P3, R10, R2, 0x1 ;  /* 0x000000020a107211 */ /* 0x000fc600078608ff */
[----:B------:R0:W-:Y:S01]  /*a2e0*/  STL.64 [R1+0x748], R20 ;  /* 0x0007481401007387 */ /* 0x0001e20000100a00 */
[----:B------:R-:W-:-:S03]  /*a2f0*/  IMAD R6, R0, 0x2, R14 ;  /* 0x0000000200067824 */ /* 0x000fc600078e020e */
[----:B------:R1:W-:Y:S01]  /*a300*/  STL.64 [R1+0x740], R18 ;  /* 0x0007401201007387 */ /* 0x0003e20000100a00 */
[-C--:B------:R-:W-:Y:S02]  /*a310*/  LEA.HI.X.SX32 R17, R10, R3.reuse, 0x1, P3 ;  /* 0x000000030a117211 */ /* 0x080fe400018f0eff */
        /* <DEDUP_REMOVED lines=10> */
[-C--:B-1----:R-:W-:Y:S02]  /*a3c0*/  LEA R18, P2, R12, R2.reuse, 0x1 ;  /* 0x000000020c127211 */ /* 0x082fe400078408ff */
[-C--:B------:R-:W-:Y:S02]  /*a3d0*/  LEA.HI.X.SX32 R21, R11, R3.reuse, 0x1, P1 ;  /* 0x000000030b157211 */ /* 0x080fe400008f0eff */
[----:B---3--:R-:W-:Y:S02]  /*a3e0*/  LEA R16, P3, R4, R2, 0x1 ;  /* 0x0000000204107211 */ /* 0x008fe400078608ff */
[----:B------:R-:W-:Y:S02]  /*a3f0*/  LEA.HI.X.SX32 R19, R12, R3, 0x1, P2 ;  /* 0x000000030c137211 */ /* 0x000fe400010f0eff */
[----:B------:R-:W-:-:S02]  /*a400*/  LEA R7, R0, R8, 0x1 ;  /* 0x0000000800077211 */ /* 0x000fc400078e08ff */
[----:B------:R-:W-:Y:S01]  /*a410*/  LEA.HI.X.SX32 R17, R4, R3, 0x1, P3 ;  /* 0x0000000304117211 */ /* 0x000fe200018f0eff */
[----:B------:R0:W-:Y:S02]  /*a420*/  STL.64 [R1+0x720], R20 ;  /* 0x0007201401007387 */ /* 0x0001e40000100a00 */
[----:B------:R-:W-:Y:S02]  /*a430*/  IMAD R12, R0, 0x2, R7 ;  /* 0x00000002000c7824 */ /* 0x000fe400078e0207 */
[----:B------:R1:W-:Y:S04]  /*a440*/  STL.64 [R1+0x718], R18 ;  /* 0x0007181201007387 */ /* 0x0003e80000100a00 */
[----:B------:R3:W-:Y:S01]  /*a450*/  STL.64 [R1+0x710], R16 ;  /* 0x0007101001007387 */ /* 0x0007e20000100a00 */
[----:B0-----:R-:W-:-:S02]  /*a460*/  LEA R20, P1, R13, R2, 0x1 ;  /* 0x000000020d147211 */ /* 0x001fc400078208ff */
[-C--:B-1----:R-:W-:Y:S02]  /*a470*/  LEA R18, P2, R15, R2.reuse, 0x1 ;  /* 0x000000020f127211 */ /* 0x082fe400078408ff */
[-C--:B------:R-:W-:Y:S02]  /*a480*/  LEA.HI.X.SX32 R21, R13, R3.reuse, 0x1, P1 ;  /* 0x000000030d157211 */ /* 0x080fe400008f0eff */
[----:B---3--:R-:W-:Y:S02]  /*a490*/  LEA R16, P3, R14, R2, 0x1 ;  /* 0x000000020e107211 */ /* 0x008fe400078608ff */
[-C--:B------:R-:W-:Y:S02]  /*a4a0*/  LEA.HI.X.SX32 R19, R15, R3.reuse, 0x1, P2 ;  /* 0x000000030f137211 */ /* 0x080fe400010f0eff */
[----:B------:R-:W-:Y:S02]  /*a4b0*/  LEA R11, R0, R12, 0x1 ;  /* 0x0000000c000b7211 */ /* 0x000fe400078e08ff */
[----:B------:R-:W-:Y:S01]  /*a4c0*/  LEA.HI.X.SX32 R17, R14, R3, 0x1, P3 ;  /* 0x000000030e117211 */ /* 0x000fe200018f0eff */
[----:B------:R0:W-:Y:S02]  /*a4d0*/  STL.64 [R1+0x708], R20 ;  /* 0x0007081401007387 */ /* 0x0001e40000100a00 */
[----:B------:R-:W-:-:S02]  /*a4e0*/  IMAD R9, R0, 0x2, R11 ;  /* 0x0000000200097824 */ /* 0x000fc400078e020b */
[----:B------:R1:W-:Y:S04]  /*a4f0*/  STL.64 [R1+0x700], R18 ;  /* 0x0007001201007387 */ /* 0x0003e80000100a00 */
[----:B------:R3:W-:Y:S01]  /*a500*/  STL.64 [R1+0x6f8], R16 ;  /* 0x0006f81001007387 */ /* 0x0007e20000100a00 */
[CC--:B0-----:R-:W-:Y:S02]  /*a510*/  LEA R20, P1, R6.reuse, R2.reuse, 0x1 ;  /* 0x0000000206147211 */ /* 0x0c1fe400078208ff */
[-C--:B-1----:R-:W-:Y:S02]  /*a520*/  LEA R18, P2, R5, R2.reuse, 0x1 ;  /* 0x0000000205127211 */ /* 0x082fe400078408ff */
[----:B------:R-:W-:Y:S02]  /*a530*/  LEA.HI.X.SX32 R21, R6, R3, 0x1, P1 ;  /* 0x0000000306157211 */ /* 0x000fe400008f0eff */
[----:B---3--:R-:W-:-:S02]  /*a540*/  LEA R16, P3, R8, R2, 0x1 ;  /* 0x0000000208107211 */ /* 0x008fc400078608ff */
[----:B------:R-:W-:Y:S02]  /*a550*/  LEA.HI.X.SX32 R19, R5, R3, 0x1, P2 ;  /* 0x0000000305137211 */ /* 0x000fe400010f0eff */
[----:B------:R-:W-:Y:S02]  /*a560*/  LEA R10, R0, R9, 0x1 ;  /* 0x00000009000a7211 */ /* 0x000fe400078e08ff */
[----:B------:R-:W-:Y:S01]  /*a570*/  LEA.HI.X.SX32 R17, R8, R3, 0x1, P3 ;  /* 0x0000000308117211 */ /* 0x000fe200018f0eff */
[----:B------:R-:W-:Y:S02]  /*a580*/  STL.64 [R1+0x6f0], R20 ;  /* 0x0006f01401007387 */ /* 0x000fe40000100a00 */
[----:B------:R-:W-:Y:S02]  /*a590*/  IMAD R8, R0, 0x2, R10 ;  /* 0x0000000200087824 */ /* 0x000fe400078e020a */
[----:B------:R0:W-:Y:S04]  /*a5a0*/  STL.64 [R1+0x6e8], R18 ;  /* 0x0006e81201007387 */ /* 0x0001e80000100a00 */
[----:B------:R1:W-:Y:S01]  /*a5b0*/  STL.64 [R1+0x6e0], R16 ;  /* 0x0006e01001007387 */ /* 0x0003e20000100a00 */
[----:B------:R-:W-:-:S02]  /*a5c0*/  LEA R14, P3, R11, R2, 0x1 ;  /* 0x000000020b0e7211 */ /* 0x000fc400078608ff */
[----:B------:R-:W-:Y:S02]  /*a5d0*/  LEA R4, R0, R8, 0x1 ;  /* 0x0000000800047211 */ /* 0x000fe400078e08ff */
[CC--:B0-----:R-:W-:Y:S02]  /*a5e0*/  LEA R18, P1, R7.reuse, R2.reuse, 0x1 ;  /* 0x0000000207127211 */ /* 0x0c1fe400078208ff */
[CC--:B-1----:R-:W-:Y:S02]  /*a5f0*/  LEA R16, P2, R12.reuse, R2.reuse, 0x1 ;  /* 0x000000020c107211 */ /* 0x0c2fe400078408ff */
[-C--:B------:R-:W-:Y:S02]  /*a600*/  LEA.HI.X.SX32 R19, R7, R3.reuse, 0x1, P1 ;  /* 0x0000000307137211 */ /* 0x080fe400008f0eff */
[-C--:B------:R-:W-:Y:S02]  /*a610*/  LEA.HI.X.SX32 R17, R12, R3.reuse, 0x1, P2 ;  /* 0x000000030c117211 */ /* 0x080fe400010f0eff */
[----:B------:R-:W-:Y:S01]  /*a620*/  LEA.HI.X.SX32 R15, R11, R3, 0x1, P3 ;  /* 0x000000030b0f7211 */ /* 0x000fe200018f0eff */
[----:B------:R-:W-:Y:S01]  /*a630*/  STL.64 [R1+0x6d8], R18 ;  /* 0x0006d81201007387 */ /* 0x000fe20000100a00 */
[----:B------:R-:W-:Y:S01]  /*a640*/  IMAD R5, R0, 0x2, R4 ;  /* 0x0000000200057824 */ /* 0x000fe200078e0204 */
[----:B------:R-:W-:-:S02]  /*a650*/  LEA R12, P3, R8, R2, 0x1 ;  /* 0x00000002080c7211 */ /* 0x000fc400078608ff */
[----:B------:R0:W-:Y:S02]  /*a660*/  STL.64 [R1+0x6d0], R16 ;  /* 0x0006d01001007387 */ /* 0x0001e40000100a00 */
[----:B------:R-:W-:Y:S02]  /*a670*/  LEA R6, R0, R5, 0x1 ;  /* 0x0000000500067211 */ /* 0x000fe400078e08ff */
[----:B------:R1:W-:Y:S01]  /*a680*/  STL.64 [R1+0x6c8], R14 ;  /* 0x0006c80e01007387 */ /* 0x0003e20000100a00 */
[-C--:B------:R-:W-:Y:S02]  /*a690*/  LEA.HI.X.SX32 R13, R8, R3.reuse, 0x1, P3 ;  /* 0x00000003080d7211 */ /* 0x080fe400018f0eff */
[CC--:B0-----:R-:W-:Y:S02]  /*a6a0*/  LEA R16, P1, R9.reuse, R2.reuse, 0x1 ;  /* 0x0000000209107211 */ /* 0x0c1fe400078208ff */
[----:B-1----:R-:W-:Y:S02]  /*a6b0*/  LEA R14, P2, R10, R2, 0x1 ;  /* 0x000000020a0e7211 */ /* 0x002fe400078408ff */
[----:B------:R-:W-:-:S02]  /*a6c0*/  LEA.HI.X.SX32 R17, R9, R3, 0x1, P1 ;  /* 0x0000000309117211 */ /* 0x000fc400008f0eff */
[----:B------:R-:W-:Y:S01]  /*a6d0*/  LEA.HI.X.SX32 R15, R10, R3, 0x1, P2 ;  /* 0x000000030a0f7211 */ /* 0x000fe200010f0eff */
[----:B------:R-:W-:Y:S02]  /*a6e0*/  IMAD R0, R0, 0x2, R6 ;  /* 0x0000000200007824 */ /* 0x000fe400078e0206 */
[----:B------:R0:W-:Y:S04]  /*a6f0*/  STL.64 [R1+0x6c0], R16 ;  /* 0x0006c01001007387 */ /* 0x0001e80000100a00 */
[----:B------:R1:W-:Y:S01]  /*a700*/  STL.64 [R1+0x6b0], R12 ;  /* 0x0006b00c01007387 */ /* 0x0003e20000100a00 */
[----:B------:R-:W-:-:S03]  /*a710*/  LEA R10, P4, R0, R2, 0x1 ;  /* 0x00000002000a7211 */ /* 0x000fc600078808ff */
[----:B------:R3:W-:Y:S01]  /*a720*/  STL.64 [R1+0x6b8], R14 ;  /* 0x0006b80e01007387 */ /* 0x0007e20000100a00 */
[CC--:B0-----:R-:W-:Y:S02]  /*a730*/  LEA R16, P2, R5.reuse, R2.reuse, 0x1 ;  /* 0x0000000205107211 */ /* 0x0c1fe400078408ff */
[-C--:B-1----:R-:W-:Y:S02]  /*a740*/  LEA R12, P1, R4, R2.reuse, 0x1 ;  /* 0x00000002040c7211 */ /* 0x082fe400078208ff */
[----:B---3--:R-:W-:Y:S02]  /*a750*/  LEA R14, P3, R6, R2, 0x1 ;  /* 0x00000002060e7211 */ /* 0x008fe400078608ff */
[-C--:B------:R-:W-:Y:S02]  /*a760*/  LEA.HI.X.SX32 R13, R4, R3.reuse, 0x1, P1 ;  /* 0x00000003040d7211 */ /* 0x080fe400008f0eff */
[-C--:B------:R-:W-:Y:S02]  /*a770*/  LEA.HI.X.SX32 R17, R5, R3.reuse, 0x1, P2 ;  /* 0x0000000305117211 */ /* 0x080fe400010f0eff */
[----:B------:R-:W-:-:S02]  /*a780*/  LEA.HI.X.SX32 R15, R6, R3, 0x1, P3 ;  /* 0x00000003060f7211 */ /* 0x000fc400018f0eff */
[----:B------:R-:W-:Y:S01]  /*a790*/  LEA.HI.X.SX32 R11, R0, R3, 0x1, P4 ;  /* 0x00000003000b7211 */ /* 0x000fe200020f0eff */
[----:B------:R-:W-:Y:S01]  /*a7a0*/  STL.64 [R1+0x6a8], R12 ;  /* 0x0006a80c01007387 */ /* 0x000fe20000100a00 */
[----:B--2---:R-:W-:-:S03]  /*a7b0*/  LOP3.LUT R6, R28, 0x40, RZ, 0x3c, !PT ;  /* 0x000000401c067812 */ /* 0x004fc600078e3cff */
[----:B------:R-:W-:Y:S01]  /*a7c0*/  STL.64 [R1+0x6a0], R16 ;  /* 0x0006a01001007387 */ /* 0x000fe20000100a00 */
[----:B------:R-:W-:-:S03]  /*a7d0*/  MOV R2, 0x3f800000 ;  /* 0x3f80000000027802 */ /* 0x000fc60000000f00 */
[----:B------:R-:W-:Y:S01]  /*a7e0*/  STL.64 [R1+0x698], R14 ;  /* 0x0006980e01007387 */ /* 0x000fe20000100a00 */
[----:B------:R-:W-:-:S03]  /*a7f0*/  MOV R9, 0xff800000 ;  /* 0xff80000000097802 */ /* 0x000fc60000000f00 */
[----:B------:R-:W-:Y:S01]  /*a800*/  STL.64 [R1+0x690], R10 ;  /* 0x0006900a01007387 */ /* 0x000fe20000100a00 */
[----:B------:R-:W-:-:S03]  /*a810*/  IMAD.MOV.U32 R7, RZ, RZ, -0x800000 ;  /* 0xff800000ff077424 */ /* 0x000fc600078e00ff */
[----:B------:R0:W-:Y:S04]  /*a820*/  STL [R1+0x660], R6 ;  /* 0x0006600601007387 */ /* 0x0001e80000100800 */
[----:B------:R-:W-:Y:S01]  /*a830*/  STL [R1+0x67c], R2 ;  /* 0x00067c0201007387 */ /* 0x000fe20000100800 */
[----:B0-----:R-:W-:-:S05]  /*a840*/  IMAD.MOV.U32 R6, RZ, RZ, -0x800000 ;  /* 0xff800000ff067424 */ /* 0x001fca00078e00ff */
[----:B------:R-:W-:Y:S04]  /*a850*/  STL [R1+0x628], R6 ;  /* 0x0006280601007387 */ /* 0x000fe80000100800 */
[----:B------:R0:W-:Y:S04]  /*a860*/  STL [R1+0x650], R9 ;  /* 0x0006500901007387 */ /* 0x0001e80000100800 */
[----:B------:R1:W-:Y:S04]  /*a870*/  STL [R1+0x654], R7 ;  /* 0x0006540701007387 */ /* 0x0003e80000100800 */
[----:B------:R2:W-:Y:S01]  /*a880*/  STL [R1+0x658], R6 ;  /* 0x0006580601007387 */ /* 0x0005e20000100800 */
[----:B0-----:R-:W-:Y:S01]  /*a890*/  MOV R9, 0x3f800000 ;  /* 0x3f80000000097802 */ /* 0x001fe20000000f00 */
[----:B-1----:R-:W-:-:S04]  /*a8a0*/  IMAD.MOV.U32 R7, RZ, RZ, 0x3f800000 ;  /* 0x3f800000ff077424 */ /* 0x002fc800078e00ff */
[----:B------:R-:W-:Y:S01]  /*a8b0*/  STL [R1+0x678], R9 ;  /* 0x0006780901007387 */ /* 0x000fe20000100800 */
[----:B--2---:R-:W-:-:S03]  /*a8c0*/  MOV R6, 0x3f800000 ;  /* 0x3f80000000067802 */ /* 0x004fc60000000f00 */
[----:B------:R-:W-:Y:S04]  /*a8d0*/  STL [R1+0x674], R7 ;  /* 0x0006740701007387 */ /* 0x000fe80000100800 */
[----:B------:R-:W-:Y:S04]  /*a8e0*/  STL [R1+0x2c0], RZ ;  /* 0x0002c0ff01007387 */ /* 0x000fe80000100800 */
[----:B------:R0:W-:Y:S04]  /*a8f0*/  STL [R1+0x670], R6 ;  /* 0x0006700601007387 */ /* 0x0001e80000100800 */
[----:B------:R-:W-:Y:S04]  /*a900*/  STL [R1+0x2c4], RZ ;  /* 0x0002c4ff01007387 */ /* 0x000fe80000100800 */
        /* <DEDUP_REMOVED lines=79> */
[----:B------:R-:W1:Y:S04]  /*ae00*/  S2R R24, SR_TID.X ;  /* 0x0000000000187919 */ /* 0x000e680000002100 */
[----:B------:R-:W-:Y:S04]  /*ae10*/  STL [R1+0x454], RZ ;  /* 0x000454ff01007387 */ /* 0x000fe80000100800 */
[----:B------:R-:W-:Y:S04]  /*ae20*/  STL [R1+0x458], RZ ;  /* 0x000458ff01007387 */ /* 0x000fe80000100800 */
[----:B------:R-:W-:Y:S04]  /*ae30*/  STL [R1+0x45c], RZ ;  /* 0x00045cff01007387 */ /* 0x000fe80000100800 */
[----:B------:R-:W2:Y:S04]  /*ae40*/  S2R R12, SR_TID.X ;  /* 0x00000000000c7919 */ /* 0x000ea80000002100 */
[----:B------:R-:W-:Y:S04]  /*ae50*/  STL [R1+0x460], RZ ;  /* 0x000460ff01007387 */ /* 0x000fe80000100800 */
[----:B------:R-:W-:Y:S04]  /*ae60*/  STL [R1+0x464], RZ ;  /* 0x000464ff01007387 */ /* 0x000fe80000100800 */
[----:B------:R-:W-:Y:S04]  /*ae70*/  STL [R1+0x468], RZ ;  /* 0x000468ff01007387 */ /* 0x000fe80000100800 */
[----:B------:R-:W-:Y:S04]  /*ae80*/  STL [R1+0x46c], RZ ;  /* 0x00046cff01007387 */ /* 0x000fe80000100800 */
[----:B------:R-:W3:Y:S04]  /*ae90*/  S2R R13, SR_CTAID.X ;  /* 0x00000000000d7919 */ /* 0x000ee80000002500 */
        /* <DEDUP_REMOVED lines=13> */
[----:B------:R-:W-:Y:S01]  /*af70*/  STL [R1+0x4a4], RZ ;  /* 0x0004a4ff01007387 */ /* 0x000fe20000100800 */
[----:B-1----:R-:W-:-:S03]  /*af80*/  LOP3.LUT R24, R24, 0x7f, RZ, 0xc0, !PT ;  /* 0x0000007f18187812 */ /* 0x002fc600078ec0ff */
[----:B------:R-:W-:Y:S04]  /*af90*/  STL [R1+0x4a8], RZ ;  /* 0x0004a8ff01007387 */ /* 0x000fe80000100800 */
[----:B------:R-:W-:Y:S04]  /*afa0*/  STL [R1+0x4ac], RZ ;  /* 0x0004acff01007387 */ /* 0x000fe80000100800 */
[----:B------:R-:W-:Y:S01]  /*afb0*/  STL [R1+0x4b0], RZ ;  /* 0x0004b0ff01007387 */ /* 0x000fe20000100800 */
[----:B--2---:R-:W-:-:S03]  /*afc0*/  SHF.R.U32.HI R5, RZ, 0x2, R12 ;  /* 0x00000002ff057819 */ /* 0x004fc6000001160c */
[----:B------:R-:W-:Y:S04]  /*afd0*/  STL [R1+0x4b4], RZ ;  /* 0x0004b4ff01007387 */ /* 0x000fe80000100800 */
[----:B------:R-:W-:Y:S01]  /*afe0*/  STL [R1+0x4b8], RZ ;  /* 0x0004b8ff01007387 */ /* 0x000fe20000100800 */
[----:B------:R-:W-:-:S03]  /*aff0*/  IMAD.SHL.U32 R8, R24, 0x2, RZ ;  /* 0x0000000218087824 */ /* 0x000fc600078e00ff */
[----:B------:R-:W-:Y:S01]  /*b000*/  STL [R1+0x4bc], RZ ;  /* 0x0004bcff01007387 */ /* 0x000fe20000100800 */
[----:B---3--:R-:W-:-:S03]  /*b010*/  IMAD.SHL.U32 R13, R13, 0x20, RZ ;  /* 0x000000200d0d7824 */ /* 0x008fc600078e00ff */
[----:B------:R-:W-:Y:S01]  /*b020*/  STL [R1+0x4c0], RZ ;  /* 0x0004c0ff01007387 */ /* 0x000fe20000100800 */
[----:B------:R-:W-:-:S03]  /*b030*/  SGXT.U32 R5, R5, 0x3 ;  /* 0x000000030505781a */ /* 0x000fc60000000000 */
[----:B------:R-:W-:Y:S04]  /*b040*/  STL [R1+0x4c4], RZ ;  /* 0x0004c4ff01007387 */ /* 0x000fe80000100800 */
[----:B------:R-:W-:Y:S04]  /*b050*/  STL [R1+0x4c8], RZ ;  /* 0x0004c8ff01007387 */ /* 0x000fe80000100800 */
[----:B------:R-:W-:Y:S01]  /*b060*/  STL [R1+0x4cc], RZ ;  /* 0x0004ccff01007387 */ /* 0x000fe20000100800 */
[----:B0-----:R-:W-:-:S03]  /*b070*/  LOP3.LUT R6, R8, 0x10, RZ, 0x3c, !PT ;  /* 0x0000001008067812 */ /* 0x001fc600078e3cff */
[----:B------:R-:W-:Y:S01]  /*b080*/  STL [R1+0x4d0], RZ ;  /* 0x0004d0ff01007387 */ /* 0x000fe20000100800 */
[----:B------:R-:W-:-:S03]  /*b090*/  LOP3.LUT R14, R8, 0x40, RZ, 0x3c, !PT ;  /* 0x00000040080e7812 */ /* 0x000fc600078e3cff */
[----:B------:R-:W-:Y:S01]  /*b0a0*/  STL [R1+0x4d4], RZ ;  /* 0x0004d4ff01007387 */ /* 0x000fe20000100800 */
[----:B------:R-:W-:-:S03]  /*b0b0*/  LOP3.LUT R6, R8, 0x20, RZ, 0x3c, !PT ;  /* 0x0000002008067812 */ /* 0x000fc600078e3cff */
[----:B------:R-:W-:Y:S01]  /*b0c0*/  STL [R1+0x4d8], RZ ;  /* 0x0004d8ff01007387 */ /* 0x000fe20000100800 */
[C---:B------:R-:W-:Y:S02]  /*b0d0*/  LOP3.LUT R7, R8.reuse, 0x30, RZ, 0x3c, !PT ;  /* 0x0000003008077812 */ /* 0x040fe400078e3cff */
[----:B------:R-:W-:Y:S01]  /*b0e0*/  LOP3.LUT R14, R13, 0x8, R5, 0xfe, !PT ;  /* 0x000000080d0e7812 */ /* 0x000fe200078efe05 */
[----:B------:R-:W-:Y:S01]  /*b0f0*/  STL [R1+0x4dc], RZ ;  /* 0x0004dcff01007387 */ /* 0x000fe20000100800 */
[----:B------:R-:W-:Y:S02]  /*b100*/  SHF.R.U32.HI R3, RZ, 0x3, R24 ;  /* 0x00000003ff037819 */ /* 0x000fe40000011618 */
[----:B------:R-:W-:Y:S01]  /*b110*/  LOP3.LUT R6, R8, 0x50, RZ, 0x3c, !PT ;  /* 0x0000005008067812 */ /* 0x000fe200078e3cff */
[----:B------:R-:W-:Y:S01]  /*b120*/  STL [R1+0x4e0], RZ ;  /* 0x0004e0ff01007387 */ /* 0x000fe20000100800 */
[C---:B------:R-:W-:Y:S02]  /*b130*/  LOP3.LUT R7, R5.reuse, R13, RZ, 0xfc, !PT ;  /* 0x0000000d05077212 */ /* 0x040fe400078efcff */
[----:B------:R-:W-:Y:S01]  /*b140*/  LOP3.LUT R14, R5, 0x8, RZ, 0xfc, !PT ;  /* 0x00000008050e7812 */ /* 0x000fe200078efcff */
[----:B------:R-:W-:Y:S01]  /*b150*/  STL [R1+0x4e4], RZ ;  /* 0x0004e4ff01007387 */ /* 0x000fe20000100800 */
[----:B------:R-:W-:-:S02]  /*b160*/  MOV R4, c[0x0][0x1a4] ;  /* 0x0000690000047a02 */ /* 0x000fc40000000f00 */
[C-C-:B------:R-:W-:Y:S01]  /*b170*/  LOP3.LUT R6, R13.reuse, 0x10, R5.reuse, 0xfe, !PT ;  /* 0x000000100d067812 */ /* 0x140fe200078efe05 */
[----:B------:R-:W-:Y:S01]  /*b180*/  STL [R1+0x4e8], RZ ;  /* 0x0004e8ff01007387 */ /* 0x000fe20000100800 */
[----:B------:R-:W-:Y:S02]  /*b190*/  LOP3.LUT R7, R13, 0x18, R5, 0xfe, !PT ;  /* 0x000000180d077812 */ /* 0x000fe400078efe05 */
[C---:B------:R-:W-:Y:S01]  /*b1a0*/  LOP3.LUT R6, R5.reuse, 0x10, RZ, 0xfc, !PT ;  /* 0x0000001005067812 */ /* 0x040fe200078efcff */
[----:B------:R-:W-:Y:S01]  /*b1b0*/  STL [R1+0x4ec], RZ ;  /* 0x0004ecff01007387 */ /* 0x000fe20000100800 */
[----:B------:R-:W-:Y:S02]  /*b1c0*/  LOP3.LUT R7, R5, 0x18, RZ, 0xfc, !PT ;  /* 0x0000001805077812 */ /* 0x000fe400078efcff */
[----:B------:R-:W-:Y:S01]  /*b1d0*/  LOP3.LUT R5, R8, 0x60, RZ, 0x3c, !PT ;  /* 0x0000006008057812 */ /* 0x000fe200078e3cff */
[----:B------:R-:W-:Y:S01]  /*b1e0*/  STL [R1+0x4f0], RZ ;  /* 0x0004f0ff01007387 */ /* 0x000fe20000100800 */
[----:B------:R-:W-:-:S02]  /*b1f0*/  LOP3.LUT R3, R3, 0xc, RZ, 0xc0, !PT ;  /* 0x0000000c03037812 */ /* 0x000fc400078ec0ff */
[----:B------:R-:W-:Y:S01]  /*b200*/  SHF.L.U32 R5, R14, 0x4, RZ ;  /* 0x000000040e057819 */ /* 0x000fe200000006ff */
[----:B------:R-:W-:Y:S01]  /*b210*/  STL [R1+0x4f4], RZ ;  /* 0x0004f4ff01007387 */ /* 0x000fe20000100800 */
[C---:B------:R-:W-:Y:S02]  /*b220*/  IMAD.SHL.U32 R10, R4.reuse, 0x4, RZ ;  /* 0x00000004040a7824 */ /* 0x040fe400078e00ff */
[----:B------:R-:W-:Y:S01]  /*b230*/  IMAD R11, R4, 0x5, RZ ;  /* 0x00000005040b7824 */ /* 0x000fe200078e02ff */
[----:B------:R-:W-:Y:S01]  /*b240*/  STL [R1+0x4f8], RZ ;  /* 0x0004f8ff01007387 */ /* 0x000fe20000100800 */
[----:B------:R-:W-:-:S03]  /*b250*/  IADD3 R5, R3, R5, RZ ;  /* 0x0000000503057210 */ /* 0x000fc60007ffe0ff */
[----:B------:R-:W-:Y:S01]  /*b260*/  STL [R1+0x4fc], RZ ;  /* 0x0004fcff01007387 */ /* 0x000fe20000100800 */
[----:B------:R-:W-:-:S03]  /*b270*/  SHF.L.U32 R6, R6, 0x4, RZ ;  /* 0x0000000406067819 */ /* 0x000fc600000006ff */
[----:B------:R-:W-:Y:S01]  /*b280*/  STL [R1+0x500], RZ ;  /* 0x000500ff01007387 */ /* 0x000fe20000100800 */
[----:B------:R-:W-:-:S03]  /*b290*/  IMAD.SHL.U32 R7, R7, 0x10, RZ ;  /* 0x0000001007077824 */ /* 0x000fc600078e00ff */
[----:B------:R-:W-:Y:S01]  /*b2a0*/  STL [R1+0x504], RZ ;  /* 0x000504ff01007387 */ /* 0x000fe20000100800 */
[----:B------:R-:W-:-:S03]  /*b2b0*/  LOP3.LUT R8, R8, 0x70, RZ, 0x3c, !PT ;  /* 0x0000007008087812 */ /* 0x000fc600078e3cff */
[----:B------:R-:W-:Y:S01]  /*b2c0*/  STL [R1+0x508], RZ ;  /* 0x000508ff01007387 */ /* 0x000fe20000100800 */
[----:B------:R-:W-:-:S03]  /*b2d0*/  IADD3 R8, R3, R6, RZ ;  /* 0x0000000603087210 */ /* 0x000fc60007ffe0ff */
[----:B------:R-:W-:Y:S04]  /*b2e0*/  STL [R1+0x50c], RZ ;  /* 0x00050cff01007387 */ /* 0x000fe80000100800 */
[----:B------:R-:W0:Y:S04]  /*b2f0*/  S2R R13, SR_TID.X ;  /* 0x00000000000d7919 */ /* 0x000e280000002100 */
[----:B------:R1:W-:Y:S01]  /*b300*/  STL.64 [R1+0x16f8], R10 ;  /* 0x0016f80a01007387 */ /* 0x0003e20000100a00 */
[----:B------:R-:W-:-:S03]  /*b310*/  IMAD.MOV.U32 R2, RZ, RZ, RZ ;  /* 0x000000ffff027224 */ /* 0x000fc600078e00ff */
[----:B------:R-:W2:Y:S04]  /*b320*/  LDL R9, [R1+0x350] ;  /* 0x0003500001097983 */ /* 0x000ea80000100800 */
[----:B-1----:R-:W3:Y:S04]  /*b330*/  LDL R10, [R1+0x34c] ;  /* 0x00034c00010a7983 */ /* 0x002ee80000100800 */
[----:B------:R-:W4:Y:S04]  /*b340*/  LDL R11, [R1+0x320] ;  /* 0x00032000010b7983 */ /* 0x000f280000100800 */
[----:B------:R1:W-:Y:S02]  /*b350*/  STL [R1+0x68c], R5 ;  /* 0x00068c0501007387 */ /* 0x0003e40000100800 */
[----:B-1----:R-:W-:-:S02]  /*b360*/  IMAD.IADD R5, R3, 0x1, R7 ;  /* 0x0000000103057824 */ /* 0x002fc400078e0207 */
[----:B------:R-:W4:Y:S04]  /*b370*/  LDL.64 R6, [R1+0x338] ;  /* 0x0003380001067983 */ /* 0x000f280000100a00 */
[----:B------:R-:W-:Y:S04]  /*b380*/  STL [R1+0x688], R8 ;  /* 0x0006880801007387 */ /* 0x000fe80000100800 */
[----:B------:R-:W-:Y:S04]  /*b390*/  STL [R1+0x684], R5 ;  /* 0x0006840501007387 */ /* 0x000fe80000100800 */
[----:B------:R1:W-:Y:S04]  /*b3a0*/  STL [R1+0x16bc], R2 ;  /* 0x0016bc0201007387 */ /* 0x0003e80000100800 */
[----:B-1----:R-:W1:Y:S01]  /*b3b0*/  S2R R2, SR_TID.X ;  /* 0x0000000000027919 */ /* 0x002e620000002100 */
[----:B0-----:R-:W-:-:S05]  /*b3c0*/  LOP3.LUT R13, R13, 0x1c, RZ, 0xc0, !PT ;  /* 0x0000001c0d0d7812 */ /* 0x001fca00078ec0ff */
[----:B------:R-:W-:-:S05]  /*b3d0*/  IMAD.SHL.U32 R13, R13, 0x4, RZ ;  /* 0x000000040d0d7824 */ /* 0x000fca00078e00ff */
[----:B------:R-:W-:Y:S02]  /*b3e0*/  IADD3 R3, R13, R3, RZ ;  /* 0x000000030d037210 */ /* 0x000fe40007ffe0ff */
[C---:B-1----:R-:W-:Y:S02]  /*b3f0*/  LOP3.LUT R8, R2.reuse, 0x1c, RZ, 0xc0, !PT ;  /* 0x0000001c02087812 */ /* 0x042fe400078ec0ff */
[C---:B------:R-:W-:Y:S02]  /*b400*/  LOP3.LUT R13, R2.reuse, 0x1f, RZ, 0xc0, !PT ;  /* 0x0000001f020d7812 */ /* 0x040fe400078ec0ff */
[C---:B------:R-:W-:Y:S02]  /*b410*/  LOP3.LUT R5, R2.reuse, 0x7, RZ, 0xc0, !PT ;  /* 0x0000000702057812 */ /* 0x040fe400078ec0ff */
[----:B------:R-:W-:Y:S02]  /*b420*/  LOP3.LUT R3, R2, 0x60, RZ, 0xc0, !PT ;  /* 0x0000006002037812 */ /* 0x000fe400078ec0ff */
[----:B------:R-:W-:Y:S01]  /*b430*/  LEA R8, R8, R13, 0x3 ;  /* 0x0000000d08087211 */ /* 0x000fe200078e18ff */
[----:B------:R-:W-:Y:S01]  /*b440*/  IMAD.SHL.U32 R2, R2, 0x80, RZ ;  /* 0x0000008002027824 */ /* 0x000fe200078e00ff */
[----:B------:R-:W-:Y:S01]  /*b450*/  SHF.R.U32.HI R3, RZ, 0x1, R3 ;  /* 0x00000001ff037819 */ /* 0x000fe20000011603 */
[----:B------:R-:W-:Y:S01]  /*b460*/  IMAD.SHL.U32 R5, R5, 0x10, RZ ;  /* 0x0000001005057824 */ /* 0x000fe200078e00ff */
[----:B------:R-:W-:-:S04]  /*b470*/  SHF.L.U32 R8, R8, 0x2, RZ ;  /* 0x0000000208087819 */ /* 0x000fc800000006ff */
[----:B------:R-:W-:Y:S02]  /*b480*/  LOP3.LUT R5, R5, 0x780, R2, 0xf8, !PT ;  /* 0x0000078005057812 */ /* 0x000fe400078ef802 */
[----:B------:R-:W-:Y:S02]  /*b490*/  LOP3.LUT R8, R8, R3, RZ, 0x3c, !PT ;  /* 0x0000000308087212 */ /* 0x000fe400078e3cff */
[----:B------:R-:W4:Y:S01]  /*b4a0*/  LDL.64 R2, [R1+0x340] ;  /* 0x0003400001027983 */ /* 0x000f220000100a00 */
[----:B------:R-:W-:Y:S02]  /*b4b0*/  LOP3.LUT R5, R5, 0x10, R12, 0x78, !PT ;  /* 0x0000001005057812 */ /* 0x000fe400078e780c */
[----:B------:R-:W-:Y:S02]  /*b4c0*/  LOP3.LUT R8, R8, 0x40, RZ, 0x3c, !PT ;  /* 0x0000004008087812 */ /* 0x000fe400078e3cff */
[C---:B------:R-:W-:Y:S02]  /*b4d0*/  LOP3.LUT R8, R5.reuse, 0x20, RZ, 0x3c, !PT ;  /* 0x0000002005087812 */ /* 0x040fe400078e3cff */
[----:B------:R-:W-:-:S02]  /*b4e0*/  LOP3.LUT R8, R5, 0x40, RZ, 0x3c, !PT ;  /* 0x0000004005087812 */ /* 0x000fc400078e3cff */
[----:B------:R-:W-:Y:S01]  /*b4f0*/  LOP3.LUT R5, R5, 0x60, RZ, 0x3c, !PT ;  /* 0x0000006005057812 */ /* 0x000fe200078e3cff */
[----:B------:R-:W-:Y:S01]  /*b500*/  IMAD.SHL.U32 R8, R4, 0x2, RZ ;  /* 0x0000000204087824 */ /* 0x000fe200078e00ff */
[----:B--2---:R-:W-:Y:S02]  /*b510*/  LOP3.LUT R9, R9, 0x40, RZ, 0x3c, !PT ;  /* 0x0000004009097812 */ /* 0x004fe400078e3cff */
[----:B---3--:R-:W-:Y:S02]  /*b520*/  LOP3.LUT R10, R10, 0x40, RZ, 0x3c, !PT ;  /* 0x000000400a0a7812 */ /* 0x008fe400078e3cff */
[----:B----4-:R-:W-:Y:S01]  /*b530*/  LOP3.LUT R5, R11, 0x20, RZ, 0x3c, !PT ;  /* 0x000000200b057812 */ /* 0x010fe200078e3cff */
[----:B------:R0:W-:Y:S02]  /*b540*/  STL [R1+0xeb8], R9 ;  /* 0x000eb80901007387 */ /* 0x0001e40000100800 */
[C---:B0-----:R-:W-:Y:S02]  /*b550*/  IMAD R9, R4.reuse, 0x3, RZ ;  /* 0x0000000304097824 */ /* 0x041fe400078e02ff */
[----:B------:R-:W-:-:S05]  /*b560*/  IMAD.WIDE R10, R4, 0x2, R2 ;  /* 0x00000002040a7825 */ /* 0x000fca00078e0202 */
[----:B------:R0:W-:Y:S04]  /*b570*/  STL.64 [R1+0x1698], R10 ;  /* 0x0016980a01007387 */ /* 0x0001e80000100a00 */
[----:B------:R-:W-:Y:S01]  /*b580*/  STL [R1+0xe90], R5 ;  /* 0x000e900501007387 */ /* 0x000fe20000100800 */
[----:B0-----:R-:W-:-:S05]  /*b590*/  IMAD.WIDE R10, R4, 0x2, R6 ;  /* 0x00000002040a7825 */ /* 0x001fca00078e0206 */
[----:B------:R0:W-:Y:S02]  /*b5a0*/  STL.64 [R1+0x1690], R10 ;  /* 0x0016900a01007387 */ /* 0x0001e40000100a00 */
[----:B0-----:R-:W-:-:S05]  /*b5b0*/  IMAD.WIDE R10, R8, 0x2, R2 ;  /* 0x00000002080a7825 */ /* 0x001fca00078e0202 */
[----:B------:R0:W-:Y:S01]  /*b5c0*/  STL.64 [R1+0x1678], R10 ;  /* 0x0016780a01007387 */ /* 0x0001e20000100a00 */
[----:B------:R-:W-:-:S04]  /*b5d0*/  IMAD.WIDE R2, R9, 0x2, R2 ;  /* 0x0000000209027825 */ /* 0x000fc800078e0202 */
[----:B0-----:R-:W-:-:S05]  /*b5e0*/  IMAD.WIDE R10, R8, 0x2, R6 ;  /* 0x00000002080a7825 */ /* 0x001fca00078e0206 */
[----:B------:R0:W-:Y:S04]  /*b5f0*/  STL.64 [R1+0x1670], R10 ;  /* 0x0016700a01007387 */ /* 0x0001e80000100a00 */
[----:B0-----:R-:W2:Y:S04]  /*b600*/  LDL.LU.64 R10, [R1+0x16f8] ;  /* 0x0016f800010a7983 */ /* 0x001ea80000300a00 */
[----:B------:R0:W-:Y:S04]  /*b610*/  STL.64 [R1+0x1660], R2 ;  /* 0x0016600201007387 */ /* 0x0001e80000100a00 */
[----:B------:R1:W-:Y:S01]  /*b620*/  STL.64 [R1+0x16e0], R8 ;  /* 0x0016e00801007387 */ /* 0x0003e20000100a00 */
[----:B0-----:R-:W-:-:S03]  /*b630*/  IMAD.WIDE R2, R9, 0x2, R6 ;  /* 0x0000000209027825 */ /* 0x001fc600078e0206 */
[----:B-1----:R-:W2:Y:S04]  /*b640*/  LDL.64 R8, [R1+0x340] ;  /* 0x0003400001087983 */ /* 0x002ea80000100a00 */
[----:B------:R2:W-:Y:S02]  /*b650*/  STL.64 [R1+0x1658], R2 ;  /* 0x0016580201007387 */ /* 0x0005e40000100a00 */
[----:B--2---:R-:W-:-:S05]  /*b660*/  IMAD.WIDE R2, R10, 0x2, R8 ;  /* 0x000000020a027825 */ /* 0x004fca00078e0208 */
[----:B------:R0:W-:Y:S02]  /*b670*/  STL.64 [R1+0x1648], R2 ;  /* 0x0016480201007387 */ /* 0x0001e40000100a00 */
[----:B0-----:R-:W-:-:S05]  /*b680*/  IMAD.WIDE R2, R10, 0x2, R6 ;  /* 0x000000020a027825 */ /* 0x001fca00078e0206 */
[----:B------:R0:W-:Y:S02]  /*b690*/  STL.64 [R1+0x1640], R2 ;  /* 0x0016400201007387 */ /* 0x0001e40000100a00 */
[----:B0-----:R-:W-:-:S05]  /*b6a0*/  IMAD.WIDE R2, R11, 0x2, R8 ;  /* 0x000000020b027825 */ /* 0x001fca00078e0208 */
[----:B------:R0:W-:Y:S04]  /*b6b0*/  STL.64 [R1+0x1630], R2 ;  /* 0x0016300201007387 */ /* 0x0001e80000100a00 */
[----:B------:R1:W-:Y:S01]  /*b6c0*/  STL.64 [R1+0x16d8], R10 ;  /* 0x0016d80a01007387 */ /* 0x0003e20000100a00 */
[----:B0-----:R-:W-:-:S03]  /*b6d0*/  IMAD.WIDE R2, R11, 0x2, R6 ;  /* 0x000000020b027825 */ /* 0x001fc600078e0206 */
[----:B-1----:R-:W2:Y:S01]  /*b6e0*/  LDL.64 R10, [R1+0x338] ;  /* 0x00033800010a7983 */ /* 0x002ea20000100a00 */
[----:B------:R-:W-:Y:S01]  /*b6f0*/  LOP3.LUT P1, RZ, R12, 0x3, RZ, 0xc0, !PT ;  /* 0x000000030cff7812 */ /* 0x000fe2000782c0ff */
[C---:B------:R-:W-:Y:S02]  /*b700*/  IMAD R12, R4.reuse, 0x6, RZ ;  /* 0x00000006040c7824 */ /* 0x040fe400078e02ff */
[----:B------:R0:W-:Y:S01]  /*b710*/  STL.64 [R1+0x1628], R2 ;  /* 0x0016280201007387 */ /* 0x0001e20000100a00 */
[C---:B------:R-:W-:Y:S02]  /*b720*/  IMAD R13, R4.reuse, 0x7, RZ ;  /* 0x00000007040d7824 */ /* 0x040fe400078e02ff */
[----:B------:R-:W-:Y:S02]  /*b730*/  IMAD.SHL.U32 R14, R4, 0x8, RZ ;  /* 0x00000008040e7824 */ /* 0x000fe400078e00ff */
[----:B0-----:R-:W-:-:S05]  /*b740*/  IMAD.WIDE R2, R12, 0x2, R8 ;  /* 0x000000020c027825 */ /* 0x001fca00078e0208 */
[----:B------:R0:W-:Y:S01]  /*b750*/  STL.64 [R1+0x1618], R2 ;  /* 0x0016180201007387 */ /* 0x0001e20000100a00 */
[----:B------:R-:W-:Y:S02]  /*b760*/  IMAD R15, R4, 0x9, RZ ;  /* 0x00000009040f7824 */ /* 0x000fe400078e02ff */
[----:B0-----:R-:W-:-:S04]  /*b770*/  IMAD.WIDE R2, R13, 0x2, R8 ;  /* 0x000000020d027825 */ /* 0x001fc800078e0208 */
[C---:B------:R-:W-:Y:S02]  /*b780*/  IMAD R16, R4.reuse, 0xa, RZ ;  /* 0x0000000a04107824 */ /* 0x040fe400078e02ff */
[C---:B------:R-:W-:Y:S02]  /*b790*/  IMAD R17, R4.reuse, 0xb, RZ ;  /* 0x0000000b04117824 */ /* 0x040fe400078e02ff */
[C---:B------:R-:W-:Y:S02]  /*b7a0*/  IMAD R18, R4.reuse, 0xc, RZ ;  /* 0x0000000c04127824 */ /* 0x040fe400078e02ff */
[C---:B------:R-:W-:Y:S02]  /*b7b0*/  IMAD R19, R4.reuse, 0xd, RZ ;  /* 0x0000000d04137824 */ /* 0x040fe400078e02ff */
[C---:B------:R-:W-:Y:S01]  /*b7c0*/  IMAD R20, R4.reuse, 0xe, RZ ;  /* 0x0000000e04147824 */ /* 0x040fe200078e02ff */
[C---:B------:R-:W-:Y:S01]  /*b7d0*/  SHF.L.U32 R22, R4.reuse, 0x4, RZ ;  /* 0x0000000404167819 */ /* 0x040fe200000006ff */
[----:B------:R-:W-:-:S02]  /*b7e0*/  IMAD R21, R4, 0xf, RZ ;  /* 0x0000000f04157824 */ /* 0x000fc400078e02ff */
[C---:B------:R-:W-:Y:S02]  /*b7f0*/  IMAD R23, R4.reuse, 0x11, RZ ;  /* 0x0000001104177824 */ /* 0x040fe400078e02ff */
[C---:B------:R-:W-:Y:S02]  /*b800*/  IMAD R24, R4.reuse, 0x12, RZ ;  /* 0x0000001204187824 */ /* 0x040fe400078e02ff */
[C---:B------:R-:W-:Y:S02]  /*b810*/  IMAD R25, R4.reuse, 0x13, RZ ;  /* 0x0000001304197824 */ /* 0x040fe400078e02ff */
[C---:B------:R-:W-:Y:S02]  /*b820*/  IMAD R26, R4.reuse, 0x14, RZ ;  /* 0x00000014041a7824 */ /* 0x040fe400078e02ff */
[C---:B------:R-:W-:Y:S02]  /*b830*/  IMAD R27, R4.reuse, 0x15, RZ ;  /* 0x00000015041b7824 */ /* 0x040fe400078e02ff */
[----:B------:R-:W-:-:S02]  /*b840*/  IMAD R29, R4, 0x16, RZ ;  /* 0x00000016041d7824 */ /* 0x000fc400078e02ff */
[----:B------:R-:W-:Y:S02]  /*b850*/  IMAD R5, R4, 0x19, RZ ;  /* 0x0000001904057824 */ /* 0x000fe400078e02ff */
[----:B--2---:R-:W-:-:S05]  /*b860*/  IMAD.WIDE R6, R12, 0x2, R10 ;  /* 0x000000020c067825 */ /* 0x004fca00078e020a */
[----:B------:R0:W-:Y:S04]  /*b870*/  STL.64 [R1+0x1610], R6 ;  /* 0x0016100601007387 */ /* 0x0001e80000100a00 */
[----:B------:R1:W-:Y:S04]  /*b880*/  STL.64 [R1+0x16e8], R12 ;  /* 0x0016e80c01007387 */ /* 0x0003e80000100a00 */
[----:B------:R2:W-:Y:S01]  /*b890*/  STL.64 [R1+0x1600], R2 ;  /* 0x0016000201007387 */ /* 0x0005e20000100a00 */
[----:B0-----:R-:W-:-:S04]  /*b8a0*/  IMAD.WIDE R6, R13, 0x2, R10 ;  /* 0x000000020d067825 */ /* 0x001fc800078e020a */
[----:B-1----:R-:W-:-:S04]  /*b8b0*/  IMAD.WIDE R12, R14, 0x2, R10 ;  /* 0x000000020e0c7825 */ /* 0x002fc800078e020a */
[--C-:B--2---:R-:W-:Y:S01]  /*b8c0*/  IMAD.WIDE R2, R14, 0x2, R8.reuse ;  /* 0x000000020e027825 */ /* 0x104fe200078e0208 */
[----:B------:R0:W-:Y:S04]  /*b8d0*/  STL.64 [R1+0x15f8], R6 ;  /* 0x0015f80601007387 */ /* 0x0001e80000100a00 */
[----:B------:R1:W-:Y:S04]  /*b8e0*/  STL.64 [R1+0x15e8], R2 ;  /* 0x0015e80201007387 */ /* 0x0003e80000100a00 */
[----:B------:R2:W-:Y:S01]  /*b8f0*/  STL.64 [R1+0x15e0], R12 ;  /* 0x0015e00c01007387 */ /* 0x0005e20000100a00 */
[----:B0-----:R-:W-:-:S03]  /*b900*/  IMAD.WIDE R6, R15, 0x2, R8 ;  /* 0x000000020f067825 */ /* 0x001fc600078e0208 */
[----:B------:R-:W-:Y:S01]  /*b910*/  STL.64 [R1+0x16f0], R14 ;  /* 0x0016f00e01007387 */ /* 0x000fe20000100a00 */
[----:B-1----:R-:W-:-:S03]  /*b920*/  IMAD.WIDE R2, R15, 0x2, R10 ;  /* 0x000000020f027825 */ /* 0x002fc600078e020a */
[----:B------:R0:W-:Y:S01]  /*b930*/  STL.64 [R1+0x15d0], R6 ;  /* 0x0015d00601007387 */ /* 0x0001e20000100a00 */
[----:B--2---:R-:W-:-:S03]  /*b940*/  IMAD.WIDE R12, R16, 0x2, R8 ;  /* 0x00000002100c7825 */ /* 0x004fc600078e0208 */
[----:B------:R1:W-:Y:S04]  /*b950*/  STL.64 [R1+0x15c8], R2 ;  /* 0x0015c80201007387 */ /* 0x0003e80000100a00 */
[----:B------:R2:W-:Y:S01]  /*b960*/  STL.64 [R1+0x15b8], R12 ;  /* 0x0015b80c01007387 */ /* 0x0005e20000100a00 */
[----:B0-----:R-:W-:-:S04]  /*b970*/  IMAD.WIDE R6, R17, 0x2, R8 ;  /* 0x0000000211067825 */ /* 0x001fc800078e0208 */
[----:B-1----:R-:W-:-:S04]  /*b980*/  IMAD.WIDE R2, R16, 0x2, R10 ;  /* 0x0000000210027825 */ /* 0x002fc800078e020a */
[----:B--2---:R-:W-:Y:S01]  /*b990*/  IMAD.WIDE R12, R17, 0x2, R10 ;  /* 0x00000002110c7825 */ /* 0x004fe200078e020a */
[----:B------:R0:W-:Y:S04]  /*b9a0*/  STL.64 [R1+0x15b0], R2 ;  /* 0x0015b00201007387 */ /* 0x0001e80000100a00 */
[----:B------:R1:W-:Y:S04]  /*b9b0*/  STL.64 [R1+0x15a0], R6 ;  /* 0x0015a00601007387 */ /* 0x0003e80000100a00 */
[----:B------:R2:W-:Y:S01]  /*b9c0*/  STL.64 [R1+0x1598], R12 ;  /* 0x0015980c01007387 */ /* 0x0005e20000100a00 */
[----:B0-----:R-:W-:-:S04]  /*b9d0*/  IMAD.WIDE R2, R18, 0x2, R8 ;  /* 0x0000000212027825 */ /* 0x001fc800078e0208 */
[----:B-1----:R-:W-:Y:S01]  /*b9e0*/  IMAD.WIDE R6, R18, 0x2, R10 ;  /* 0x0000000212067825 */ /* 0x002fe200078e020a */
[----:B------:R0:W-:Y:S03]  /*b9f0*/  STL.64 [R1+0x1588], R2 ;  /* 0x0015880201007387 */ /* 0x0001e60000100a00 */
[C---:B--2---:R-:W-:Y:S01]  /*ba00*/  IMAD.WIDE R12, R19.reuse, 0x2, R8 ;  /* 0x00000002130c7825 */ /* 0x044fe200078e0208 */
[----:B------:R1:W-:Y:S04]  /*ba10*/  STL.64 [R1+0x1580], R6 ;  /* 0x0015800601007387 */ /* 0x0003e80000100a00 */
[----:B------:R2:W-:Y:S01]  /*ba20*/  STL.64 [R1+0x1570], R12 ;  /* 0x0015700c01007387 */ /* 0x0005e20000100a00 */
[----:B0-----:R-:W-:-:S04]  /*ba30*/  IMAD.WIDE R2, R19, 0x2, R10 ;  /* 0x0000000213027825 */ /* 0x001fc800078e020a */
[C---:B-1----:R-:W-:Y:S01]  /*ba40*/  IMAD.WIDE R6, R20.reuse, 0x2, R8 ;  /* 0x0000000214067825 */ /* 0x042fe200078e0208 */
[----:B------:R0:W-:Y:S03]  /*ba50*/  STL.64 [R1+0x1568], R2 ;  /* 0x0015680201007387 */ /* 0x0001e60000100a00 */
[----:B--2---:R-:W-:Y:S01]  /*ba60*/  IMAD.WIDE R12, R20, 0x2, R10 ;  /* 0x00000002140c7825 */ /* 0x004fe200078e020a */
        /* <DEDUP_REMOVED lines=23> */
[--C-:B--2---:R-:W-:Y:S01]  /*bbe0*/  IMAD.WIDE R12, R26, 0x2, R10.reuse ;  /* 0x000000021a0c7825 */ /* 0x104fe200078e020a */
[----:B------:R1:W-:Y:S03]  /*bbf0*/  STL.64 [R1+0x14c8], R6 ;  /* 0x0014c80601007387 */ /* 0x0003e60000100a00 */
[C---:B------:R-:W-:Y:S01]  /*bc00*/  IMAD.WIDE R14, R27.reuse, 0x2, R10 ;  /* 0x000000021b0e7825 */ /* 0x040fe200078e020a */
[----:B------:R2:W-:Y:S03]  /*bc10*/  STL.64 [R1+0x14c0], R12 ;  /* 0x0014c00c01007387 */ /* 0x0005e60000100a00 */
[----:B0-----:R-:W-:-:S04]  /*bc20*/  IMAD.WIDE R2, R27, 0x2, R8 ;  /* 0x000000021b027825 */ /* 0x001fc800078e0208 */
[----:B-1----:R-:W-:Y:S01]  /*bc30*/  IMAD R6, R4, 0x17, RZ ;  /* 0x0000001704067824 */ /* 0x002fe200078e02ff */
[----:B------:R0:W-:Y:S01]  /*bc40*/  STL.64 [R1+0x14b0], R2 ;  /* 0x0014b00201007387 */ /* 0x0001e20000100a00 */
[----:B--2---:R-:W-:-:S03]  /*bc50*/  IMAD.WIDE R12, R29, 0x2, R8 ;  /* 0x000000021d0c7825 */ /* 0x004fc600078e0208 */
[----:B------:R-:W-:Y:S04]  /*bc60*/  STL.64 [R1+0x14a8], R14 ;  /* 0x0014a80e01007387 */ /* 0x000fe80000100a00 */
[----:B------:R1:W-:Y:S01]  /*bc70*/  STL.64 [R1+0x1498], R12 ;  /* 0x0014980c01007387 */ /* 0x0003e20000100a00 */
[----:B------:R-:W-:Y:S02]  /*bc80*/  IMAD R7, R4, 0x18, RZ ;  /* 0x0000001804077824 */ /* 0x000fe400078e02ff */
[----:B0-----:R-:W-:-:S04]  /*bc90*/  IMAD.WIDE R2, R29, 0x2, R10 ;  /* 0x000000021d027825 */ /* 0x001fc800078e020a */
[C---:B-1----:R-:W-:Y:S01]  /*bca0*/  IMAD.WIDE R12, R6.reuse, 0x2, R8 ;  /* 0x00000002060c7825 */ /* 0x042fe200078e0208 */
[----:B------:R0:W-:Y:S04]  /*bcb0*/  STL.64 [R1+0x1490], R2 ;  /* 0x0014900201007387 */ /* 0x0001e80000100a00 */
[----:B------:R1:W-:Y:S01]  /*bcc0*/  STL.64 [R1+0x1480], R12 ;  /* 0x0014800c01007387 */ /* 0x0003e20000100a00 */
[----:B0-----:R-:W-:-:S04]  /*bcd0*/  IMAD.WIDE R2, R6, 0x2, R10 ;  /* 0x0000000206027825 */ /* 0x001fc800078e020a */
[C---:B-1----:R-:W-:Y:S01]  /*bce0*/  IMAD.WIDE R12, R7.reuse, 0x2, R8 ;  /* 0x00000002070c7825 */ /* 0x042fe200078e0208 */
[----:B------:R0:W-:Y:S04]  /*bcf0*/  STL.64 [R1+0x1478], R2 ;  /* 0x0014780201007387 */ /* 0x0001e80000100a00 */
[----:B------:R1:W-:Y:S01]  /*bd00*/  STL.64 [R1+0x1468], R12 ;  /* 0x0014680c01007387 */ /* 0x0003e20000100a00 */
[----:B0-----:R-:W-:-:S04]  /*bd10*/  IMAD.WIDE R2, R7, 0x2, R10 ;  /* 0x0000000207027825 */ /* 0x001fc800078e020a */
[C---:B-1----:R-:W-:Y:S01]  /*bd20*/  IMAD.WIDE R12, R5.reuse, 0x2, R8 ;  /* 0x00000002050c7825 */ /* 0x042fe200078e0208 */
[----:B------:R0:W-:Y:S03]  /*bd30*/  STL.64 [R1+0x1460], R2 ;  /* 0x0014600201007387 */ /* 0x0001e60000100a00 */
[----:B------:R-:W-:Y:S01]  /*bd40*/  IMAD R7, R4, 0x1a, RZ ;  /* 0x0000001a04077824 */ /* 0x000fe200078e02ff */
        /* <DEDUP_REMOVED lines=24> */
[C---:B------:R-:W-:Y:S01]  /*bed0*/  IMAD R5, R4.reuse, 0x1f, RZ ;  /* 0x0000001f04057824 */ /* 0x040fe200078e02ff */
[----:B------:R1:W-:Y:S01]  /*bee0*/  STL.64 [R1+0x13d8], R12 ;  /* 0x0013d80c01007387 */ /* 0x0003e20000100a00 */
[----:B0-----:R-:W-:Y:S01]  /*bef0*/  IMAD.WIDE R2, R7, 0x2, R10 ;  /* 0x0000000207027825 */ /* 0x001fe200078e020a */
[----:B------:R-:W-:-:S03]  /*bf00*/  SHF.L.U32 R7, R4, 0x5, RZ ;  /* 0x0000000504077819 */ /* 0x000fc600000006ff */
        /* <DEDUP_REMOVED lines=18> */
[----:B------:R-:W-:-:S05]  /*c030*/  IMAD.WIDE R14, R7, 0x2, R10 ;  /* 0x00000002070e7825 */ /* 0x000fca00078e020a */
[----:B------:R2:W-:Y:S01]  /*c040*/  STL.64 [R1+0x1370], R14 ;  /* 0x0013700e01007387 */ /* 0x0005e20000100a00 */
[----:B0-----:R-:W-:Y:S02]  /*c050*/  IMAD R3, R4, 0x24, RZ ;  /* 0x0000002404037824 */ /* 0x001fe400078e02ff */
[----:B-1----:R-:W-:-:S05]  /*c060*/  IMAD.WIDE R12, R5, 0x2, R8 ;  /* 0x00000002050c7825 */ /* 0x002fca00078e0208 */
[----:B------:R0:W-:Y:S01]  /*c070*/  STL.64 [R1+0x1360], R12 ;  /* 0x0013600c01007387 */ /* 0x0001e20000100a00 */
[----:B--2---:R-:W-:-:S04]  /*c080*/  IMAD.WIDE R14, R5, 0x2, R10 ;  /* 0x00000002050e7825 */ /* 0x004fc800078e020a */
[----:B------:R-:W-:Y:S01]  /*c090*/  IMAD R7, R4, 0x25, RZ ;  /* 0x0000002504077824 */ /* 0x000fe200078e02ff */
[----:B------:R1:W-:Y:S01]  /*c0a0*/  STL.64 [R1+0x1358], R14 ;  /* 0x0013580e01007387 */ /* 0x0003e20000100a00 */
[----:B0-----:R-:W-:-:S04]  /*c0b0*/  IMAD.WIDE R12, R3, 0x2, R8 ;  /* 0x00000002030c7825 */ /* 0x001fc800078e0208 */
[----:B------:R-:W-:Y:S01]  /*c0c0*/  IMAD.WIDE R2, R3, 0x2, R10 ;  /* 0x0000000203027825 */ /* 0x000fe200078e020a */
[----:B------:R0:W-:Y:S03]  /*c0d0*/  STL.64 [R1+0x1348], R12 ;  /* 0x0013480c01007387 */ /* 0x0001e60000100a00 */
[C---:B-1----:R-:W-:Y:S01]  /*c0e0*/  IMAD.WIDE R14, R7.reuse, 0x2, R8 ;  /* 0x00000002070e7825 */ /* 0x042fe200078e0208 */
[----:B------:R1:W-:Y:S03]  /*c0f0*/  STL.64 [R1+0x1340], R2 ;  /* 0x0013400201007387 */ /* 0x0003e60000100a00 */
[----:B------:R-:W-:Y:S01]  /*c100*/  IMAD R5, R4, 0x26, RZ ;  /* 0x0000002604057824 */ /* 0x000fe200078e02ff */
[----:B------:R-:W-:Y:S01]  /*c110*/  STL.64 [R1+0x1330], R14 ;  /* 0x0013300e01007387 */ /* 0x000fe20000100a00 */
[----:B0-----:R-:W-:-:S04]  /*c120*/  IMAD.WIDE R12, R7, 0x2, R10 ;  /* 0x00000002070c7825 */ /* 0x001fc800078e020a */
[C---:B-1----:R-:W-:Y:S01]  /*c130*/  IMAD.WIDE R2, R5.reuse, 0x2, R8 ;  /* 0x0000000205027825 */ /* 0x042fe200078e0208 */
[----:B------:R0:W-:Y:S03]  /*c140*/  STL.64 [R1+0x1328], R12 ;  /* 0x0013280c01007387 */ /* 0x0001e60000100a00 */
[----:B------:R-:W-:Y:S01]  /*c150*/  IMAD R7, R4, 0x27, RZ ;  /* 0x0000002704077824 */ /* 0x000fe200078e02ff */
[----:B------:R1:W-:Y:S01]  /*c160*/  STL.64 [R1+0x1318], R2 ;  /* 0x0013180201007387 */ /* 0x0003e20000100a00 */
[----:B0-----:R-:W-:-:S03]  /*c170*/  IMAD.WIDE R12, R5, 0x2, R10 ;  /* 0x00000002050c7825 */ /* 0x001fc600078e020a */
[----:B-1----:R-:W2:Y:S01]  /*c180*/  LDL.64 R2, [R1+0x330] ;  /* 0x0003300001027983 */ /* 0x002ea20000100a00 */
[----:B------:R-:W-:-:S03]  /*c190*/  IMAD.WIDE R14, R7, 0x2, R10 ;  /* 0x00000002070e7825 */ /* 0x000fc600078e020a */
[----:B------:R0:W-:Y:S01]  /*c1a0*/  STL.64 [R1+0x1310], R12 ;  /* 0x0013100c01007387 */ /* 0x0001e20000100a00 */
[----:B------:R-:W-:Y:S02]  /*c1b0*/  IMAD R5, R4, 0x28, RZ ;  /* 0x0000002804057824 */ /* 0x000fe400078e02ff */
[----:B0-----:R-:W-:-:S05]  /*c1c0*/  IMAD.WIDE R12, R7, 0x2, R8 ;  /* 0x00000002070c7825 */ /* 0x001fca00078e0208 */
[----:B------:R0:W-:Y:S01]  /*c1d0*/  STL.64 [R1+0x1300], R12 ;  /* 0x0013000c01007387 */ /* 0x0001e20000100a00 */
[----:B------:R-:W-:-:S03]  /*c1e0*/  IMAD R7, R4, 0x29, RZ ;  /* 0x0000002904077824 */ /* 0x000fc600078e02ff */
[----:B------:R1:W-:Y:S01]  /*c1f0*/  STL.64 [R1+0x12f8], R14 ;  /* 0x0012f80e01007387 */ /* 0x0003e20000100a00 */
[----:B0-----:R-:W-:-:S04]  /*c200*/  IMAD.WIDE R12, R5, 0x2, R8 ;  /* 0x00000002050c7825 */ /* 0x001fc800078e0208 */
[----:B-1----:R-:W-:Y:S01]  /*c210*/  IMAD.WIDE R14, R5, 0x2, R10 ;  /* 0x00000002050e7825 */ /* 0x002fe200078e020a */
[----:B------:R0:W-:Y:S04]  /*c220*/  STL.64 [R1+0x12e8], R12 ;  /* 0x0012e80c01007387 */ /* 0x0001e80000100a00 */
[----:B------:R1:W-:Y:S01]  /*c230*/  STL.64 [R1+0x12e0], R14 ;  /* 0x0012e00e01007387 */ /* 0x0003e20000100a00 */
[----:B------:R-:W-:Y:S02]  /*c240*/  IMAD R5, R4, 0x2a, RZ ;  /* 0x0000002a04057824 */ /* 0x000fe400078e02ff */
        /* <DEDUP_REMOVED lines=42> */
[----:B------:R-:W-:Y:S04]  /*c4f0*/  STL.64 [R1+0x1210], R12 ;  /* 0x0012100c01007387 */ /* 0x000fe80000100a00 */
[----:B------:R0:W-:Y:S02]  /*c500*/  STL.64 [R1+0x1208], R14 ;  /* 0x0012080e01007387 */ /* 0x0001e40000100a00 */
[----:B0-----:R-:W-:-:S05]  /*c510*/  IMAD.WIDE R14, R5, 0x2, R8 ;  /* 0x00000002050e7825 */ /* 0x001fca00078e0208 */
[----:B------:R0:W-:Y:S01]  /*c520*/  STL.64 [R1+0x11f8], R14 ;  /* 0x0011f80e01007387 */ /* 0x0001e20000100a00 */
[----:B------:R-:W-:Y:S02]  /*c530*/  IMAD R13, R4, 0x33, RZ ;  /* 0x00000033040d7824 */ /* 0x000fe400078e02ff */
[----:B0-----:R-:W-:-:S05]  /*c540*/  IMAD.WIDE R14, R5, 0x2, R10 ;  /* 0x00000002050e7825 */ /* 0x001fca00078e020a */
[----:B------:R0:W-:Y:S01]  /*c550*/  STL.64 [R1+0x11f0], R14 ;  /* 0x0011f00e01007387 */ /* 0x0001e20000100a00 */
[----:B------:R-:W-:Y:S02]  /*c560*/  IMAD R7, R4, 0x34, RZ ;  /* 0x0000003404077824 */ /* 0x000fe400078e02ff */
[----:B0-----:R-:W-:-:S04]  /*c570*/  IMAD.WIDE R14, R13, 0x2, R8 ;  /* 0x000000020d0e7825 */ /* 0x001fc800078e0208 */
[----:B------:R-:W-:Y:S01]  /*c580*/  IMAD.WIDE R12, R13, 0x2, R10 ;  /* 0x000000020d0c7825 */ /* 0x000fe200078e020a */
[----:B------:R0:W-:Y:S03]  /*c590*/  STL.64 [R1+0x11e0], R14 ;  /* 0x0011e00e01007387 */ /* 0x0001e60000100a00 */
[----:B------:R-:W-:Y:S01]  /*c5a0*/  IMAD R5, R4, 0x35, RZ ;  /* 0x0000003504057824 */ /* 0x000fe200078e02ff */
[----:B0-----:R-:W3:Y:S04]  /*c5b0*/  LDL.LU.64 R14, [R1+0x16f0] ;  /* 0x0016f000010e7983 */ /* 0x001ee80000300a00 */
[----:B------:R0:W-:Y:S02]  /*c5c0*/  STL.64 [R1+0x11d8], R12 ;  /* 0x0011d80c01007387 */ /* 0x0001e40000100a00 */
[----:B0-----:R-:W-:-:S05]  /*c5d0*/  IMAD.WIDE R12, R7, 0x2, R8 ;  /* 0x00000002070c7825 */ /* 0x001fca00078e0208 */
[----:B------:R0:W-:Y:S01]  /*c5e0*/  STL.64 [R1+0x11c8], R12 ;  /* 0x0011c80c01007387 */ /* 0x0001e20000100a00 */
[----:B------:R-:W-:-:S04]  /*c5f0*/  IMAD.WIDE R8, R5, 0x2, R8 ;  /* 0x0000000205087825 */ /* 0x000fc800078e0208 */
[----:B0-----:R-:W-:-:S05]  /*c600*/  IMAD.WIDE R12, R7, 0x2, R10 ;  /* 0x00000002070c7825 */ /* 0x001fca00078e020a */
[----:B------:R0:W-:Y:S04]  /*c610*/  STL.64 [R1+0x11c0], R12 ;  /* 0x0011c00c01007387 */ /* 0x0001e80000100a00 */
[----:B0-----:R-:W4:Y:S04]  /*c620*/  LDL.LU.64 R12, [R1+0x16e8] ;  /* 0x0016e800010c7983 */ /* 0x001f280000300a00 */
[----:B------:R0:W-:Y:S04]  /*c630*/  STL.64 [R1+0x11b0], R8 ;  /* 0x0011b00801007387 */ /* 0x0001e80000100a00 */
[----:B0-----:R-:W3:Y:S01]  /*c640*/  LDL.LU.64 R8, [R1+0x16e0] ;  /* 0x0016e00001087983 */ /* 0x001ee20000300a00 */
[----:B------:R-:W-:-:S05]  /*c650*/  IMAD.WIDE R10, R5, 0x2, R10 ;  /* 0x00000002050a7825 */ /* 0x000fca00078e020a */
[----:B------:R2:W-:Y:S02]  /*c660*/  STL.64 [R1+0x11a8], R10 ;  /* 0x0011a80a01007387 */ /* 0x0005e40000100a00 */
[----:B--2---:R-:W-:-:S05]  /*c670*/  IMAD.WIDE R10, R4, 0x2, R2 ;  /* 0x00000002040a7825 */ /* 0x004fca00078e0202 */
[----:B------:R3:W-:Y:S02]  /*c680*/  STL.64 [R1+0x1688], R10 ;  /* 0x0016880a01007387 */ /* 0x0007e40000100a00 */
[----:B---3--:R-:W-:-:S05]  /*c690*/  IMAD.WIDE R10, R8, 0x2, R2 ;  /* 0x00000002080a7825 */ /* 0x008fca00078e0202 */
[----:B------:R0:W-:Y:S02]  /*c6a0*/  STL.64 [R1+0x1668], R10 ;  /* 0x0016680a01007387 */ /* 0x0001e40000100a00 */
[----:B0-----:R-:W-:-:S05]  /*c6b0*/  IMAD.WIDE R10, R9, 0x2, R2 ;  /* 0x00000002090a7825 */ /* 0x001fca00078e0202 */
[----:B------:R0:W-:Y:S04]  /*c6c0*/  STL.64 [R1+0x1650], R10 ;  /* 0x0016500a01007387 */ /* 0x0001e80000100a00 */
[----:B0-----:R-:W2:Y:S04]  /*c6d0*/  LDL.LU.64 R10, [R1+0x16d8] ;  /* 0x0016d800010a7983 */ /* 0x001ea80000300a00 */
[----:B------:R2:W-:Y:S02]  /*c6e0*/  STL.64 [R1+0x16c8], R8 ;  /* 0x0016c80801007387 */ /* 0x0005e40000100a00 */
[----:B--2---:R-:W-:-:S05]  /*c6f0*/  IMAD.WIDE R8, R10, 0x2, R2 ;  /* 0x000000020a087825 */ /* 0x004fca00078e0202 */
[----:B------:R0:W-:Y:S04]  /*c700*/  STL.64 [R1+0x1638], R8 ;  /* 0x0016380801007387 */ /* 0x0001e80000100a00 */
[----:B------:R4:W-:Y:S01]  /*c710*/  STL.64 [R1+0x16c0], R10 ;  /* 0x0016c00a01007387 */ /* 0x0009e20000100a00 */
[----:B0-----:R-:W-:-:S04]  /*c720*/  IMAD.WIDE R8, R11, 0x2, R2 ;  /* 0x000000020b087825 */ /* 0x001fc800078e0202 */
[--C-:B----4-:R-:W-:Y:S01]  /*c730*/  IMAD.WIDE R10, R12, 0x2, R2.reuse ;  /* 0x000000020c0a7825 */ /* 0x110fe200078e0202 */
[----:B------:R0:W-:Y:S04]  /*c740*/  STL.64 [R1+0x1620], R8 ;  /* 0x0016200801007387 */ /* 0x0001e80000100a00 */
[----:B------:R1:W-:Y:S04]  /*c750*/  STL.64 [R1+0x16d0], R12 ;  /* 0x0016d00c01007387 */ /* 0x0003e80000100a00 */
[----:B------:R2:W-:Y:S01]  /*c760*/  STL.64 [R1+0x1608], R10 ;  /* 0x0016080a01007387 */ /* 0x0005e20000100a00 */
[----:B0-----:R-:W-:-:S04]  /*c770*/  IMAD.WIDE R8, R13, 0x2, R2 ;  /* 0x000000020d087825 */ /* 0x001fc800078e0202 */
[--C-:B-1----:R-:W-:Y:S01]  /*c780*/  IMAD.WIDE R12, R14, 0x2, R2.reuse ;  /* 0x000000020e0c7825 */ /* 0x102fe200078e0202 */
[----:B------:R0:W-:Y:S03]  /*c790*/  STL.64 [R1+0x15f0], R8 ;  /* 0x0015f00801007387 */ /* 0x0001e60000100a00 */
[--C-:B--2---:R-:W-:Y:S01]  /*c7a0*/  IMAD.WIDE R10, R15, 0x2, R2.reuse ;  /* 0x000000020f0a7825 */ /* 0x104fe200078e0202 */
        /* <DEDUP_REMOVED lines=23> */
[----:B--2---:R-:W-:Y:S01]  /*c920*/  IMAD.WIDE R10, R27, 0x2, R2 ;  /* 0x000000021b0a7825 */ /* 0x004fe200078e0202 */
[----:B------:R1:W-:Y:S04]  /*c930*/  STL.64 [R1+0x14b8], R12 ;  /* 0x0014b80c01007387 */ /* 0x0003e80000100a00 */
[----:B------:R2:W-:Y:S01]  /*c940*/  STL.64 [R1+0x14a0], R10 ;  /* 0x0014a00a01007387 */ /* 0x0005e20000100a00 */
[----:B0-----:R-:W-:-:S02]  /*c950*/  IMAD R9, R4, 0x18, RZ ;  /* 0x0000001804097824 */ /* 0x001fc400078e02ff */
[----:B-1----:R-:W-:-:S04]  /*c960*/  IMAD.WIDE R12, R29, 0x2, R2 ;  /* 0x000000021d0c7825 */ /* 0x002fc800078e0202 */
[--C-:B--2---:R-:W-:Y:S02]  /*c970*/  IMAD.WIDE R10, R6, 0x2, R2.reuse ;  /* 0x00000002060a7825 */ /* 0x104fe400078e0202 */
[----:B------:R-:W2:Y:S02]  /*c980*/  LDL.64 R6, [R1+0x328] ;  /* 0x0003280001067983 */ /* 0x000ea40000100a00 */
[----:B------:R-:W-:Y:S02]  /*c990*/  IMAD.WIDE R8, R9, 0x2, R2 ;  /* 0x0000000209087825 */ /* 0x000fe400078e0202 */
[----:B------:R-:W-:Y:S04]  /*c9a0*/  STL.64 [R1+0x1488], R12 ;  /* 0x0014880c01007387 */ /* 0x000fe80000100a00 */
[----:B------:R0:W-:Y:S04]  /*c9b0*/  STL.64 [R1+0x1470], R10 ;  /* 0x0014700a01007387 */ /* 0x0001e80000100a00 */
[----:B------:R1:W-:Y:S01]  /*c9c0*/  STL.64 [R1+0x1458], R8 ;  /* 0x0014580801007387 */ /* 0x0003e20000100a00 */
[----:B0-----:R-:W-:-:S02]  /*c9d0*/  IMAD R10, R4, 0x19, RZ ;  /* 0x00000019040a7824 */ /* 0x001fc400078e02ff */
[----:B------:R-:W-:Y:S02]  /*c9e0*/  IMAD R11, R4, 0x1a, RZ ;  /* 0x0000001a040b7824 */ /* 0x000fe400078e02ff */
[----:B------:R-:W-:-:S04]  /*c9f0*/  IMAD.WIDE R12, R10, 0x2, R2 ;  /* 0x000000020a0c7825 */ /* 0x000fc800078e0202 */
[C---:B-1----:R-:W-:Y:S02]  /*ca00*/  IMAD R8, R4.reuse, 0x1b, RZ ;  /* 0x0000001b04087824 */ /* 0x042fe400078e02ff */
[--C-:B------:R-:W-:Y:S01]  /*ca10*/  IMAD.WIDE R10, R11, 0x2, R2.reuse ;  /* 0x000000020b0a7825 */ /* 0x100fe200078e0202 */
[----:B------:R0:W-:Y:S03]  /*ca20*/  STL.64 [R1+0x1440], R12 ;  /* 0x0014400c01007387 */ /* 0x0001e60000100a00 */
[----:B------:R-:W-:Y:S01]  /*ca30*/  IMAD R9, R4, 0x1c, RZ ;  /* 0x0000001c04097824 */ /* 0x000fe200078e02ff */
[----:B------:R1:W-:Y:S01]  /*ca40*/  STL.64 [R1+0x1428], R10 ;  /* 0x0014280a01007387 */ /* 0x0003e20000100a00 */
[----:B0-----:R-:W-:-:S04]  /*ca50*/  IMAD.WIDE R12, R8, 0x2, R2 ;  /* 0x00000002080c7825 */ /* 0x001fc800078e0202 */
[--C-:B------:R-:W-:Y:S01]  /*ca60*/  IMAD.WIDE R8, R9, 0x2, R2.reuse ;  /* 0x0000000209087825 */ /* 0x100fe200078e0202 */
[----:B------:R0:W-:Y:S03]  /*ca70*/  STL.64 [R1+0x1410], R12 ;  /* 0x0014100c01007387 */ /* 0x0001e60000100a00 */
[C---:B-1----:R-:W-:Y:S02]  /*ca80*/  IMAD R10, R4.reuse, 0x1d, RZ ;  /* 0x0000001d040a7824 */ /* 0x042fe400078e02ff */
[----:B------:R-:W-:Y:S01]  /*ca90*/  IMAD R11, R4, 0x1e, RZ ;  /* 0x0000001e040b7824 */ /* 0x000fe200078e02ff */
[----:B------:R1:W-:Y:S01]  /*caa0*/  STL.64 [R1+0x13f8], R8 ;  /* 0x0013f80801007387 */ /* 0x0003e20000100a00 */
[----:B0-----:R-:W-:-:S04]  /*cab0*/  IMAD.WIDE R12, R10, 0x2, R2 ;  /* 0x000000020a0c7825 */ /* 0x001fc800078e0202 */
[--C-:B------:R-:W-:Y:S01]  /*cac0*/  IMAD.WIDE R10, R11, 0x2, R2.reuse ;  /* 0x000000020b0a7825 */ /* 0x100fe200078e0202 */
[----:B------:R0:W-:Y:S03]  /*cad0*/  STL.64 [R1+0x13e0], R12 ;  /* 0x0013e00c01007387 */ /* 0x0001e60000100a00 */
[C---:B-1----:R-:W-:Y:S02]  /*cae0*/  IMAD R8, R4.reuse, 0x1f, RZ ;  /* 0x0000001f04087824 */ /* 0x042fe400078e02ff */
[----:B------:R-:W-:Y:S01]  /*caf0*/  IMAD.SHL.U32 R9, R4, 0x20, RZ ;  /* 0x0000002004097824 */ /* 0x000fe200078e00ff */
        /* <DEDUP_REMOVED lines=34> */
[C---:B-1----:R-:W-:Y:S01]  /*cd20*/  IMAD R8, R4.reuse, 0x2b, RZ ;  /* 0x0000002b04087824 */ /* 0x042fe200078e02ff */
[----:B------:R1:W-:Y:S01]  /*cd30*/  STL.64 [R1+0x12a8], R10 ;  /* 0x0012a80a01007387 */ /* 0x0003e20000100a00 */
[----:B------:R-:W-:Y:S02]  /*cd40*/  IMAD R9, R4, 0x2c, RZ ;  /* 0x0000002c04097824 */ /* 0x000fe400078e02ff */
[----:B0-----:R-:W-:-:S04]  /*cd50*/  IMAD.WIDE R12, R8, 0x2, R2 ;  /* 0x00000002080c7825 */ /* 0x001fc800078e0202 */
[----:B-1----:R-:W-:Y:S01]  /*cd60*/  IMAD R10, R4, 0x2d, RZ ;  /* 0x0000002d040a7824 */ /* 0x002fe200078e02ff */
[----:B------:R0:W-:Y:S01]  /*cd70*/  STL.64 [R1+0x1290], R12 ;  /* 0x0012900c01007387 */ /* 0x0001e20000100a00 */
[----:B------:R-:W-:-:S04]  /*cd80*/  IMAD.WIDE R8, R9, 0x2, R2 ;  /* 0x0000000209087825 */ /* 0x000fc800078e0202 */
[----:B------:R-:W-:Y:S01]  /*cd90*/  IMAD R11, R4, 0x2e, RZ ;  /* 0x0000002e040b7824 */ /* 0x000fe200078e02ff */
[----:B------:R1:W-:Y:S01]  /*cda0*/  STL.64 [R1+0x1278], R8 ;  /* 0x0012780801007387 */ /* 0x0003e20000100a00 */
[----:B0-----:R-:W-:-:S05]  /*cdb0*/  IMAD.WIDE R12, R10, 0x2, R2 ;  /* 0x000000020a0c7825 */ /* 0x001fca00078e0202 */
[----:B------:R0:W-:Y:S01]  /*cdc0*/  STL.64 [R1+0x1260], R12 ;  /* 0x0012600c01007387 */ /* 0x0001e20000100a00 */
[C---:B-1----:R-:W-:Y:S02]  /*cdd0*/  IMAD R8, R4.reuse, 0x2f, RZ ;  /* 0x0000002f04087824 */ /* 0x042fe400078e02ff */
[----:B------:R-:W-:Y:S02]  /*cde0*/  IMAD R9, R4, 0x30, RZ ;  /* 0x0000003004097824 */ /* 0x000fe400078e02ff */
[----:B0-----:R-:W-:-:S04]  /*cdf0*/  IMAD.WIDE R12, R11, 0x2, R2 ;  /* 0x000000020b0c7825 */ /* 0x001fc800078e0202 */
[--C-:B------:R-:W-:Y:S01]  /*ce00*/  IMAD.WIDE R10, R8, 0x2, R2.reuse ;  /* 0x00000002080a7825 */ /* 0x100fe200078e0202 */
[----:B------:R0:W-:Y:S04]  /*ce10*/  STL.64 [R1+0x1248], R12 ;  /* 0x0012480c01007387 */ /* 0x0001e80000100a00 */
[----:B------:R1:W-:Y:S01]  /*ce20*/  STL.64 [R1+0x1230], R10 ;  /* 0x0012300a01007387 */ /* 0x0003e20000100a00 */
[----:B0-----:R-:W-:-:S04]  /*ce30*/  IMAD.WIDE R12, R9, 0x2, R2 ;  /* 0x00000002090c7825 */ /* 0x001fc800078e0202 */
[C---:B-1----:R-:W-:Y:S01]  /*ce40*/  IMAD R10, R4.reuse, 0x31, RZ ;  /* 0x00000031040a7824 */ /* 0x042fe200078e02ff */
[----:B------:R0:W-:Y:S01]  /*ce50*/  STL.64 [R1+0x1218], R12 ;  /* 0x0012180c01007387 */ /* 0x0001e20000100a00 */
[C---:B------:R-:W-:Y:S02]  /*ce60*/  IMAD R8, R4.reuse, 0x32, RZ ;  /* 0x0000003204087824 */ /* 0x040fe400078e02ff */
[----:B------:R-:W-:Y:S02]  /*ce70*/  IMAD R9, R4, 0x33, RZ ;  /* 0x0000003304097824 */ /* 0x000fe400078e02ff */
[----:B0-----:R-:W-:-:S05]  /*ce80*/  IMAD.WIDE R12, R10, 0x2, R2 ;  /* 0x000000020a0c7825 */ /* 0x001fca00078e0202 */
[----:B------:R0:W-:Y:S02]  /*ce90*/  STL.64 [R1+0x1200], R12 ;  /* 0x0012000c01007387 */ /* 0x0001e40000100a00 */
[----:B0-----:R-:W-:-:S04]  /*cea0*/  IMAD.WIDE R12, R8, 0x2, R2 ;  /* 0x00000002080c7825 */ /* 0x001fc800078e0202 */
[----:B------:R-:W-:Y:S01]  /*ceb0*/  IMAD.WIDE R8, R9, 0x2, R2 ;  /* 0x0000000209087825 */ /* 0x000fe200078e0202 */
[----:B------:R0:W-:Y:S04]  /*cec0*/  STL.64 [R1+0x11e8], R12 ;  /* 0x0011e80c01007387 */ /* 0x0001e80000100a00 */
[----:B0-----:R-:W3:Y:S04]  /*ced0*/  LDL.LU.64 R12, [R1+0x16d0] ;  /* 0x0016d000010c7983 */ /* 0x001ee80000300a00 */
[----:B------:R0:W-:Y:S04]  /*cee0*/  STL.64 [R1+0x11d0], R8 ;  /* 0x0011d00801007387 */ /* 0x0001e80000100a00 */
[----:B0-----:R-:W4:Y:S01]  /*cef0*/  LDL.LU.64 R8, [R1+0x16c8] ;  /* 0x0016c80001087983 */ /* 0x001f220000300a00 */
[----:B------:R-:W-:-:S04]  /*cf00*/  IMAD R11, R4, 0x34, RZ ;  /* 0x00000034040b7824 */ /* 0x000fc800078e02ff */
[----:B------:R-:W-:-:S05]  /*cf10*/  IMAD.WIDE R10, R11, 0x2, R2 ;  /* 0x000000020b0a7825 */ /* 0x000fca00078e0202 */
[----:B------:R0:W-:Y:S02]  /*cf20*/  STL.64 [R1+0x11b8], R10 ;  /* 0x0011b80a01007387 */ /* 0x0001e40000100a00 */
[----:B0-----:R-:W-:-:S05]  /*cf30*/  IMAD.WIDE R10, R5, 0x2, R2 ;  /* 0x00000002050a7825 */ /* 0x001fca00078e0202 */
[----:B------:R2:W-:Y:S02]  /*cf40*/  STL.64 [R1+0x11a0], R10 ;  /* 0x0011a00a01007387 */ /* 0x0005e40000100a00 */
[----:B--2---:R-:W-:-:S05]  /*cf50*/  IMAD.WIDE R10, R4, 0x2, R6 ;  /* 0x00000002040a7825 */ /* 0x004fca00078e0206 */
[----:B------:R4:W-:Y:S02]  /*cf60*/  STL.64 [R1+0x1680], R10 ;  /* 0x0016800a01007387 */ /* 0x0009e40000100a00 */
[----:B----4-:R-:W-:-:S05]  /*cf70*/  IMAD.WIDE R10, R8, 0x2, R6 ;  /* 0x00000002080a7825 */ /* 0x010fca00078e0206 */
[----:B------:R0:W-:Y:S04]  /*cf80*/  STL.64 [R1+0x1198], R10 ;  /* 0x0011980a01007387 */ /* 0x0001e80000100a00 */
[----:B0-----:R-:W2:Y:S01]  /*cf90*/  LDL.LU.64 R10, [R1+0x16c0] ;  /* 0x0016c000010a7983 */ /* 0x001ea20000300a00 */
[----:B------:R-:W-:-:S05]  /*cfa0*/  IMAD.WIDE R8, R9, 0x2, R6 ;  /* 0x0000000209087825 */ /* 0x000fca00078e0206 */
[----:B------:R2:W-:Y:S01]  /*cfb0*/  STL.64 [R1+0x1190], R8 ;  /* 0x0011900801007387 */ /* 0x0005e20000100a00 */
[----:B------:R-:W-:Y:S02]  /*cfc0*/  IMAD R4, R4, 0x18, RZ ;  /* 0x0000001804047824 */ /* 0x000fe400078e02ff */
[----:B--2---:R-:W-:-:S05]  /*cfd0*/  IMAD.WIDE R8, R10, 0x2, R6 ;  /* 0x000000020a087825 */ /* 0x004fca00078e0206 */
[----:B------:R0:W-:Y:S02]  /*cfe0*/  STL.64 [R1+0x1188], R8 ;  /* 0x0011880801007387 */ /* 0x0001e40000100a00 */
[----:B0-----:R-:W-:-:S04]  /*cff0*/  IMAD.WIDE R8, R11, 0x2, R6 ;  /* 0x000000020b087825 */ /* 0x001fc800078e0206 */
[--C-:B---3--:R-:W-:Y:S01]  /*d000*/  IMAD.WIDE R10, R12, 0x2, R6.reuse ;  /* 0x000000020c0a7825 */ /* 0x108fe200078e0206 */
[----:B------:R0:W-:Y:S04]  /*d010*/  STL.64 [R1+0x1180], R8 ;  /* 0x0011800801007387 */ /* 0x0001e80000100a00 */
[----:B------:R1:W-:Y:S01]  /*d020*/  STL.64 [R1+0x1178], R10 ;  /* 0x0011780a01007387 */ /* 0x0003e20000100a00 */
[----:B0-----:R-:W-:-:S04]  /*d030*/  IMAD.WIDE R8, R13, 0x2, R6 ;  /* 0x000000020d087825 */ /* 0x001fc800078e0206 */
[--C-:B-1----:R-:W-:Y:S01]  /*d040*/  IMAD.WIDE R10, R14, 0x2, R6.reuse ;  /* 0x000000020e0a7825 */ /* 0x102fe200078e0206 */
[----:B------:R0:W-:Y:S03]  /*d050*/  STL.64 [R1+0x1170], R8 ;  /* 0x0011700801007387 */ /* 0x0001e60000100a00 */
[--C-:B------:R-:W-:Y:S01]  /*d060*/  IMAD.WIDE R12, R15, 0x2, R6.reuse ;  /* 0x000000020f0c7825 */ /* 0x100fe200078e0206 */
        /* <DEDUP_REMOVED lines=19> */
[----:B------:R-:W-:Y:S01]  /*d1a0*/  STL.64 [R1+0x1118], R12 ;  /* 0x0011180c01007387 */ /* 0x000fe20000100a00 */
[----:B0-----:R-:W-:-:S05]  /*d1b0*/  IMAD.WIDE R8, R25, 0x2, R6 ;  /* 0x0000000219087825 */ /* 0x001fca00078e0206 */
[----:B------:R0:W-:Y:S01]  /*d1c0*/  STL.64 [R1+0x1110], R8 ;  /* 0x0011100801007387 */ /* 0x0001e20000100a00 */
[----:B-1----:R-:W-:-:S04]  /*d1d0*/  IMAD.WIDE R10, R26, 0x2, R6 ;  /* 0x000000021a0a7825 */ /* 0x002fc800078e0206 */
[--C-:B------:R-:W-:Y:S01]  /*d1e0*/  IMAD.WIDE R14, R27, 0x2, R6.reuse ;  /* 0x000000021b0e7825 */ /* 0x100fe200078e0206 */
[----:B0-----:R-:W-:Y:S01]  /*d1f0*/  MOV R8, c[0x0][0x1a4] ;  /* 0x0000690000087a02 */ /* 0x001fe20000000f00 */
[----:B------:R0:W-:Y:S02]  /*d200*/  STL.64 [R1+0x1108], R10 ;  /* 0x0011080a01007387 */ /* 0x0001e40000100a00 */
[----:B------:R-:W-:-:S04]  /*d210*/  IMAD.WIDE R12, R29, 0x2, R6 ;  /* 0x000000021d0c7825 */ /* 0x000fc800078e0206 */
[----:B------:R-:W-:Y:S01]  /*d220*/  IMAD R8, R8, 0x17, RZ ;  /* 0x0000001708087824 */ /* 0x000fe200078e02ff */
[----:B------:R-:W-:Y:S03]  /*d230*/  STL.64 [R1+0x1100], R14 ;  /* 0x0011000e01007387 */ /* 0x000fe60000100a00 */
[--C-:B0-----:R-:W-:Y:S01]  /*d240*/  IMAD.WIDE R10, R8, 0x2, R6.reuse ;  /* 0x00000002080a7825 */ /* 0x101fe200078e0206 */
[----:B------:R-:W-:Y:S03]  /*d250*/  STL.64 [R1+0x10f8], R12 ;  /* 0x0010f80c01007387 */ /* 0x000fe60000100a00 */
[----:B------:R-:W-:Y:S01]  /*d260*/  IMAD.WIDE R8, R4, 0x2, R6 ;  /* 0x0000000204087825 */ /* 0x000fe200078e0206 */
[----:B------:R0:W-:Y:S04]  /*d270*/  STL.64 [R1+0x10f0], R10 ;  /* 0x0010f00a01007387 */ /* 0x0001e80000100a00 */
[----:B------:R1:W-:Y:S04]  /*d280*/  STL.64 [R1+0x10e8], R8 ;  /* 0x0010e80801007387 */ /* 0x0003e80000100a00 */
[----:B0-----:R-:W2:Y:S04]  /*d290*/  LDL.64 R10, [R1+0x340] ;  /* 0x00034000010a7983 */ /* 0x001ea80000100a00 */
[----:B-1----:R-:W3:Y:S01]  /*d2a0*/  LDL.64 R8, [R1+0x338] ;  /* 0x0003380001087983 */ /* 0x002ee20000100a00 */
[----:B------:R-:W-:Y:S01]  /*d2b0*/  MOV R12, c[0x0][0x1a4] ;  /* 0x00006900000c7a02 */ /* 0x000fe20000000f00 */
[----:B------:R-:W-:-:S04]  /*d2c0*/  IMAD.MOV.U32 R4, RZ, RZ, c[0x0][0x1a4] ;  /* 0x00006900ff047624 */ /* 0x000fc800078e00ff */
[----:B------:R-:W-:Y:S02]  /*d2d0*/  IMAD R12, R12, 0x19, RZ ;  /* 0x000000190c0c7824 */ /* 0x000fe400078e02ff */
[----:B------:R-:W-:Y:S02]  /*d2e0*/  IMAD R4, R4, 0x1a, RZ ;  /* 0x0000001a04047824 */ /* 0x000fe400078e02ff */
[----:B------:R-:W-:-:S04]  /*d2f0*/  IMAD.WIDE R12, R12, 0x2, R6 ;  /* 0x000000020c0c7825 */ /* 0x000fc800078e0206 */
[----:B------:R-:W-:Y:S01]  /*d300*/  IMAD.WIDE R14, R4, 0x2, R6 ;  /* 0x00000002040e7825 */ /* 0x000fe200078e0206 */
[----:B------:R-:W-:Y:S04]  /*d310*/  STL.64 [R1+0x10e0], R12 ;  /* 0x0010e00c01007387 */ /* 0x000fe80000100a00 */
[----:B------:R0:W-:Y:S01]  /*d320*/  STL.64 [R1+0x10d8], R14 ;  /* 0x0010d80e01007387 */ /* 0x0001e20000100a00 */
[----:B------:R-:W-:Y:S01]  /*d330*/  IMAD.MOV.U32 R4, RZ, RZ, c[0x0][0x1a4] ;  /* 0x00006900ff047624 */ /* 0x000fe200078e00ff */
[----:B0-----:R-:W-:Y:S01]  /*d340*/  MOV R14, c[0x0][0x1a4] ;  /* 0x00006900000e7a02 */ /* 0x001fe20000000f00 */
[----:B------:R-:W-:Y:S01]  /*d350*/  IMAD.MOV.U32 R13, RZ, RZ, c[0x0][0x1a4] ;  /* 0x00006900ff0d7624 */ /* 0x000fe200078e00ff */
[----:B------:R-:W-:-:S03]  /*d360*/  MOV R12, c[0x0][0x1a4] ;  /* 0x00006900000c7a02 */ /* 0x000fc60000000f00 */
[----:B------:R-:W-:Y:S02]  /*d370*/  IMAD R14, R14, 0x1b, RZ ;  /* 0x0000001b0e0e7824 */ /* 0x000fe400078e02ff */
[----:B------:R-:W-:Y:S02]  /*d380*/  IMAD R13, R13, 0x1c, RZ ;  /* 0x0000001c0d0d7824 */ /* 0x000fe400078e02ff */
[----:B------:R-:W-:-:S04]  /*d390*/  IMAD.WIDE R14, R14, 0x2, R6 ;  /* 0x000000020e0e7825 */ /* 0x000fc800078e0206 */
[----:B------:R-:W-:Y:S02]  /*d3a0*/  IMAD R12, R12, 0x1d, RZ ;  /* 0x0000001d0c0c7824 */ /* 0x000fe400078e02ff */
[----:B------:R-:W-:Y:S01]  /*d3b0*/  IMAD R4, R4, 0x1e, RZ ;  /* 0x0000001e04047824 */ /* 0x000fe200078e02ff */
[----:B------:R0:W-:Y:S01]  /*d3c0*/  STL.64 [R1+0x10d0], R14 ;  /* 0x0010d00e01007387 */ /* 0x0001e20000100a00 */
[----:B------:R-:W-:-:S04]  /*d3d0*/  IMAD.WIDE R16, R13, 0x2, R6 ;  /* 0x000000020d107825 */ /* 0x000fc800078e0206 */
[--C-:B------:R-:W-:Y:S01]  /*d3e0*/  IMAD.WIDE R12, R12, 0x2, R6.reuse ;  /* 0x000000020c0c7825 */ /* 0x100fe200078e0206 */
[----:B------:R-:W-:Y:S03]  /*d3f0*/  STL.64 [R1+0x10c8], R16 ;  /* 0x0010c81001007387 */ /* 0x000fe60000100a00 */
[----:B0-----:R-:W-:Y:S01]  /*d400*/  IMAD.WIDE R14, R4, 0x2, R6 ;  /* 0x00000002040e7825 */ /* 0x001fe200078e0206 */
[----:B------:R-:W-:Y:S04]  /*d410*/  STL.64 [R1+0x10c0], R12 ;  /* 0x0010c00c01007387 */ /* 0x000fe80000100a00 */
[----:B------:R0:W-:Y:S01]  /*d420*/  STL.64 [R1+0x10b8], R14 ;  /* 0x0010b80e01007387 */ /* 0x0001e20000100a00 */
[----:B------:R-:W-:Y:S01]  /*d430*/  IMAD.MOV.U32 R4, RZ, RZ, c[0x0][0x1a4] ;  /* 0x00006900ff047624 */ /* 0x000fe200078e00ff */
[----:B0-----:R-:W-:Y:S01]  /*d440*/  MOV R14, c[0x0][0x1a4] ;  /* 0x00006900000e7a02 */ /* 0x001fe20000000f00 */
[----:B------:R-:W-:Y:S01]  /*d450*/  IMAD.MOV.U32 R13, RZ, RZ, c[0x0][0x1a4] ;  /* 0x00006900ff0d7624 */ /* 0x000fe200078e00ff */
[----:B------:R-:W-:-:S03]  /*d460*/  MOV R12, c[0x0][0x1a4] ;  /* 0x00006900000c7a02 */ /* 0x000fc60000000f00 */
[----:B------:R-:W-:Y:S02]  /*d470*/  IMAD R14, R14, 0x1f, RZ ;  /* 0x0000001f0e0e7824 */ /* 0x000fe400078e02ff */
[----:B------:R-:W-:Y:S02]  /*d480*/  IMAD.SHL.U32 R13, R13, 0x20, RZ ;  /* 0x000000200d0d7824 */ /* 0x000fe400078e00ff */
        /* <DEDUP_REMOVED lines=8> */
[----:B------:R0:W-:Y:S04]  /*d510*/  STL.64 [R1+0x10a0], R12 ;  /* 0x0010a00c01007387 */ /* 0x0001e80000100a00 */
[----:B------:R1:W-:Y:S01]  /*d520*/  STL.64 [R1+0x1098], R14 ;  /* 0x0010980e01007387 */ /* 0x0003e20000100a00 */
[----:B------:R-:W-:-:S02]  /*d530*/  MOV R4, c[0x0][0x1a4] ;  /* 0x0000690000047a02 */ /* 0x000fc40000000f00 */
[----:B0-----:R-:W-:Y:S01]  /*d540*/  MOV R13, c[0x0][0x1a4] ;  /* 0x00006900000d7a02 */ /* 0x001fe20000000f00 */
[----:B-1----:R-:W-:Y:S02]  /*d550*/  IMAD.MOV.U32 R14, RZ, RZ, c[0x0][0x1a4] ;  /* 0x00006900ff0e7624 */ /* 0x002fe400078e00ff */
[----:B------:R-:W-:Y:S02]  /*d560*/  IMAD.MOV.U32 R12, RZ, RZ, c[0x0][0x1a4] ;  /* 0x00006900ff0c7624 */ /* 0x000fe400078e00ff */
        /* <DEDUP_REMOVED lines=50> */
[----:B------:R-:W-:Y:S02]  /*d890*/  IMAD R12, R12, 0x31, RZ ;  /* 0x000000310c0c7824 */ /* 0x000fe400078e02ff */
[----:B------:R-:W-:-:S04]  /*d8a0*/  IMAD.WIDE R14, R14, 0x2, R6 ;  /* 0x000000020e0e7825 */ /* 0x000fc800078e0206 */
[----:B------:R-:W-:Y:S01]  /*d8b0*/  IMAD R4, R4, 0x32, RZ ;  /* 0x0000003204047824 */ /* 0x000fe200078e02ff */
[----:B------:R0:W-:Y:S01]  /*d8c0*/  STL.64 [R1+0x1030], R14 ;  /* 0x0010300e01007387 */ /* 0x0001e20000100a00 */
[----:B------:R-:W-:-:S04]  /*d8d0*/  IMAD.WIDE R18, R13, 0x2, R6 ;  /* 0x000000020d127825 */ /* 0x000fc800078e0206 */
[----:B------:R-:W-:Y:S01]  /*d8e0*/  IMAD.WIDE R16, R12, 0x2, R6 ;  /* 0x000000020c107825 */ /* 0x000fe200078e0206 */
[----:B------:R-:W-:-:S03]  /*d8f0*/  MOV R12, c[0x0][0x1a4] ;  /* 0x00006900000c7a02 */ /* 0x000fc60000000f00 */
[----:B------:R-:W-:Y:S02]  /*d900*/  IMAD.MOV.U32 R13, RZ, RZ, c[0x0][0x1a4] ;  /* 0x00006900ff0d7624 */ /* 0x000fe400078e00ff */
[----:B0-----:R-:W-:Y:S01]  /*d910*/  IMAD.WIDE R14, R4, 0x2, R6 ;  /* 0x00000002040e7825 */ /* 0x001fe200078e0206 */
[----:B------:R-:W-:-:S03]  /*d920*/  MOV R4, c[0x0][0x1a4] ;  /* 0x0000690000047a02 */ /* 0x000fc60000000f00 */
[----:B------:R-:W-:Y:S02]  /*d930*/  IMAD R13, R13, 0x33, RZ ;  /* 0x000000330d0d7824 */ /* 0x000fe400078e02ff */
[----:B------:R-:W-:Y:S01]  /*d940*/  IMAD R12, R12, 0x34, RZ ;  /* 0x000000340c0c7824 */ /* 0x000fe200078e02ff */
[----:B------:R0:W-:Y:S01]  /*d950*/  STL.64 [R1+0x1028], R18 ;  /* 0x0010281201007387 */ /* 0x0001e20000100a00 */
[----:B------:R-:W-:-:S03]  /*d960*/  IMAD R4, R4, 0x36, RZ ;  /* 0x0000003604047824 */ /* 0x000fc600078e02ff */
[----:B------:R1:W-:Y:S04]  /*d970*/  STL.64 [R1+0x1020], R16 ;  /* 0x0010201001007387 */ /* 0x0003e80000100a00 */
[----:B------:R4:W-:Y:S01]  /*d980*/  STL.64 [R1+0x1018], R14 ;  /* 0x0010180e01007387 */ /* 0x0009e20000100a00 */
[----:B0-----:R-:W-:-:S04]  /*d990*/  IMAD.WIDE R18, R13, 0x2, R6 ;  /* 0x000000020d127825 */ /* 0x001fc800078e0206 */
[--C-:B-1----:R-:W-:Y:S01]  /*d9a0*/  IMAD.WIDE R16, R12, 0x2, R6.reuse ;  /* 0x000000020c107825 */ /* 0x102fe200078e0206 */
[----:B------:R-:W-:Y:S03]  /*d9b0*/  STL.64 [R1+0x1010], R18 ;  /* 0x0010101201007387 */ /* 0x000fe60000100a00 */
[----:B----4-:R-:W-:Y:S01]  /*d9c0*/  IMAD.WIDE R14, R5, 0x2, R6 ;  /* 0x00000002050e7825 */ /* 0x010fe200078e0206 */
[----:B------:R0:W-:Y:S03]  /*d9d0*/  STL.64 [R1+0x1008], R16 ;  /* 0x0010081001007387 */ /* 0x0001e60000100a00 */
[----:B--2---:R-:W-:Y:S01]  /*d9e0*/  IMAD.WIDE R12, R4, 0x2, R10 ;  /* 0x00000002040c7825 */ /* 0x004fe200078e020a */
[----:B------:R-:W-:Y:S03]  /*d9f0*/  STL.64 [R1+0x1000], R14 ;  /* 0x0010000e01007387 */ /* 0x000fe60000100a00 */
[----:B------:R-:W-:Y:S01]  /*da00*/  IMAD.MOV.U32 R5, RZ, RZ, c[0x0][0x1a4] ;  /* 0x00006900ff057624 */ /* 0x000fe200078e00ff */
[----:B------:R3:W-:Y:S03]  /*da10*/  STL.64 [R1+0xff8], R12 ;  /* 0x000ff80c01007387 */ /* 0x0007e60000100a00 */
[----:B------:R-:W-:-:S02]  /*da20*/  IMAD R5, R5, 0x37, RZ ;  /* 0x0000003705057824 */ /* 0x000fc400078e02ff */
[----:B0-----:R-:W-:-:S04]  /*da30*/  IMAD.WIDE R16, R4, 0x2, R2 ;  /* 0x0000000204107825 */ /* 0x001fc800078e0202 */
[----:B---3--:R-:W-:-:S04]  /*da40*/  IMAD.WIDE R12, R4, 0x2, R8 ;  /* 0x00000002040c7825 */ /* 0x008fc800078e0208 */
[----:B------:R-:W-:Y:S01]  /*da50*/  IMAD.WIDE R14, R4, 0x2, R6 ;  /* 0x00000002040e7825 */ /* 0x000fe200078e0206 */
[----:B------:R0:W-:Y:S01]  /*da60*/  STL.64 [R1+0xff0], R12 ;  /* 0x000ff00c01007387 */ /* 0x0001e20000100a00 */
[----:B------:R-:W-:-:S03]  /*da70*/  MOV R4, c[0x0][0x1a4] ;  /* 0x0000690000047a02 */ /* 0x000fc60000000f00 */
[----:B------:R1:W-:Y:S04]  /*da80*/  STL.64 [R1+0xfe8], R16 ;  /* 0x000fe81001007387 */ /* 0x0003e80000100a00 */
[----:B------:R2:W-:Y:S01]  /*da90*/  STL.64 [R1+0xfe0], R14 ;  /* 0x000fe00e01007387 */ /* 0x0005e20000100a00 */
[----:B0-----:R-:W-:-:S05]  /*daa0*/  IMAD.WIDE R12, R5, 0x2, R10 ;  /* 0x00000002050c7825 */ /* 0x001fca00078e020a */
[----:B------:R0:W-:Y:S01]  /*dab0*/  STL.64 [R1+0xfd8], R12 ;  /* 0x000fd80c01007387 */ /* 0x0001e20000100a00 */
[----:B------:R-:W-:Y:S02]  /*dac0*/  IMAD R4, R4, 0x38, RZ ;  /* 0x0000003804047824 */ /* 0x000fe400078e02ff */
[----:B-1----:R-:W-:-:S04]  /*dad0*/  IMAD.WIDE R16, R5, 0x2, R2 ;  /* 0x0000000205107825 */ /* 0x002fc800078e0202 */
[----:B--2---:R-:W-:-:S04]  /*dae0*/  IMAD.WIDE R14, R5, 0x2, R6 ;  /* 0x00000002050e7825 */ /* 0x004fc800078e0206 */
[----:B0-----:R-:W-:-:S05]  /*daf0*/  IMAD.WIDE R12, R5, 0x2, R8 ;  /* 0x00000002050c7825 */ /* 0x001fca00078e0208 */
[----:B------:R0:W-:Y:S01]  /*db00*/  STL.64 [R1+0xfd0], R12 ;  /* 0x000fd00c01007387 */ /* 0x0001e20000100a00 */
[----:B------:R-:W-:-:S03]  /*db10*/  IMAD.MOV.U32 R5, RZ, RZ, c[0x0][0x1a4] ;  /* 0x00006900ff057624 */ /* 0x000fc600078e00ff */
[----:B------:R1:W-:Y:S04]  /*db20*/  STL.64 [R1+0xfc8], R16 ;  /* 0x000fc81001007387 */ /* 0x0003e80000100a00 */
[----:B------:R2:W-:Y:S01]  /*db30*/  STL.64 [R1+0xfc0], R14 ;  /* 0x000fc00e01007387 */ /* 0x0005e20000100a00 */
[----:B0-----:R-:W-:-:S05]  /*db40*/  IMAD.WIDE R12, R4, 0x2, R10 ;  /* 0x00000002040c7825 */ /* 0x001fca00078e020a */
[----:B------:R0:W-:Y:S01]  /*db50*/  STL.64 [R1+0xfb8], R12 ;  /* 0x000fb80c01007387 */ /* 0x0001e20000100a00 */
[----:B------:R-:W-:Y:S02]  /*db60*/  IMAD R5, R5, 0x39, RZ ;  /* 0x0000003905057824 */ /* 0x000fe400078e02ff */
[----:B-1----:R-:W-:-:S04]  /*db70*/  IMAD.WIDE R16, R4, 0x2, R2 ;  /* 0x0000000204107825 */ /* 0x002fc800078e0202 */
[----:B--2---:R-:W-:-:S04]  /*db80*/  IMAD.WIDE R14, R4, 0x2, R6 ;  /* 0x00000002040e7825 */ /* 0x004fc800078e0206 */
[----:B0-----:R-:W-:Y:S01]  /*db90*/  IMAD.WIDE R12, R4, 0x2, R8 ;  /* 0x00000002040c7825 */ /* 0x001fe200078e0208 */
[----:B------:R-:W-:-:S04]  /*dba0*/  MOV R4, c[0x0][0x1a4] ;  /* 0x0000690000047a02 */ /* 0x000fc80000000f00 */
[----:B------:R0:W-:Y:S04]  /*dbb0*/  STL.64 [R1+0xfb0], R12 ;  /* 0x000fb00c01007387 */ /* 0x0001e80000100a00 */
        /* <DEDUP_REMOVED lines=58> */
[----:B------:R0:W-:Y:S04]  /*df60*/  STL.64 [R1+0xef0], R12 ;  /* 0x000ef00c01007387 */ /* 0x0001e80000100a00 */
[----:B------:R1:W-:Y:S04]  /*df70*/  STL.64 [R1+0xee8], R16 ;  /* 0x000ee81001007387 */ /* 0x0003e80000100a00 */
[----:B------:R1:W-:Y:S01]  /*df80*/  STL.64 [R1+0xee0], R14 ;  /* 0x000ee00e01007387 */ /* 0x0003e20000100a00 */
[----:B0-----:R-:W-:-:S04]  /*df90*/  IMAD.WIDE R12, R5, 0x2, R10 ;  /* 0x00000002050c7825 */ /* 0x001fc800078e020a */
[C---:B------:R-:W-:Y:S01]  /*dfa0*/  IMAD.WIDE R10, R5.reuse, 0x2, R8 ;  /* 0x00000002050a7825 */ /* 0x040fe200078e0208 */
[----:B------:R1:W-:Y:S03]  /*dfb0*/  STL.64 [R1+0xed8], R12 ;  /* 0x000ed80c01007387 */ /* 0x0003e60000100a00 */
[C---:B------:R-:W-:Y:S02]  /*dfc0*/  IMAD.WIDE R8, R5.reuse, 0x2, R2 ;  /* 0x0000000205087825 */ /* 0x040fe400078e0202 */
[----:B------:R1:W5:Y:S02]  /*dfd0*/  LDL.LU R2, [R1+0x16bc] ;  /* 0x0016bc0001027983 */ /* 0x0003640000300800 */
[----:B------:R-:W-:Y:S02]  /*dfe0*/  IMAD.WIDE R4, R5, 0x2, R6 ;  /* 0x0000000205047825 */ /* 0x000fe400078e0206 */
[----:B------:R1:W-:Y:S04]  /*dff0*/  STL.64 [R1+0xed0], R10 ;  /* 0x000ed00a01007387 */ /* 0x0003e80000100a00 */
[----:B------:R1:W-:Y:S04]  /*e000*/  STL.64 [R1+0xec8], R8 ;  /* 0x000ec80801007387 */ /* 0x0003e80000100a00 */
[----:B------:R1:W-:Y:S01]  /*e010*/  STL.64 [R1+0xec0], R4 ;  /* 0x000ec00401007387 */ /* 0x0003e20000100a00 */
[----:B------:R-:W-:-:S02]  /*e020*/  LOP3.LUT R0, R28, 0x60, RZ, 0x3c, !PT ;  /* 0x000000601c007812 */ /* 0x000fc400078e3cff */
[----:B------:R-:W-:Y:S01]  /*e030*/  MOV R0, RZ ;  /* 0x000000ff00007202 */ /* 0x000fe20000000f00 */
[----:B------:R-:W-:Y:S02]  /*e040*/  UMOV UR4, URZ ;  /* 0x0000003f00047c82 */ /* 0x000fe40008000000 */
.L_x_1:
[----:B01----:R-:W2:Y:S04]  /*e050*/  LDL.64 R4, [R1+0x338] ;  /* 0x0003380001047983 */ /* 0x003ea80000100a00 */
[----:B------:R-:W3:Y:S04]  /*e060*/  LDL.64 R8, [R1+0x340] ;  /* 0x0003400001087983 */ /* 0x000ee80000100a00 */
[----:B------:R-:W4:Y:S04]  /*e070*/  LDL.64 R6, [R1+0x330] ;  /* 0x0003300001067983 */ /* 0x000f280000100a00 */
[----:B------:R-:W4:Y:S04]  /*e080*/  LDL.64 R14, [R1+0x328] ;  /* 0x00032800010e7983 */ /* 0x000f280000100a00 */
[----:B------:R-:W4:Y:S04]  /*e090*/  LDL.64 R10, [R1+0x1698] ;  /* 0x00169800010a7983 */ /* 0x000f280000100a00 */
[----:B------:R-:W4:Y:S04]  /*e0a0*/  LDL.64 R12, [R1+0x1690] ;  /* 0x00169000010c7983 */ /* 0x000f280000100a00 */
[----:B-----5:R0:W-:Y:S04]  /*e0b0*/  STL [R1+0x2124], R2 ;  /* 0x0021240201007387 */ /* 0x0201e80000100800 */
[----:B------:R1:W-:Y:S04]  /*e0c0*/  STL [R1+0x2120], R28 ;  /* 0x0021201c01007387 */ /* 0x0003e80000100800 */
[----:B------:R-:W4:Y:S04]  /*e0d0*/  LDL.64 R20, [R1+0x1680] ;  /* 0x0016800001147983 */ /* 0x000f280000100a00 */
[----:B0-----:R-:W4:Y:S04]  /*e0e0*/  LDL.64 R2, [R1+0x1688] ;  /* 0x0016880001027983 */ /* 0x001f280000100a00 */
[----:B------:R-:W4:Y:S04]  /*e0f0*/  LDL.64 R24, [R1+0x1670] ;  /* 0x0016700001187983 */ /* 0x000f280000100a00 */
[----:B------:R-:W4:Y:S04]  /*e100*/  LDL.64 R18, [R1+0x1678] ;  /* 0x0016780001127983 */ /* 0x000f280000100a00 */
[----:B------:R-:W4:Y:S01]  /*e110*/  LDL.64 R16, [R1+0x1668] ;  /* 0x0016680001107983 */ /* 0x000f220000100a00 */
[----:B--2---:R-:W-:-:S04]  /*e120*/  IMAD.WIDE R4, R0, 0x2, R4 ;  /* 0x0000000200047825 */ /* 0x004fc800078e0204 */
[C---:B---3--:R-:W-:Y:S01]  /*e130*/  IMAD.WIDE R8, R0.reuse, 0x2, R8 ;  /* 0x0000000200087825 */ /* 0x048fe200078e0208 */
[----:B------:R0:W2:Y:S03]  /*e140*/  LDG.E.U16 R23, [R4.64] ;  /* 0x0000000604177981 */ /* 0x0000a6000c1e1500 */
[C---:B----4-:R-:W-:Y:S01]  /*e150*/  IMAD.WIDE R6, R0.reuse, 0x2, R6 ;  /* 0x0000000200067825 */ /* 0x050fe200078e0206 */
[----:B------:R3:W4:Y:S04]  /*e160*/  LDG.E.U16 R22, [R8.64] ;  /* 0x0000000608167981 */ /* 0x000728000c1e1500 */
[----:B------:R0:W4:Y:S01]  /*e170*/  LDG.E.U16 R27, [R6.64] ;  /* 0x00000006061b7981 */ /* 0x000122000c1e1500 */
[----:B---3--:R-:W-:-:S03]  /*e180*/  IMAD.WIDE R8, R0, 0x2, R14 ;  /* 0x0000000200087825 */ /* 0x008fc600078e020e */
[----:B------:R-:W3:Y:S04]  /*e190*/  LDL.64 R14, [R1+0x1198] ;  /* 0x00119800010e7983 */ /* 0x000ee80000100a00 */
[----:B-1----:R1:W3:Y:S01]  /*e1a0*/  LDG.E.U16 R28, [R8.64] ;  /* 0x00000006081c7981 */ /* 0x0022e2000c1e1500 */
[----:B------:R-:W-:-:S04]  /*e1b0*/  IMAD.WIDE R10, R0, 0x2, R10 ;  /* 0x00000002000a7825 */ /* 0x000fc800078e020a */
[C---:B------:R-:W-:Y:S01]  /*e1c0*/  IMAD.WIDE R12, R0.reuse, 0x2, R12 ;  /* 0x00000002000c7825 */ /* 0x040fe200078e020c */
[----:B------:R1:W3:Y:S03]  /*e1d0*/  LDG.E.U16 R29, [R10.64] ;  /* 0x000000060a1d7981 */ /* 0x0002e6000c1e1500 */
[C---:B0-----:R-:W-:Y:S01]  /*e1e0*/  IMAD.WIDE R4, R0.reuse, 0x2, R2 ;  /* 0x0000000200047825 */ /* 0x041fe200078e0202 */
[----:B------:R0:W3:Y:S03]  /*e1f0*/  LDG.E.U16 R26, [R12.64] ;  /* 0x000000060c1a7981 */ /* 0x0000e6000c1e1500 */
[----:B------:R-:W-:-:S04]  /*e200*/  IMAD.WIDE R6, R0, 0x2, R20 ;  /* 0x0000000200067825 */ /* 0x000fc800078e0214 */
[C---:B-1----:R-:W-:Y:S02]  /*e210*/  IMAD.WIDE R10, R0.reuse, 0x2, R24 ;  /* 0x00000002000a7825 */ /* 0x042fe400078e0218 */
[----:B------:R1:W3:Y:S02]  /*e220*/  LDG.E.U16 R25, [R4.64] ;  /* 0x0000000604197981 */ /* 0x0002e4000c1e1500 */
[C---:B------:R-:W-:Y:S02]  /*e230*/  IMAD.WIDE R8, R0.reuse, 0x2, R18 ;  /* 0x0000000200087825 */ /* 0x040fe400078e0212 */
[----:B--2---:R-:W-:Y:S04]  /*e240*/  STL [R1+0x5c4], R23 ;  /* 0x0005c41701007387 */ /* 0x004fe80000100800 */
[----:B----4-:R2:W-:Y:S04]  /*e250*/  STL [R1+0x5c8], R22 ;  /* 0x0005c81601007387 */ /* 0x0105e80000100800 */
[----:B------:R-:W4:Y:S04]  /*e260*/  LDL.64 R20, [R1+0x1650] ;  /* 0x0016500001147983 */ /* 0x000f280000100a00 */
[----:B------:R-:W4:Y:S04]  /*e270*/  LDL.64 R2, [R1+0x1658] ;  /* 0x0016580001027983 */ /* 0x000f280000100a00 */
[----:B--2---:R-:W2:Y:S04]  /*e280*/  LDL.64 R22, [R1+0x1660] ;  /* 0x0016600001167983 */ /* 0x004ea80000100a00 */
[----:B------:R-:W2:Y:S04]  /*e290*/  LDL.64 R18, [R1+0x1190] ;  /* 0x0011900001127983 */ /* 0x000ea80000100a00 */
[----:B------:R0:W-:Y:S04]  /*e2a0*/  STL [R1+0x5c0], R27 ;  /* 0x0005c01b01007387 */ /* 0x0001e80000100800 */
[----:B0-----:R2:W2:Y:S04]  /*e2b0*/  LDG.E.U16 R27, [R6.64] ;  /* 0x00000006061b7981 */ /* 0x0014a8000c1e1500 */
[----:B---3--:R0:W-:Y:S04]  /*e2c0*/  STL [R1+0x5bc], R28 ;  /* 0x0005bc1c01007387 */ /* 0x0081e80000100800 */
[----:B0-----:R0:W3:Y:S01]  /*e2d0*/  LDG.E.U16 R28, [R8.64] ;  /* 0x00000006081c7981 */ /* 0x0010e2000c1e1500 */
[----:B------:R-:W-:-:S03]  /*e2e0*/  IMAD.WIDE R12, R0, 0x2, R16 ;  /* 0x00000002000c7825 */ /* 0x000fc600078e0210 */
[----:B------:R0:W-:Y:S01]  /*e2f0*/  STL [R1+0x5b8], R29 ;  /* 0x0005b81d01007387 */ /* 0x0001e20000100800 */
[----:B-1----:R-:W-:-:S03]  /*e300*/  IMAD.WIDE R4, R0, 0x2, R14 ;  /* 0x0000000200047825 */ /* 0x002fc600078e020e */
[----:B------:R-:W3:Y:S04]  /*e310*/  LDL.64 R16, [R1+0x1648] ;  /* 0x0016480001107983 */ /* 0x000ee80000100a00 */
[----:B0-----:R4:W3:Y:S04]  /*e320*/  LDG.E.U16 R29, [R10.64] ;  /* 0x000000060a1d7981 */ /* 0x0018e8000c1e1500 */
[----:B------:R0:W-:Y:S04]  /*e330*/  STL [R1+0x5b4], R26 ;  /* 0x0005b41a01007387 */ /* 0x0001e80000100800 */
[----:B------:R1:W-:Y:S04]  /*e340*/  STL [R1+0x5b0], R25 ;  /* 0x0005b01901007387 */ /* 0x0003e80000100800 */
[----:B------:R-:W3:Y:S04]  /*e350*/  LDL.64 R14, [R1+0x1638] ;  /* 0x00163800010e7983 */ /* 0x000ee80000100a00 */
[----:B0-----:R0:W3:Y:S04]  /*e360*/  LDG.E.U16 R26, [R12.64] ;  /* 0x000000060c1a7981 */ /* 0x0010e8000c1e1500 */
[----:B-1----:R-:W3:Y:S01]  /*e370*/  LDL.64 R24, [R1+0x1640] ;  /* 0x0016400001187983 */ /* 0x002ee20000100a00 */
[----:B----4-:R-:W-:-:S03]  /*e380*/  IMAD.WIDE R10, R0, 0x2, R20 ;  /* 0x00000002000a7825 */ /* 0x010fc600078e0214 */
[----:B------:R1:W4:Y:S01]  /*e390*/  LDG.E.U16 R21, [R4.64] ;  /* 0x0000000604157981 */ /* 0x000322000c1e1500 */
[----:B------:R-:W-:-:S03]  /*e3a0*/  IMAD.WIDE R8, R0, 0x2, R2 ;  /* 0x0000000200087825 */ /* 0x000fc600078e0202 */
[----:B------:R-:W4:Y:S01]  /*e3b0*/  LDL.64 R2, [R1+0x1630] ;  /* 0x0016300001027983 */ /* 0x000f220000100a00 */
[----:B--2---:R-:W-:-:S03]  /*e3c0*/  IMAD.WIDE R6, R0, 0x2, R22 ;  /* 0x0000000200067825 */ /* 0x004fc600078e0216 */
[----:B------:R-:W2:Y:S04]  /*e3d0*/  LDL.64 R22, [R1+0x1188] ;  /* 0x0011880001167983 */ /* 0x000ea80000100a00 */
[----:B------:R0:W-:Y:S04]  /*e3e0*/  STL [R1+0x5ac], R27 ;  /* 0x0005ac1b01007387 */ /* 0x0001e80000100800 */
[----:B0-----:R0:W2:Y:S04]  /*e3f0*/  LDG.E.U16 R27, [R6.64] ;  /* 0x00000006061b7981 */ /* 0x0010a8000c1e1500 */
[----:B---3--:R3:W-:Y:S04]  /*e400*/  STL [R1+0x5a8], R28 ;  /* 0x0005a81c01007387 */ /* 0x0087e80000100800 */
[----:B---3--:R3:W2:Y:S01]  /*e410*/  LDG.E.U16 R28, [R8.64] ;  /* 0x00000006081c7981 */ /* 0x0086a2000c1e1500 */
[----:B------:R-:W-:-:S03]  /*e420*/  IMAD.WIDE R12, R0, 0x2, R18 ;  /* 0x00000002000c7825 */ /* 0x000fc600078e0212 */
[----:B------:R0:W-:Y:S01]  /*e430*/  STL [R1+0x5a4], R29 ;  /* 0x0005a41d01007387 */ /* 0x0001e20000100800 */
[----:B-1----:R-:W-:-:S03]  /*e440*/  IMAD.WIDE R4, R0, 0x2, R16 ;  /* 0x0000000200047825 */ /* 0x002fc600078e0210 */
[----:B------:R-:W2:Y:S04]  /*e450*/  LDL.64 R18, [R1+0x1628] ;  /* 0x0016280001127983 */ /* 0x000ea80000100a00 */
[----:B0-----:R2:W2:Y:S01]  /*e460*/  LDG.E.U16 R29, [R10.64] ;  /* 0x000000060a1d7981 */ /* 0x0014a2000c1e1500 */
[----:B---3--:R-:W-:-:S03]  /*e470*/  IMAD.WIDE R8, R0, 0x2, R14 ;  /* 0x0000000200087825 */ /* 0x008fc600078e020e */
[----:B------:R0:W-:Y:S01]  /*e480*/  STL [R1+0x5a0], R26 ;  /* 0x0005a01a01007387 */ /* 0x0001e20000100800 */
[----:B------:R-:W-:-:S03]  /*e490*/  IMAD.WIDE R6, R0, 0x2, R24 ;  /* 0x0000000200067825 */ /* 0x000fc600078e0218 */
[----:B0-----:R0:W3:Y:S04]  /*e4a0*/  LDG.E.U16 R26, [R12.64] ;  /* 0x000000060c1a7981 */ /* 0x0010e8000c1e1500 */
[----:B----4-:R1:W-:Y:S04]  /*e4b0*/  STL [R1+0x59c], R21 ;  /* 0x00059c1501007387 */ /* 0x0103e80000100800 */
[----:B------:R-:W4:Y:S01]  /*e4c0*/  LDL.64 R24, [R1+0x1618] ;  /* 0x0016180001187983 */ /* 0x000f220000100a00 */
[----:B--2---:R-:W-:-:S03]  /*e4d0*/  IMAD.WIDE R10, R0, 0x2, R22 ;  /* 0x00000002000a7825 */ /* 0x004fc600078e0216 */
[----:B------:R-:W2:Y:S04]  /*e4e0*/  LDL.64 R16, [R1+0x1180] ;  /* 0x0011800001107983 */ /* 0x000ea80000100a00 */
[----:B-1----:R-:W2:Y:S04]  /*e4f0*/  LDL.64 R20, [R1+0x1620] ;  /* 0x0016200001147983 */ /* 0x002ea80000100a00 */
[----:B------:R1:W2:Y:S04]  /*e500*/  LDG.E.U16 R23, [R4.64] ;  /* 0x0000000604177981 */ /* 0x0002a8000c1e1500 */
[----:B------:R-:W2:Y:S04]  /*e510*/  LDL.64 R14, [R1+0x1610] ;  /* 0x00161000010e7983 */ /* 0x000ea80000100a00 */
[----:B------:R0:W-:Y:S04]  /*e520*/  STL [R1+0x598], R27 ;  /* 0x0005981b01007387 */ /* 0x0001e80000100800 */
[----:B0-----:R0:W2:Y:S04]  /*e530*/  LDG.E.U16 R27, [R6.64] ;  /* 0x00000006061b7981 */ /* 0x0010a8000c1e1500 */
[----:B------:R0:W-:Y:S04]  /*e540*/  STL [R1+0x594], R28 ;  /* 0x0005941c01007387 */ /* 0x0001e80000100800 */
[----:B0-----:R2:W2:Y:S01]  /*e550*/  LDG.E.U16 R28, [R8.64] ;  /* 0x00000006081c7981 */ /* 0x0014a2000c1e1500 */
[----:B------:R-:W-:-:S03]  /*e560*/  IMAD.WIDE R12, R0, 0x2, R2 ;  /* 0x00000002000c7825 */ /* 0x000fc600078e0202 */
[----:B------:R0:W-:Y:S01]  /*e570*/  STL [R1+0x590], R29 ;  /* 0x0005901d01007387 */ /* 0x0001e20000100800 */
[----:B-1----:R-:W-:-:S03]  /*e580*/  IMAD.WIDE R4, R0, 0x2, R18 ;  /* 0x0000000200047825 */ /* 0x002fc600078e0212 */
[----:B------:R-:W2:Y:S04]  /*e590*/  LDL.64 R2, [R1+0x1608] ;  /* 0x0016080001027983 */ /* 0x000ea80000100a00 */
[----:B0-----:R4:W2:Y:S04]  /*e5a0*/  LDG.E.U16 R29, [R10.64] ;  /* 0x000000060a1d7981 */ /* 0x0018a8000c1e1500 */
[----:B---3--:R0:W-:Y:S04]  /*e5b0*/  STL [R1+0x58c], R26 ;  /* 0x00058c1a01007387 */ /* 0x0081e80000100800 */
[----:B0-----:R0:W3:Y:S01]  /*e5c0*/  LDG.E.U16 R26, [R12.64] ;  /* 0x000000060c1a7981 */ /* 0x0010e2000c1e1500 */
[----:B----4-:R-:W-:-:S03]  /*e5d0*/  IMAD.WIDE R10, R0, 0x2, R24 ;  /* 0x00000002000a7825 */ /* 0x010fc600078e0218 */
[----:B------:R1:W4:Y:S01]  /*e5e0*/  LDG.E.U16 R25, [R4.64] ;  /* 0x0000000604197981 */ /* 0x000322000c1e1500 */
[----:B--2---:R-:W-:-:S04]  /*e5f0*/  IMAD.WIDE R8, R0, 0x2, R16 ;  /* 0x0000000200087825 */ /* 0x004fc800078e0210 */
[C---:B------:R-:W-:Y:S01]  /*e600*/  IMAD.WIDE R6, R0.reuse, 0x2, R20 ;  /* 0x0000000200067825 */ /* 0x040fe200078e0214 */
[----:B------:R2:W-:Y:S04]  /*e610*/  STL [R1+0x588], R23 ;  /* 0x0005881701007387 */ /* 0x0005e80000100800 */
[----:B------:R-:W4:Y:S04]  /*e620*/  LDL.64 R20, [R1+0x15f8] ;  /* 0x0015f80001147983 */ /* 0x000f280000100a00 */
[----:B------:R-:W4:Y:S04]  /*e630*/  LDL.64 R18, [R1+0x1600] ;  /* 0x0016000001127983 */ /* 0x000f280000100a00 */
[----:B--2---:R-:W2:Y:S04]  /*e640*/  LDL.64 R22, [R1+0x1178] ;  /* 0x0011780001167983 */ /* 0x004ea80000100a00 */
        /* <DEDUP_REMOVED lines=11> */
[----:B-1----:R1:W2:Y:S04]  /*e700*/  LDG.E.U16 R26, [R12.64] ;  /* 0x000000060c1a7981 */ /* 0x0022a8000c1e1500 */
[----:B----4-:R4:W-:Y:S04]  /*e710*/  STL [R1+0x574], R25 ;  /* 0x0005741901007387 */ /* 0x0109e80000100800 */
[----:B------:R-:W3:Y:S04]  /*e720*/  LDL.64 R2, [R1+0x15e0] ;  /* 0x0015e00001027983 */ /* 0x000ee80000100a00 */
[----:B----4-:R-:W4:Y:S01]  /*e730*/  LDL.64 R24, [R1+0x15e8] ;  /* 0x0015e80001187983 */ /* 0x010f220000100a00 */
[----:B0-----:R-:W-:-:S03]  /*e740*/  IMAD.WIDE R10, R0, 0x2, R20 ;  /* 0x00000002000a7825 */ /* 0x001fc600078e0214 */
[----:B------:R0:W4:Y:S01]  /*e750*/  LDG.E.U16 R21, [R4.64] ;  /* 0x0000000604157981 */ /* 0x000122000c1e1500 */
[----:B------:R-:W-:-:S03]  /*e760*/  IMAD.WIDE R8, R0, 0x2, R18 ;  /* 0x0000000200087825 */ /* 0x000fc600078e0212 */
[----:B------:R-:W4:Y:S01]  /*e770*/  LDL.64 R18, [R1+0x1168] ;  /* 0x0011680001127983 */ /* 0x000f220000100a00 */
[----:B--2---:R-:W-:-:S03]  /*e780*/  IMAD.WIDE R6, R0, 0x2, R22 ;  /* 0x0000000200067825 */ /* 0x004fc600078e0216 */
[----:B------:R-:W2:Y:S04]  /*e790*/  LDL.64 R22, [R1+0x15d8] ;  /* 0x0015d80001167983 */ /* 0x000ea80000100a00 */
[----:B------:R0:W-:Y:S04]  /*e7a0*/  STL [R1+0x570], R27 ;  /* 0x0005701b01007387 */ /* 0x0001e80000100800 */
[----:B0-----:R4:W2:Y:S04]  /*e7b0*/  LDG.E.U16 R27, [R6.64] ;  /* 0x00000006061b7981 */ /* 0x0018a8000c1e1500 */
[----:B------:R0:W-:Y:S04]  /*e7c0*/  STL [R1+0x56c], R28 ;  /* 0x00056c1c01007387 */ /* 0x0001e80000100800 */
[----:B0-----:R3:W2:Y:S01]  /*e7d0*/  LDG.E.U16 R28, [R8.64] ;  /* 0x00000006081c7981 */ /* 0x0016a2000c1e1500 */
[----:B-1----:R-:W-:-:S03]  /*e7e0*/  IMAD.WIDE R12, R0, 0x2, R16 ;  /* 0x00000002000c7825 */ /* 0x002fc600078e0210 */
[----:B------:R0:W-:Y:S01]  /*e7f0*/  STL [R1+0x568], R29 ;  /* 0x0005681d01007387 */ /* 0x0001e20000100800 */
[----:B------:R-:W-:-:S03]  /*e800*/  IMAD.WIDE R4, R0, 0x2, R14 ;  /* 0x0000000200047825 */ /* 0x000fc600078e020e */
[----:B------:R-:W2:Y:S04]  /*e810*/  LDL.64 R16, [R1+0x15d0] ;  /* 0x0015d00001107983 */ /* 0x000ea80000100a00 */
[----:B0-----:R2:W2:Y:S04]  /*e820*/  LDG.E.U16 R29, [R10.64] ;  /* 0x000000060a1d7981 */ /* 0x0014a8000c1e1500 */
[----:B------:R0:W-:Y:S04]  /*e830*/  STL [R1+0x564], R26 ;  /* 0x0005641a01007387 */ /* 0x0001e80000100800 */
[----:B0-----:R0:W2:Y:S01]  /*e840*/  LDG.E.U16 R26, [R12.64] ;  /* 0x000000060c1a7981 */ /* 0x0010a2000c1e1500 */
[----:B---3--:R-:W-:-:S04]  /*e850*/  IMAD.WIDE R8, R0, 0x2, R2 ;  /* 0x0000000200087825 */ /* 0x008fc800078e0202 */
[C---:B----4-:R-:W-:Y:S01]  /*e860*/  IMAD.WIDE R6, R0.reuse, 0x2, R24 ;  /* 0x0000000200067825 */ /* 0x050fe200078e0218 */
[----:B------:R1:W-:Y:S04]  /*e870*/  STL [R1+0x560], R21 ;  /* 0x0005601501007387 */ /* 0x0003e80000100800 */
[----:B------:R-:W3:Y:S01]  /*e880*/  LDL.64 R24, [R1+0x1160] ;  /* 0x0011600001187983 */ /* 0x000ee20000100a00 */
[----:B--2---:R-:W-:-:S03]  /*e890*/  IMAD.WIDE R10, R0, 0x2, R22 ;  /* 0x00000002000a7825 */ /* 0x004fc600078e0216 */
[----:B------:R-:W2:Y:S04]  /*e8a0*/  LDL.64 R14, [R1+0x15c0] ;  /* 0x0015c000010e7983 */ /* 0x000ea80000100a00 */
[----:B-1----:R-:W4:Y:S04]  /*e8b0*/  LDL.64 R20, [R1+0x15c8] ;  /* 0x0015c80001147983 */ /* 0x002f280000100a00 */
[----:B------:R1:W4:Y:S04]  /*e8c0*/  LDG.E.U16 R23, [R4.64] ;  /* 0x0000000604177981 */ /* 0x000328000c1e1500 */
[----:B------:R-:W4:Y:S04]  /*e8d0*/  LDL.64 R2, [R1+0x15b8] ;  /* 0x0015b80001027983 */ /* 0x000f280000100a00 */
[----:B------:R0:W-:Y:S04]  /*e8e0*/  STL [R1+0x55c], R27 ;  /* 0x00055c1b01007387 */ /* 0x0001e80000100800 */
[----:B0-----:R4:W4:Y:S04]  /*e8f0*/  LDG.E.U16 R27, [R6.64] ;  /* 0x00000006061b7981 */ /* 0x001928000c1e1500 */
[----:B------:R0:W-:Y:S04]  /*e900*/  STL [R1+0x558], R28 ;  /* 0x0005581c01007387 */ /* 0x0001e80000100800 */
[----:B0-----:R2:W4:Y:S01]  /*e910*/  LDG.E.U16 R28, [R8.64] ;  /* 0x00000006081c7981 */ /* 0x001522000c1e1500 */
[----:B------:R-:W-:-:S03]  /*e920*/  IMAD.WIDE R12, R0, 0x2, R18 ;  /* 0x00000002000c7825 */ /* 0x000fc600078e0212 */
[----:B------:R0:W-:Y:S01]  /*e930*/  STL [R1+0x554], R29 ;  /* 0x0005541d01007387 */ /* 0x0001e20000100800 */
[----:B-1----:R-:W-:-:S03]  /*e940*/  IMAD.WIDE R4, R0, 0x2, R16 ;  /* 0x0000000200047825 */ /* 0x002fc600078e0210 */
[----:B------:R-:W4:Y:S04]  /*e950*/  LDL.64 R18, [R1+0x15b0] ;  /* 0x0015b00001127983 */ /* 0x000f280000100a00 */
[----:B0-----:R3:W4:Y:S04]  /*e960*/  LDG.E.U16 R29, [R10.64] ;  /* 0x000000060a1d7981 */ /* 0x001728000c1e1500 */
[----:B------:R0:W-:Y:S04]  /*e970*/  STL [R1+0x550], R26 ;  /* 0x0005501a01007387 */ /* 0x0001e80000100800 */
[----:B0-----:R0:W4:Y:S01]  /*e980*/  LDG.E.U16 R26, [R12.64] ;  /* 0x000000060c1a7981 */ /* 0x001122000c1e1500 */
[----:B---3--:R-:W-:-:S03]  /*e990*/  IMAD.WIDE R10, R0, 0x2, R24 ;  /* 0x00000002000a7825 */ /* 0x008fc600078e0218 */
[----:B------:R1:W3:Y:S01]  /*e9a0*/  LDG.E.U16 R25, [R4.64] ;  /* 0x0000000604197981 */ /* 0x0002e2000c1e1500 */
[----:B--2---:R-:W-:-:S04]  /*e9b0*/  IMAD.WIDE R8, R0, 0x2, R14 ;  /* 0x0000000200087825 */ /* 0x004fc800078e020e */
[C---:B----4-:R-:W-:Y:S01]  /*e9c0*/  IMAD.WIDE R6, R0.reuse, 0x2, R20 ;  /* 0x0000000200067825 */ /* 0x050fe200078e0214 */
        /* <DEDUP_REMOVED lines=14> */
[----:B------:R0:W-:Y:S04]  /*eab0*/  STL [R1+0x53c], R26 ;  /* 0x00053c1a01007387 */ /* 0x0001e80000100800 */
[----:B0-----:R0:W2:Y:S04]  /*eac0*/  LDG.E.U16 R26, [R12.64] ;  /* 0x000000060c1a7981 */ /* 0x0010a8000c1e1500 */
[----:B---3--:R1:W-:Y:S04]  /*ead0*/  STL [R1+0x538], R25 ;  /* 0x0005381901007387 */ /* 0x0083e80000100800 */
[----:B------:R-:W3:Y:S04]  /*eae0*/  LDL.64 R18, [R1+0x1588] ;  /* 0x0015880001127983 */ /* 0x000ee80000100a00 */
        /* <DEDUP_REMOVED lines=17> */
[----:B0-----:R0:W2:Y:S01]  /*ec00*/  LDG.E.U16 R26, [R12.64] ;  /* 0x000000060c1a7981 */ /* 0x0010a2000c1e1500 */
[----:B---3--:R-:W-:-:S04]  /*ec10*/  IMAD.WIDE R8, R0, 0x2, R18 ;  /* 0x0000000200087825 */ /* 0x008fc800078e0212 */
[C---:B------:R-:W-:Y:S01]  /*ec20*/  IMAD.WIDE R6, R0.reuse, 0x2, R24 ;  /* 0x0000000200067825 */ /* 0x040fe200078e0218 */
[----:B----4-:R1:W-:Y:S04]  /*ec30*/  STL [R1+0x524], R21 ;  /* 0x0005241501007387 */ /* 0x0103e80000100800 */
        /* <DEDUP_REMOVED lines=324> */
[----:B--2---:R-:W4:Y:S04]  /*10080*/  LDL.64 R22, [R1+0x1390] ;  /* 0x0013900001167983 */ /* 0x004f280000100a00 */
        /* <DEDUP_REMOVED lines=11> */
[----:B-1----:R1:W4:Y:S04]  /*10140*/  LDG.E.U16 R26, [R12.64] ;  /* 0x000000060c1a7981 */ /* 0x002328000c1e1500 */
[----:B---3--:R3:W-:Y:S04]  /*10150*/  STL [R1+0x1a0], R25 ;  /* 0x0001a01901007387 */ /* 0x0087e80000100800 */
[----:B------:R-:W2:Y:S04]  /*10160*/  LDL.64 R14, [R1+0x1368] ;  /* 0x00136800010e7983 */ /* 0x000ea80000100a00 */
[----:B---3--:R-:W3:Y:S01]  /*10170*/  LDL.64 R24, [R1+0x1370] ;  /* 0x0013700001187983 */ /* 0x008ee20000100a00 */
[----:B----4-:R-:W-:-:S03]  /*10180*/  IMAD.WIDE R8, R0, 0x2, R2 ;  /* 0x0000000200087825 */ /* 0x010fc600078e0202 */
[----:B------:R-:W4:Y:S01]  /*10190*/  LDL.64 R2, [R1+0x1360] ;  /* 0x0013600001027983 */ /* 0x000f220000100a00 */
[----:B------:R-:W-:-:S03]  /*101a0*/  IMAD.WIDE R6, R0, 0x2, R22 ;  /* 0x0000000200067825 */ /* 0x000fc600078e0216 */
[----:B------:R-:W4:Y:S01]  /*101b0*/  LDL.64 R22, [R1+0x1098] ;  /* 0x0010980001167983 */ /* 0x000f220000100a00 */
[----:B-1----:R-:W-:-:S03]  /*101c0*/  IMAD.WIDE R12, R0, 0x2, R18 ;  /* 0x00000002000c7825 */ /* 0x002fc600078e0212 */
[----:B------:R1:W4:Y:S04]  /*101d0*/  LDG.E.U16 R19, [R4.64] ;  /* 0x0000000604137981 */ /* 0x000328000c1e1500 */
[----:B------:R0:W-:Y:S04]  /*101e0*/  STL [R1+0x19c], R27 ;  /* 0x00019c1b01007387 */ /* 0x0001e80000100800 */
[----:B0-----:R3:W4:Y:S04]  /*101f0*/  LDG.E.U16 R27, [R6.64] ;  /* 0x00000006061b7981 */ /* 0x001728000c1e1500 */
[----:B------:R0:W-:Y:S04]  /*10200*/  STL [R1+0x198], R28 ;  /* 0x0001981c01007387 */ /* 0x0001e80000100800 */
[----:B0-----:R2:W4:Y:S01]  /*10210*/  LDG.E.U16 R28, [R8.64] ;  /* 0x00000006081c7981 */ /* 0x001522000c1e1500 */
[----:B------:R-:W-:-:S04]  /*10220*/  IMAD.WIDE R10, R0, 0x2, R20 ;  /* 0x00000002000a7825 */ /* 0x000fc800078e0214 */
[C---:B-1----:R-:W-:Y:S01]  /*10230*/  IMAD.WIDE R4, R0.reuse, 0x2, R16 ;  /* 0x0000000200047825 */ /* 0x042fe200078e0210 */
[----:B------:R0:W-:Y:S05]  /*10240*/  STL [R1+0x194], R29 ;  /* 0x0001941d01007387 */ /* 0x0001ea0000100800 */
[----:B------:R-:W4:Y:S04]  /*10250*/  LDG.E.U16 R5, [R4.64] ;  /* 0x0000000604057981 */ /* 0x000f28000c1e1500 */
[----:B0-----:R0:W4:Y:S04]  /*10260*/  LDG.E.U16 R29, [R10.64] ;  /* 0x000000060a1d7981 */ /* 0x001128000c1e1500 */
[----:B------:R1:W-:Y:S04]  /*10270*/  STL [R1+0x190], R26 ;  /* 0x0001901a01007387 */ /* 0x0003e80000100800 */
[----:B------:R-:W4:Y:S04]  /*10280*/  LDL.64 R20, [R1+0x1358] ;  /* 0x0013580001147983 */ /* 0x000f280000100a00 */
[----:B-1----:R1:W4:Y:S01]  /*10290*/  LDG.E.U16 R26, [R12.64] ;  /* 0x000000060c1a7981 */ /* 0x002322000c1e1500 */
[----:B--2---:R-:W-:-:S04]  /*102a0*/  IMAD.WIDE R8, R0, 0x2, R14 ;  /* 0x0000000200087825 */ /* 0x004fc800078e020e */
[C---:B---3--:R-:W-:Y:S01]  /*102b0*/  IMAD.WIDE R6, R0.reuse, 0x2, R24 ;  /* 0x0000000200067825 */ /* 0x048fe200078e0218 */
[----:B----4-:R2:W-:Y:S04]  /*102c0*/  STL [R1+0x18c], R19 ;  /* 0x00018c1301007387 */ /* 0x0105e80000100800 */
[----:B------:R-:W3:Y:S04]  /*102d0*/  LDL.64 R16, [R1+0x1090] ;  /* 0x0010900001107983 */ /* 0x000ee80000100a00 */
[----:B------:R-:W4:Y:S04]  /*102e0*/  LDL.64 R24, [R1+0x1348] ;  /* 0x0013480001187983 */ /* 0x000f280000100a00 */
[----:B--2---:R-:W2:Y:S04]  /*102f0*/  LDL.64 R18, [R1+0x1350] ;  /* 0x0013500001127983 */ /* 0x004ea80000100a00 */
[----:B------:R-:W4:Y:S04]  /*10300*/  LDL.64 R14, [R1+0x1340] ;  /* 0x00134000010e7983 */ /* 0x000f280000100a00 */
[----:B------:R0:W-:Y:S04]  /*10310*/  STL [R1+0x188], R27 ;  /* 0x0001881b01007387 */ /* 0x0001e80000100800 */
[----:B0-----:R2:W4:Y:S04]  /*10320*/  LDG.E.U16 R27, [R6.64] ;  /* 0x00000006061b7981 */ /* 0x001528000c1e1500 */
[----:B------:R0:W-:Y:S04]  /*10330*/  STL [R1+0x184], R28 ;  /* 0x0001841c01007387 */ /* 0x0001e80000100800 */
[----:B0-----:R3:W4:Y:S01]  /*10340*/  LDG.E.U16 R28, [R8.64] ;  /* 0x00000006081c7981 */ /* 0x001722000c1e1500 */
[----:B------:R-:W-:-:S04]  /*10350*/  IMAD.WIDE R10, R0, 0x2, R22 ;  /* 0x00000002000a7825 */ /* 0x000fc800078e0216 */
[C---:B-1----:R-:W-:Y:S01]  /*10360*/  IMAD.WIDE R12, R0.reuse, 0x2, R2 ;  /* 0x00000002000c7825 */ /* 0x042fe200078e0202 */
[----:B------:R0:W-:Y:S04]  /*10370*/  STL [R1+0x180], R29 ;  /* 0x0001801d01007387 */ /* 0x0001e80000100800 */
[----:B------:R-:W4:Y:S04]  /*10380*/  LDL.64 R22, [R1+0x1338] ;  /* 0x0013380001167983 */ /* 0x000f280000100a00 */
[----:B------:R-:W4:Y:S04]  /*10390*/  LDL.64 R2, [R1+0x1088] ;  /* 0x0010880001027983 */ /* 0x000f280000100a00 */
[----:B0-----:R4:W4:Y:S04]  /*103a0*/  LDG.E.U16 R29, [R10.64] ;  /* 0x000000060a1d7981 */ /* 0x001928000c1e1500 */
[----:B------:R0:W-:Y:S04]  /*103b0*/  STL [R1+0x17c], R26 ;  /* 0x00017c1a01007387 */ /* 0x0001e80000100800 */
[----:B------:R1:W-:Y:S04]  /*103c0*/  STL [R1+0x178], R5 ;  /* 0x0001780501007387 */ /* 0x0003e80000100800 */
[----:B0-----:R0:W4:Y:S01]  /*103d0*/  LDG.E.U16 R26, [R12.64] ;  /* 0x000000060c1a7981 */ /* 0x001122000c1e1500 */
[----:B-1----:R-:W-:-:S03]  /*103e0*/  IMAD.WIDE R4, R0, 0x2, R20 ;  /* 0x0000000200047825 */ /* 0x002fc600078e0214 */
[----:B------:R-:W4:Y:S01]  /*103f0*/  LDL.64 R20, [R1+0x1330] ;  /* 0x0013300001147983 */ /* 0x000f220000100a00 */
[----:B---3--:R-:W-:-:S03]  /*10400*/  IMAD.WIDE R8, R0, 0x2, R16 ;  /* 0x0000000200087825 */ /* 0x008fc600078e0210 */
[----:B------:R-:W3:Y:S01]  /*10410*/  LDL.64 R16, [R1+0x1320] ;  /* 0x0013200001107983 */ /* 0x000ee20000100a00 */
[----:B--2---:R-:W-:-:S03]  /*10420*/  IMAD.WIDE R6, R0, 0x2, R18 ;  /* 0x0000000200067825 */ /* 0x004fc600078e0212 */
[----:B------:R-:W2:Y:S01]  /*10430*/  LDL.64 R18, [R1+0x1328] ;  /* 0x0013280001127983 */ /* 0x000ea20000100a00 */
[----:B----4-:R-:W-:-:S03]  /*10440*/  IMAD.WIDE R10, R0, 0x2, R24 ;  /* 0x00000002000a7825 */ /* 0x010fc600078e0218 */
[----:B------:R1:W4:Y:S04]  /*10450*/  LDG.E.U16 R25, [R8.64] ;  /* 0x0000000608197981 */ /* 0x000328000c1e1500 */
[----:B------:R0:W4:Y:S04]  /*10460*/  LDG.E.U16 R24, [R6.64] ;  /* 0x0000000606187981 */ /* 0x000128000c1e1500 */
[----:B------:R0:W-:Y:S04]  /*10470*/  STL [R1+0x174], R27 ;  /* 0x0001741b01007387 */ /* 0x0001e80000100800 */
[----:B0-----:R0:W4:Y:S04]  /*10480*/  LDG.E.U16 R27, [R4.64] ;  /* 0x00000006041b7981 */ /* 0x001128000c1e1500 */
[----:B------:R0:W-:Y:S04]  /*10490*/  STL [R1+0x170], R28 ;  /* 0x0001701c01007387 */ /* 0x0001e80000100800 */
[----:B0-----:R2:W4:Y:S01]  /*104a0*/  LDG.E.U16 R28, [R10.64] ;  /* 0x000000060a1c7981 */ /* 0x001522000c1e1500 */
[----:B------:R-:W-:-:S04]  /*104b0*/  IMAD.WIDE R12, R0, 0x2, R14 ;  /* 0x00000002000c7825 */ /* 0x000fc800078e020e */
[C---:B------:R-:W-:Y:S01]  /*104c0*/  IMAD.WIDE R4, R0.reuse, 0x2, R22 ;  /* 0x0000000200047825 */ /* 0x040fe200078e0216 */
[----:B------:R0:W-:Y:S03]  /*104d0*/  STL [R1+0x16c], R29 ;  /* 0x00016c1d01007387 */ /* 0x0001e60000100800 */
[C---:B------:R-:W-:Y:S01]  /*104e0*/  IMAD.WIDE R6, R0.reuse, 0x2, R2 ;  /* 0x0000000200067825 */ /* 0x040fe200078e0202 */
[----:B------:R-:W4:Y:S05]  /*104f0*/  LDL.64 R14, [R1+0x1080] ;  /* 0x00108000010e7983 */ /* 0x000f2a0000100a00 */
[----:B------:R-:W4:Y:S04]  /*10500*/  LDG.E.U16 R7, [R6.64] ;  /* 0x0000000606077981 */ /* 0x000f28000c1e1500 */
[----:B0-----:R3:W4:Y:S01]  /*10510*/  LDG.E.U16 R29, [R12.64] ;  /* 0x000000060c1d7981 */ /* 0x001722000c1e1500 */
[----:B-1----:R-:W-:-:S06]  /*10520*/  IMAD.WIDE R8, R0, 0x2, R20 ;  /* 0x0000000200087825 */ /* 0x002fcc00078e0214 */
[----:B------:R-:W4:Y:S01]  /*10530*/  LDG.E.U16 R9, [R8.64] ;  /* 0x0000000608097981 */ /* 0x000f22000c1e1500 */
[----:B---3--:R-:W-:-:S03]  /*10540*/  IMAD.WIDE R12, R0, 0x2, R16 ;  /* 0x00000002000c7825 */ /* 0x008fc600078e0210 */
[----:B------:R0:W3:Y:S01]  /*10550*/  LDG.E.U16 R17, [R4.64] ;  /* 0x0000000604117981 */ /* 0x0000e2000c1e1500 */
[----:B--2---:R-:W-:-:S03]  /*10560*/  IMAD.WIDE R10, R0, 0x2, R18 ;  /* 0x00000002000a7825 */ /* 0x004fc600078e0212 */
[----:B----4-:R-:W-:Y:S04]  /*10570*/  STL [R1+0x164], R27 ;  /* 0x0001641b01007387 */ /* 0x010fe80000100800 */
[----:B------:R1:W-:Y:S04]  /*10580*/  STL [R1+0x168], R26 ;  /* 0x0001681a01007387 */ /* 0x0003e80000100800 */
[----:B------:R-:W2:Y:S04]  /*10590*/  LDL.64 R2, [R1+0x1310] ;  /* 0x0013100001027983 */ /* 0x000ea80000100a00 */
[----:B-1----:R-:W2:Y:S04]  /*105a0*/  LDL.64 R26, [R1+0x1318] ;  /* 0x00131800011a7983 */ /* 0x002ea80000100a00 */
[----:B------:R-:W-:Y:S04]  /*105b0*/  STL [R1+0x15c], R25 ;  /* 0x00015c1901007387 */ /* 0x000fe80000100800 */
[----:B------:R1:W-:Y:S04]  /*105c0*/  STL [R1+0x160], R24 ;  /* 0x0001601801007387 */ /* 0x0003e80000100800 */
[----:B------:R-:W2:Y:S04]  /*105d0*/  LDL.64 R22, [R1+0x1078] ;  /* 0x0010780001167983 */ /* 0x000ea80000100a00 */
[----:B------:R-:W2:Y:S04]  /*105e0*/  LDL.64 R20, [R1+0x1300] ;  /* 0x0013000001147983 */ /* 0x000ea80000100a00 */
[----:B-1----:R-:W2:Y:S04]  /*105f0*/  LDL.64 R24, [R1+0x1308] ;  /* 0x0013080001187983 */ /* 0x002ea80000100a00 */
[----:B------:R-:W2:Y:S04]  /*10600*/  LDL.64 R18, [R1+0x12f8] ;  /* 0x0012f80001127983 */ /* 0x000ea80000100a00 */
[----:B------:R1:W-:Y:S04]  /*10610*/  STL [R1+0x158], R28 ;  /* 0x0001581c01007387 */ /* 0x0003e80000100800 */
[----:B-1----:R1:W2:Y:S01]  /*10620*/  LDG.E.U16 R28, [R10.64] ;  /* 0x000000060a1c7981 */ /* 0x0022a2000c1e1500 */
[----:B0-----:R-:W-:-:S03]  /*10630*/  IMAD.WIDE R4, R0, 0x2, R14 ;  /* 0x0000000200047825 */ /* 0x001fc600078e020e */
[----:B------:R0:W-:Y:S04]  /*10640*/  STL [R1+0x154], R29 ;  /* 0x0001541d01007387 */ /* 0x0001e80000100800 */
[----:B0-----:R0:W2:Y:S04]  /*10650*/  LDG.E.U16 R29, [R12.64] ;  /* 0x000000060c1d7981 */ /* 0x0010a8000c1e1500 */
[----:B---3--:R3:W-:Y:S04]  /*10660*/  STL [R1+0x150], R17 ;  /* 0x0001501101007387 */ /* 0x0087e80000100800 */
[----:B------:R-:W4:Y:S04]  /*10670*/  LDL.64 R14, [R1+0x1070] ;  /* 0x00107000010e7983 */ /* 0x000f280000100a00 */
[----:B---3--:R-:W3:Y:S04]  /*10680*/  LDL.64 R16, [R1+0x12f0] ;  /* 0x0012f00001107983 */ /* 0x008ee80000100a00 */
[----:B------:R-:W-:Y:S04]  /*10690*/  STL [R1+0x14c], R7 ;  /* 0x00014c0701007387 */ /* 0x000fe80000100800 */
[----:B------:R2:W-:Y:S02]  /*106a0*/  STL [R1+0x148], R9 ;  /* 0x0001480901007387 */ /* 0x0005e40000100800 */
[----:B--2---:R-:W-:-:S02]  /*106b0*/  IMAD.WIDE R8, R0, 0x2, R2 ;  /* 0x0000000200087825 */ /* 0x004fc400078e0202 */
[----:B------:R-:W2:Y:S02]  /*106c0*/  LDL.64 R2, [R1+0x12e8] ;  /* 0x0012e80001027983 */ /* 0x000ea40000100a00 */
[----:B------:R-:W-:-:S04]  /*106d0*/  IMAD.WIDE R6, R0, 0x2, R26 ;  /* 0x0000000200067825 */ /* 0x000fc800078e021a */
[C---:B0-----:R-:W-:Y:S02]  /*106e0*/  IMAD.WIDE R12, R0.reuse, 0x2, R22 ;  /* 0x00000002000c7825 */ /* 0x041fe400078e0216 */
[----:B------:R3:W2:Y:S04]  /*106f0*/  LDG.E.U16 R23, [R8.64] ;  /* 0x0000000608177981 */ /* 0x0006a8000c1e1500 */
[----:B------:R0:W2:Y:S01]  /*10700*/  LDG.E.U16 R22, [R6.64] ;  /* 0x0000000606167981 */ /* 0x0000a2000c1e1500 */
[----:B-1----:R-:W-:-:S03]  /*10710*/  IMAD.WIDE R10, R0, 0x2, R24 ;  /* 0x00000002000a7825 */ /* 0x002fc600078e0218 */
[----:B------:R1:W2:Y:S04]  /*10720*/  LDG.E.U16 R25, [R4.64] ;  /* 0x0000000604197981 */ /* 0x0002a8000c1e1500 */
[----:B------:R0:W-:Y:S04]  /*10730*/  STL [R1+0x144], R28 ;  /* 0x0001441c01007387 */ /* 0x0001e80000100800 */
[----:B0-----:R-:W4:Y:S01]  /*10740*/  LDG.E.U16 R28, [R10.64] ;  /* 0x000000060a1c7981 */ /* 0x001f22000c1e1500 */
[----:B-1----:R-:W-:-:S03]  /*10750*/  IMAD.WIDE R4, R0, 0x2, R20 ;  /* 0x0000000200047825 */ /* 0x002fc600078e0214 */
[----:B------:R0:W-:Y:S04]  /*10760*/  STL [R1+0x140], R29 ;  /* 0x0001401d01007387 */ /* 0x0001e80000100800 */
[----:B------:R-:W4:Y:S01]  /*10770*/  LDL.64 R26, [R1+0x12e0] ;  /* 0x0012e000011a7983 */ /* 0x000f220000100a00 */
[----:B------:R-:W-:-:S03]  /*10780*/  IMAD.WIDE R6, R0, 0x2, R18 ;  /* 0x0000000200067825 */ /* 0x000fc600078e0212 */
[----:B------:R-:W4:Y:S04]  /*10790*/  LDG.E.U16 R5, [R4.64] ;  /* 0x0000000604057981 */ /* 0x000f28000c1e1500 */
[----:B0-----:R0:W4:Y:S04]  /*107a0*/  LDG.E.U16 R29, [R12.64] ;  /* 0x000000060c1d7981 */ /* 0x001128000c1e1500 */
[----:B------:R-:W4:Y:S01]  /*107b0*/  LDG.E.U16 R7, [R6.64] ;  /* 0x0000000606077981 */ /* 0x000f22000c1e1500 */
[----:B---3--:R-:W-:-:S03]  /*107c0*/  IMAD.WIDE R8, R0, 0x2, R16 ;  /* 0x0000000200087825 */ /* 0x008fc600078e0210 */
[----:B--2---:R1:W-:Y:S04]  /*107d0*/  STL [R1+0x13c], R25 ;  /* 0x00013c1901007387 */ /* 0x0043e80000100800 */
[----:B------:R-:W2:Y:S04]  /*107e0*/  LDL.64 R20, [R1+0x1068] ;  /* 0x0010680001147983 */ /* 0x000ea80000100a00 */
[----:B-1----:R-:W3:Y:S04]  /*107f0*/  LDL.64 R24, [R1+0x12d8] ;  /* 0x0012d80001187983 */ /* 0x002ee80000100a00 */
[----:B------:R-:W-:Y:S04]  /*10800*/  STL [R1+0x134], R23 ;  /* 0x0001341701007387 */ /* 0x000fe80000100800 */
[----:B------:R1:W-:Y:S04]  /*10810*/  STL [R1+0x138], R22 ;  /* 0x0001381601007387 */ /* 0x0003e80000100800 */
[----:B------:R-:W2:Y:S04]  /*10820*/  LDL.64 R18, [R1+0x12c8] ;  /* 0x0012c80001127983 */ /* 0x000ea80000100a00 */
[----:B-1----:R-:W2:Y:S04]  /*10830*/  LDL.64 R22, [R1+0x12d0] ;  /* 0x0012d00001167983 */ /* 0x002ea80000100a00 */
[----:B----4-:R1:W-:Y:S04]  /*10840*/  STL [R1+0x130], R28 ;  /* 0x0001301c01007387 */ /* 0x0103e80000100800 */
[----:B-1----:R-:W4:Y:S01]  /*10850*/  LDG.E.U16 R28, [R8.64] ;  /* 0x00000006081c7981 */ /* 0x002f22000c1e1500 */
[----:B------:R-:W-:-:S04]  /*10860*/  IMAD.WIDE R10, R0, 0x2, R14 ;  /* 0x00000002000a7825 */ /* 0x000fc800078e020e */
[C---:B0-----:R-:W-:Y:S01]  /*10870*/  IMAD.WIDE R12, R0.reuse, 0x2, R2 ;  /* 0x00000002000c7825 */ /* 0x041fe200078e0202 */
[----:B----4-:R0:W-:Y:S04]  /*10880*/  STL [R1+0x2798], R28 ;  /* 0x0027981c01007387 */ /* 0x0101e80000100800 */
[----:B------:R-:W4:Y:S04]  /*10890*/  LDL.64 R16, [R1+0x12c0] ;  /* 0x0012c00001107983 */ /* 0x000f280000100a00 */
[----:B------:R-:W4:Y:S04]  /*108a0*/  LDL.64 R14, [R1+0x1060] ;  /* 0x00106000010e7983 */ /* 0x000f280000100a00 */
[----:B0-----:R2:W4:Y:S04]  /*108b0*/  LDG.E.U16 R28, [R10.64] ;  /* 0x000000060a1c7981 */ /* 0x001528000c1e1500 */
[----:B------:R0:W-:Y:S04]  /*108c0*/  STL [R1+0x12c], R29 ;  /* 0x00012c1d01007387 */ /* 0x0001e80000100800 */
[----:B------:R-:W4:Y:S04]  /*108d0*/  LDL.64 R2, [R1+0x12b8] ;  /* 0x0012b80001027983 */ /* 0x000f280000100a00 */
[----:B------:R1:W-:Y:S01]  /*108e0*/  STL [R1+0x128], R5 ;  /* 0x0001280501007387 */ /* 0x0003e20000100800 */
[----:B--2---:R-:W-:-:S03]  /*108f0*/  IMAD.WIDE R10, R0, 0x2, R22 ;  /* 0x00000002000a7825 */ /* 0x004fc600078e0216 */
[----:B0-----:R0:W2:Y:S01]  /*10900*/  LDG.E.U16 R29, [R12.64] ;  /* 0x000000060c1d7981 */ /* 0x0010a2000c1e1500 */
[----:B-1----:R-:W-:-:S03]  /*10910*/  IMAD.WIDE R4, R0, 0x2, R26 ;  /* 0x0000000200047825 */ /* 0x002fc600078e021a */
[----:B------:R3:W-:Y:S04]  /*10920*/  STL [R1+0x124], R7 ;  /* 0x0001240701007387 */ /* 0x0007e80000100800 */
[----:B------:R-:W2:Y:S01]  /*10930*/  LDG.E.U16 R23, [R4.64] ;  /* 0x0000000604177981 */ /* 0x000ea2000c1e1500 */
[----:B------:R-:W-:-:S03]  /*10940*/  IMAD.WIDE R8, R0, 0x2, R20 ;  /* 0x0000000200087825 */ /* 0x000fc600078e0214 */
[----:B------:R-:W2:Y:S01]  /*10950*/  LDL.64 R20, [R1+0x12a8] ;  /* 0x0012a80001147983 */ /* 0x000ea20000100a00 */
[----:B---3--:R-:W-:-:S03]  /*10960*/  IMAD.WIDE R6, R0, 0x2, R24 ;  /* 0x0000000200067825 */ /* 0x008fc600078e0218 */
[----:B------:R-:W3:Y:S01]  /*10970*/  LDL.64 R24, [R1+0x12b0] ;  /* 0x0012b00001187983 */ /* 0x000ee20000100a00 */
[----:B0-----:R-:W-:-:S03]  /*10980*/  IMAD.WIDE R12, R0, 0x2, R18 ;  /* 0x00000002000c7825 */ /* 0x001fc600078e0212 */
[----:B------:R3:W3:Y:S04]  /*10990*/  LDG.E.U16 R26, [R10.64] ;  /* 0x000000060a1a7981 */ /* 0x0006e8000c1e1500 */
[----:B------:R0:W3:Y:S04]  /*109a0*/  LDG.E.U16 R27, [R12.64] ;  /* 0x000000060c1b7981 */ /* 0x0000e8000c1e1500 */
[----:B----4-:R1:W-:Y:S04]  /*109b0*/  STL [R1+0x11c], R28 ;  /* 0x00011c1c01007387 */ /* 0x0103e80000100800 */
[----:B-1----:R1:W4:Y:S04]  /*109c0*/  LDG.E.U16 R28, [R6.64] ;  /* 0x00000006061c7981 */ /* 0x002328000c1e1500 */
[----:B--2---:R2:W-:Y:S04]  /*109d0*/  STL [R1+0x118], R29 ;  /* 0x0001181d01007387 */ /* 0x0045e80000100800 */
[----:B------:R-:W4:Y:S01]  /*109e0*/  LDL.64 R18, [R1+0x1058] ;  /* 0x0010580001127983 */ /* 0x000f220000100a00 */
[----:B-1----:R-:W-:-:S03]  /*109f0*/  IMAD.WIDE R6, R0, 0x2, R14 ;  /* 0x0000000200067825 */ /* 0x002fc600078e020e */
[----:B------:R-:W4:Y:S04]  /*10a00*/  LDL.64 R14, [R1+0x12a0] ;  /* 0x0012a000010e7983 */ /* 0x000f280000100a00 */
[----:B--2---:R1:W2:Y:S04]  /*10a10*/  LDG.E.U16 R29, [R8.64] ;  /* 0x00000006081d7981 */ /* 0x0042a8000c1e1500 */
[----:B------:R0:W-:Y:S01]  /*10a20*/  STL [R1+0x114], R23 ;  /* 0x0001141701007387 */ /* 0x0001e20000100800 */
[----:B------:R-:W-:-:S03]  /*10a30*/  IMAD.WIDE R4, R0, 0x2, R16 ;  /* 0x0000000200047825 */ /* 0x000fc600078e0210 */
[----:B------:R-:W2:Y:S01]  /*10a40*/  LDG.E.U16 R7, [R6.64] ;  /* 0x0000000606077981 */ /* 0x000ea2000c1e1500 */
[----:B-1----:R-:W-:-:S03]  /*10a50*/  IMAD.WIDE R8, R0, 0x2, R2 ;  /* 0x0000000200087825 */ /* 0x002fc600078e0202 */
[----:B------:R-:W2:Y:S01]  /*10a60*/  LDL.64 R2, [R1+0x1050] ;  /* 0x0010500001027983 */ /* 0x000ea20000100a00 */
[----:B0-----:R-:W-:-:S03]  /*10a70*/  IMAD.WIDE R12, R0, 0x2, R20 ;  /* 0x00000002000c7825 */ /* 0x001fc600078e0214 */
[----:B------:R0:W2:Y:S04]  /*10a80*/  LDG.E.U16 R21, [R4.64] ;  /* 0x0000000604157981 */ /* 0x0000a8000c1e1500 */
[----:B------:R-:W2:Y:S04]  /*10a90*/  LDG.E.U16 R9, [R8.64] ;  /* 0x0000000608097981 */ /* 0x000ea8000c1e1500 */
[----:B------:R-:W2:Y:S01]  /*10aa0*/  LDL.64 R22, [R1+0x1298] ;  /* 0x0012980001167983 */ /* 0x000ea20000100a00 */
[----:B---3--:R-:W-:-:S03]  /*10ab0*/  IMAD.WIDE R10, R0, 0x2, R24 ;  /* 0x00000002000a7825 */ /* 0x008fc600078e0218 */
[----:B------:R-:W3:Y:S04]  /*10ac0*/  LDL.64 R16, [R1+0x1290] ;  /* 0x0012900001107983 */ /* 0x000ee80000100a00 */
[----:B----4-:R1:W-:Y:S04]  /*10ad0*/  STL [R1+0x110], R28 ;  /* 0x0001101c01007387 */ /* 0x0103e80000100800 */
[----:B-1----:R3:W4:Y:S01]  /*10ae0*/  LDG.E.U16 R28, [R10.64] ;  /* 0x000000060a1c7981 */ /* 0x002722000c1e1500 */
[----:B0-----:R-:W-:-:S03]  /*10af0*/  IMAD.WIDE R4, R0, 0x2, R18 ;  /* 0x0000000200047825 */ /* 0x001fc600078e0212 */
[----:B--2---:R0:W-:Y:S04]  /*10b00*/  STL [R1+0x10c], R29 ;  /* 0x00010c1d01007387 */ /* 0x0041e80000100800 */
[----:B0-----:R0:W2:Y:S02]  /*10b10*/  LDG.E.U16 R29, [R12.64] ;  /* 0x000000060c1d7981 */ /* 0x0010a4000c1e1500 */
[C---:B0-----:R-:W-:Y:S02]  /*10b20*/  IMAD.WIDE R12, R0.reuse, 0x2, R2 ;  /* 0x00000002000c7825 */ /* 0x041fe400078e0202 */
[----:B------:R0:W2:Y:S04]  /*10b30*/  LDG.E.U16 R3, [R4.64] ;  /* 0x0000000604037981 */ /* 0x0000a8000c1e1500 */
[----:B------:R-:W-:Y:S04]  /*10b40*/  STL [R1+0x104], R27 ;  /* 0x0001041b01007387 */ /* 0x000fe80000100800 */
[----:B------:R1:W-:Y:S04]  /*10b50*/  STL [R1+0x108], R26 ;  /* 0x0001081a01007387 */ /* 0x0003e80000100800 */
[----:B------:R-:W2:Y:S04]  /*10b60*/  LDL.64 R24, [R1+0x1280] ;  /* 0x0012800001187983 */ /* 0x000ea80000100a00 */
[----:B-1----:R-:W2:Y:S04]  /*10b70*/  LDL.64 R26, [R1+0x1288] ;  /* 0x00128800011a7983 */ /* 0x002ea80000100a00 */
[----:B------:R1:W-:Y:S04]  /*10b80*/  STL [R1+0x100], R21 ;  /* 0x0001001501007387 */ /* 0x0003e80000100800 */
[----:B------:R-:W2:Y:S04]  /*10b90*/  LDL.64 R18, [R1+0x1048] ;  /* 0x0010480001127983 */ /* 0x000ea80000100a00 */
[----:B-1----:R-:W2:Y:S04]  /*10ba0*/  LDL.64 R20, [R1+0x1278] ;  /* 0x0012780001147983 */ /* 0x002ea80000100a00 */
[----:B------:R1:W-:Y:S02]  /*10bb0*/  STL [R1+0xfc], R7 ;  /* 0x0000fc0701007387 */ /* 0x0003e40000100800 */
[----:B-1----:R-:W-:-:S02]  /*10bc0*/  IMAD.WIDE R6, R0, 0x2, R14 ;  /* 0x0000000200067825 */ /* 0x002fc400078e020e */
[----:B------:R-:W2:Y:S04]  /*10bd0*/  LDL.64 R14, [R1+0x1270] ;  /* 0x00127000010e7983 */ /* 0x000ea80000100a00 */
[----:B------:R1:W-:Y:S01]  /*10be0*/  STL [R1+0xf8], R9 ;  /* 0x0000f80901007387 */ /* 0x0003e20000100800 */
[----:B---3--:R-:W-:-:S03]  /*10bf0*/  IMAD.WIDE R10, R0, 0x2, R16 ;  /* 0x00000002000a7825 */ /* 0x008fc600078e0210 */
[----:B0-----:R0:W2:Y:S01]  /*10c00*/  LDG.E.U16 R4, [R6.64] ;  /* 0x0000000606047981 */ /* 0x0010a2000c1e1500 */
[----:B-1----:R-:W-:-:S05]  /*10c10*/  IMAD.WIDE R8, R0, 0x2, R22 ;  /* 0x0000000200087825 */ /* 0x002fca00078e0216 */
[----:B------:R1:W2:Y:S04]  /*10c20*/  LDG.E.U16 R5, [R8.64] ;  /* 0x0000000608057981 */ /* 0x0002a8000c1e1500 */
[----:B----4-:R4:W-:Y:S04]  /*10c30*/  STL [R1+0xf4], R28 ;  /* 0x0000f41c01007387 */ /* 0x0109e80000100800 */
[----:B------:R-:W3:Y:S04]  /*10c40*/  LDL.64 R16, [R1+0x1268] ;  /* 0x0012680001107983 */ /* 0x000ee80000100a00 */
[----:B----4-:R4:W3:Y:S04]  /*10c50*/  LDG.E.U16 R28, [R10.64] ;  /* 0x000000060a1c7981 */ /* 0x0108e8000c1e1500 */
[----:B--2---:R2:W-:Y:S04]  /*10c60*/  STL [R1+0xf0], R29 ;  /* 0x0000f01d01007387 */ /* 0x0045e80000100800 */
[----:B------:R-:W3:Y:S04]  /*10c70*/  LDL.64 R22, [R1+0x1260] ;  /* 0x0012600001167983 */ /* 0x000ee80000100a00 */
[----:B--2---:R2:W3:Y:S04]  /*10c80*/  LDG.E.U16 R29, [R12.64] ;  /* 0x000000060c1d7981 */ /* 0x0044e8000c1e1500 */
[----:B------:R0:W-:Y:S04]  /*10c90*/  STL [R1+0xec], R3 ;  /* 0x0000ec0301007387 */ /* 0x0001e80000100800 */
[----:B0-----:R-:W3:Y:S01]  /*10ca0*/  LDL.64 R2, [R1+0x1040] ;  /* 0x0010400001027983 */ /* 0x001ee20000100a00 */
[----:B-1----:R-:W-:-:S04]  /*10cb0*/  IMAD.WIDE R8, R0, 0x2, R24 ;  /* 0x0000000200087825 */ /* 0x002fc800078e0218 */
[C---:B------:R-:W-:Y:S01]  /*10cc0*/  IMAD.WIDE R6, R0.reuse, 0x2, R26 ;  /* 0x0000000200067825 */ /* 0x040fe200078e021a */
[----:B------:R3:W3:Y:S04]  /*10cd0*/  LDG.E.U16 R24, [R8.64] ;  /* 0x0000000608187981 */ /* 0x0006e8000c1e1500 */
[----:B------:R0:W3:Y:S01]  /*10ce0*/  LDG.E.U16 R25, [R6.64] ;  /* 0x0000000606197981 */ /* 0x0000e2000c1e1500 */
[----:B--2---:R-:W-:-:S03]  /*10cf0*/  IMAD.WIDE R12, R0, 0x2, R18 ;  /* 0x00000002000c7825 */ /* 0x004fc600078e0212 */
[----:B------:R-:W2:Y:S01]  /*10d00*/  LDL.64 R18, [R1+0x1258] ;  /* 0x0012580001127983 */ /* 0x000ea20000100a00 */
[----:B----4-:R-:W-:-:S06]  /*10d10*/  IMAD.WIDE R10, R0, 0x2, R20 ;  /* 0x00000002000a7825 */ /* 0x010fcc00078e0214 */
[----:B------:R-:W2:Y:S04]  /*10d20*/  LDG.E.U16 R11, [R10.64] ;  /* 0x000000060a0b7981 */ /* 0x000ea8000c1e1500 */
[----:B------:R-:W-:Y:S04]  /*10d30*/  STL [R1+0xe4], R5 ;  /* 0x0000e40501007387 */ /* 0x000fe80000100800 */
[----:B------:R1:W-:Y:S04]  /*10d40*/  STL [R1+0xe8], R4 ;  /* 0x0000e80401007387 */ /* 0x0003e80000100800 */
[----:B------:R-:W2:Y:S01]  /*10d50*/  LDL.64 R20, [R1+0x1250] ;  /* 0x0012500001147983 */ /* 0x000ea20000100a00 */
[----:B-1----:R-:W-:-:S05]  /*10d60*/  IMAD.WIDE R4, R0, 0x2, R14 ;  /* 0x0000000200047825 */ /* 0x002fca00078e020e */
[----:B------:R1:W2:Y:S01]  /*10d70*/  LDG.E.U16 R27, [R4.64] ;  /* 0x00000006041b7981 */ /* 0x0002a2000c1e1500 */
[----:B---3--:R-:W-:-:S03]  /*10d80*/  IMAD.WIDE R8, R0, 0x2, R16 ;  /* 0x0000000200087825 */ /* 0x008fc600078e0210 */
[----:B------:R3:W-:Y:S04]  /*10d90*/  STL [R1+0xe0], R28 ;  /* 0x0000e01c01007387 */ /* 0x0007e80000100800 */
[----:B------:R-:W4:Y:S04]  /*10da0*/  LDL.64 R14, [R1+0x1248] ;  /* 0x00124800010e7983 */ /* 0x000f280000100a00 */
[----:B------:R-:W4:Y:S04]  /*10db0*/  LDL.64 R16, [R1+0x1038] ;  /* 0x0010380001107983 */ /* 0x000f280000100a00 */
[----:B---3--:R3:W4:Y:S04]  /*10dc0*/  LDG.E.U16 R28, [R12.64] ;  /* 0x000000060c1c7981 */ /* 0x008728000c1e1500 */
[----:B------:R1:W-:Y:S01]  /*10dd0*/  STL [R1+0xdc], R29 ;  /* 0x0000dc1d01007387 */ /* 0x0003e20000100800 */
[----:B0-----:R-:W-:-:S05]  /*10de0*/  IMAD.WIDE R6, R0, 0x2, R22 ;  /* 0x0000000200067825 */ /* 0x001fca00078e0216 */
[----:B------:R2:W4:Y:S04]  /*10df0*/  LDG.E.U16 R26, [R6.64] ;  /* 0x00000006061a7981 */ /* 0x000528000c1e1500 */
[----:B-1----:R0:W4:Y:S01]  /*10e00*/  LDG.E.U16 R29, [R8.64] ;  /* 0x00000006081d7981 */ /* 0x002122000c1e1500 */
[----:B------:R-:W-:-:S03]  /*10e10*/  IMAD.WIDE R4, R0, 0x2, R2 ;  /* 0x0000000200047825 */ /* 0x000fc600078e0202 */
[----:B------:R-:W4:Y:S04]  /*10e20*/  LDL.64 R2, [R1+0x1240] ;  /* 0x0012400001027983 */ /* 0x000f280000100a00 */
[----:B------:R1:W-:Y:S04]  /*10e30*/  STL [R1+0xd8], R25 ;  /* 0x0000d81901007387 */ /* 0x0003e80000100800 */
[----:B---3--:R-:W3:Y:S04]  /*10e40*/  LDL.64 R12, [R1+0x1230] ;  /* 0x00123000010c7983 */ /* 0x008ee80000100a00 */
[----:B-1----:R1:W3:Y:S01]  /*10e50*/  LDG.E.U16 R25, [R4.64] ;  /* 0x0000000604197981 */ /* 0x0022e2000c1e1500 */
[----:B--2---:R-:W-:-:S03]  /*10e60*/  IMAD.WIDE R6, R0, 0x2, R18 ;  /* 0x0000000200067825 */ /* 0x004fc600078e0212 */
[----:B------:R-:W2:Y:S04]  /*10e70*/  LDL.64 R18, [R1+0x1238] ;  /* 0x0012380001127983 */ /* 0x000ea80000100a00 */
[----:B------:R1:W-:Y:S04]  /*10e80*/  STL [R1+0xd4], R24 ;  /* 0x0000d41801007387 */ /* 0x0003e80000100800 */
[----:B------:R1:W-:Y:S04]  /*10e90*/  STL [R1+0xd0], R11 ;  /* 0x0000d00b01007387 */ /* 0x0003e80000100800 */
[----:B0-----:R-:W3:Y:S04]  /*10ea0*/  LDL.64 R8, [R1+0x1220] ;  /* 0x0012200001087983 */ /* 0x001ee80000100a00 */
[----:B-1----:R0:W3:Y:S04]  /*10eb0*/  LDG.E.U16 R24, [R6.64] ;  /* 0x0000000606187981 */ /* 0x0020e8000c1e1500 */
[----:B------:R-:W3:Y:S01]  /*10ec0*/  LDL.64 R10, [R1+0x1030] ;  /* 0x00103000010a7983 */ /* 0x000ee20000100a00 */
[----:B------:R-:W-:-:S05]  /*10ed0*/  IMAD.WIDE R4, R0, 0x2, R20 ;  /* 0x0000000200047825 */ /* 0x000fca00078e0214 */
[----:B------:R4:W3:Y:S02]  /*10ee0*/  LDG.E.U16 R23, [R4.64] ;  /* 0x0000000604177981 */ /* 0x0008e4000c1e1500 */
[C---:B----4-:R-:W-:Y:S02]  /*10ef0*/  IMAD.WIDE R4, R0.reuse, 0x2, R14 ;  /* 0x0000000200047825 */ /* 0x050fe400078e020e */
[----:B------:R-:W4:Y:S04]  /*10f00*/  LDL.64 R14, [R1+0x1228] ;  /* 0x00122800010e7983 */ /* 0x000f280000100a00 */
[----:B------:R1:W4:Y:S04]  /*10f10*/  LDG.E.U16 R22, [R4.64] ;  /* 0x0000000604167981 */ /* 0x000328000c1e1500 */
[----:B------:R0:W-:Y:S01]  /*10f20*/  STL [R1+0xcc], R28 ;  /* 0x0000cc1c01007387 */ /* 0x0001e20000100800 */
[----:B-1----:R-:W-:-:S05]  /*10f30*/  IMAD.WIDE R4, R0, 0x2, R16 ;  /* 0x0000000200047825 */ /* 0x002fca00078e0210 */
[----:B0-----:R0:W4:Y:S02]  /*10f40*/  LDG.E.U16 R28, [R4.64] ;  /* 0x00000006041c7981 */ /* 0x001124000c1e1500 */
[----:B0-----:R-:W-:-:S05]  /*10f50*/  IMAD.WIDE R4, R0, 0x2, R2 ;  /* 0x0000000200047825 */ /* 0x001fca00078e0202 */
[----:B------:R2:W4:Y:S02]  /*10f60*/  LDG.E.U16 R2, [R4.64] ;  /* 0x0000000604027981 */ /* 0x000524000c1e1500 */
[----:B--2---:R-:W-:-:S05]  /*10f70*/  IMAD.WIDE R4, R0, 0x2, R18 ;  /* 0x0000000200047825 */ /* 0x004fca00078e0212 */
[----:B------:R3:W2:Y:S02]  /*10f80*/  LDG.E.U16 R21, [R4.64] ;  /* 0x0000000604157981 */ /* 0x0006a4000c1e1500 */
[C---:B---3--:R-:W-:Y:S02]  /*10f90*/  IMAD.WIDE R4, R0.reuse, 0x2, R12 ;  /* 0x0000000200047825 */ /* 0x048fe400078e020c */
[----:B----4-:R0:W-:Y:S04]  /*10fa0*/  STL [R1+0x27ac], R28 ;  /* 0x0027ac1c01007387 */ /* 0x0101e80000100800 */
[----:B------:R-:W3:Y:S04]  /*10fb0*/  LDL.64 R16, [R1+0x1218] ;  /* 0x0012180001107983 */ /* 0x000ee80000100a00 */
[----:B0-----:R0:W4:Y:S04]  /*10fc0*/  LDG.E.U16 R28, [R4.64] ;  /* 0x00000006041c7981 */ /* 0x001128000c1e1500 */
[----:B------:R-:W-:Y:S04]  /*10fd0*/  STL [R1+0x279c], R2 ;  /* 0x00279c0201007387 */ /* 0x000fe80000100800 */
[----:B------:R-:W2:Y:S04]  /*10fe0*/  LDL.64 R6, [R1+0x1028] ;  /* 0x0010280001067983 */ /* 0x000ea80000100a00 */
[----:B------:R1:W-:Y:S04]  /*10ff0*/  STL [R1+0xc8], R27 ;  /* 0x0000c81b01007387 */ /* 0x0003e80000100800 */
[----:B------:R-:W4:Y:S01]  /*11000*/  LDL.64 R12, [R1+0x1210] ;  /* 0x00121000010c7983 */ /* 0x000f220000100a00 */
[----:B0-----:R-:W-:-:S03]  /*11010*/  IMAD.WIDE R4, R0, 0x2, R10 ;  /* 0x0000000200047825 */ /* 0x001fc600078e020a */
[----:B------:R-:W4:Y:S04]  /*11020*/  LDL.64 R10, [R1+0x1208] ;  /* 0x00120800010a7983 */ /* 0x000f280000100a00 */
[----:B-1----:R0:W4:Y:S04]  /*11030*/  LDG.E.U16 R27, [R4.64] ;  /* 0x00000006041b7981 */ /* 0x002128000c1e1500 */
[----:B------:R-:W-:Y:S01]  /*11040*/  STL [R1+0xc4], R29 ;  /* 0x0000c41d01007387 */ /* 0x000fe20000100800 */
[----:B0-----:R-:W-:-:S03]  /*11050*/  IMAD.WIDE R4, R0, 0x2, R14 ;  /* 0x0000000200047825 */ /* 0x001fc600078e020e */
[----:B------:R-:W4:Y:S04]  /*11060*/  LDL.64 R14, [R1+0x1200] ;  /* 0x00120000010e7983 */ /* 0x000f280000100a00 */
[----:B------:R0:W-:Y:S04]  /*11070*/  STL [R1+0xc0], R26 ;  /* 0x0000c01a01007387 */ /* 0x0001e80000100800 */
[----:B------:R1:W4:Y:S04]  /*11080*/  LDG.E.U16 R20, [R4.64] ;  /* 0x0000000604147981 */ /* 0x000328000c1e1500 */
[----:B------:R0:W-:Y:S04]  /*11090*/  STL [R1+0xbc], R25 ;  /* 0x0000bc1901007387 */ /* 0x0001e80000100800 */
[----:B------:R-:W4:Y:S01]  /*110a0*/  LDL.64 R2, [R1+0x11f8] ;  /* 0x0011f80001027983 */ /* 0x000f220000100a00 */
[----:B-1----:R-:W-:-:S03]  /*110b0*/  IMAD.WIDE R4, R0, 0x2, R8 ;  /* 0x0000000200047825 */ /* 0x002fc600078e0208 */
[----:B------:R-:W4:Y:S04]  /*110c0*/  LDL.64 R8, [R1+0x1020] ;  /* 0x0010200001087983 */ /* 0x000f280000100a00 */
[----:B------:R3:W4:Y:S04]  /*110d0*/  LDG.E.U16 R19, [R4.64] ;  /* 0x0000000604137981 */ /* 0x000728000c1e1500 */
[----:B------:R1:W-:Y:S04]  /*110e0*/  STL [R1+0xb8], R24 ;  /* 0x0000b81801007387 */ /* 0x0003e80000100800 */
[----:B------:R0:W-:Y:S01]  /*110f0*/  STL [R1+0xb4], R23 ;  /* 0x0000b41701007387 */ /* 0x0001e20000100800 */
[----:B---3--:R-:W-:-:S05]  /*11100*/  IMAD.WIDE R4, R0, 0x2, R16 ;  /* 0x0000000200047825 */ /* 0x008fca00078e0210 */
[----:B------:R2:W3:Y:S02]  /*11110*/  LDG.E.U16 R18, [R4.64] ;  /* 0x0000000604127981 */ /* 0x0004e4000c1e1500 */
[C---:B--2---:R-:W-:Y:S02]  /*11120*/  IMAD.WIDE R4, R0.reuse, 0x2, R6 ;  /* 0x0000000200047825 */ /* 0x044fe400078e0206 */
[----:B------:R-:W2:Y:S04]  /*11130*/  LDL.64 R6, [R1+0x11f0] ;  /* 0x0011f00001067983 */ /* 0x000ea80000100a00 */
[----:B0-----:R4:W3:Y:S04]  /*11140*/  LDG.E.U16 R26, [R4.64] ;  /* 0x00000006041a7981 */ /* 0x0018e8000c1e1500 */
[----:B------:R0:W-:Y:S01]  /*11150*/  STL [R1+0xb0], R22 ;  /* 0x0000b01601007387 */ /* 0x0001e20000100800 */
[----:B----4-:R-:W-:-:S03]  /*11160*/  IMAD.WIDE R4, R0, 0x2, R12 ;  /* 0x0000000200047825 */ /* 0x010fc600078e020c */
[----:B------:R-:W4:Y:S04]  /*11170*/  LDL.64 R12, [R1+0x11e8] ;  /* 0x0011e800010c7983 */ /* 0x000f280000100a00 */
[----:B------:R0:W3:Y:S02]  /*11180*/  LDG.E.U16 R25, [R4.64] ;  /* 0x0000000604197981 */ /* 0x0000e4000c1e1500 */
[C---:B0-----:R-:W-:Y:S02]  /*11190*/  IMAD.WIDE R4, R0.reuse, 0x2, R10 ;  /* 0x0000000200047825 */ /* 0x041fe400078e020a */
[----:B------:R-:W3:Y:S04]  /*111a0*/  LDL.64 R10, [R1+0x1018] ;  /* 0x00101800010a7983 */ /* 0x000ee80000100a00 */
[----:B-1----:R0:W3:Y:S02]  /*111b0*/  LDG.E.U16 R24, [R4.64] ;  /* 0x0000000604187981 */ /* 0x0020e4000c1e1500 */
[----:B0-----:R-:W-:-:S02]  /*111c0*/  IMAD.WIDE R4, R0, 0x2, R14 ;  /* 0x0000000200047825 */ /* 0x001fc400078e020e */
[----:B------:R-:W3:Y:S04]  /*111d0*/  LDL.64 R14, [R1+0x11e0] ;  /* 0x0011e000010e7983 */ /* 0x000ee80000100a00 */
[----:B------:R0:W3:Y:S02]  /*111e0*/  LDG.E.U16 R23, [R4.64] ;  /* 0x0000000604177981 */ /* 0x0000e4000c1e1500 */
[C---:B0-----:R-:W-:Y:S02]  /*111f0*/  IMAD.WIDE R4, R0.reuse, 0x2, R8 ;  /* 0x0000000200047825 */ /* 0x041fe400078e0208 */
[----:B------:R-:W3:Y:S04]  /*11200*/  LDL.64 R8, [R1+0x11d8] ;  /* 0x0011d80001087983 */ /* 0x000ee80000100a00 */
[----:B------:R0:W3:Y:S04]  /*11210*/  LDG.E.U16 R22, [R4.64] ;  /* 0x0000000604167981 */ /* 0x0000e8000c1e1500 */
[----:B------:R1:W-:Y:S01]  /*11220*/  STL [R1+0xa4], R21 ;  /* 0x0000a41501007387 */ /* 0x0003e20000100800 */
[----:B0-----:R-:W-:-:S03]  /*11230*/  IMAD.WIDE R4, R0, 0x2, R2 ;  /* 0x0000000200047825 */ /* 0x001fc600078e0202 */
[----:B------:R-:W3:Y:S04]  /*11240*/  LDL.64 R2, [R1+0x11d0] ;  /* 0x0011d00001027983 */ /* 0x000ee80000100a00 */
[----:B-1----:R2:W3:Y:S04]  /*11250*/  LDG.E.U16 R21, [R4.64] ;  /* 0x0000000604157981 */ /* 0x0024e8000c1e1500 */
[----:B------:R0:W-:Y:S01]  /*11260*/  STL [R1+0xa0], R28 ;  /* 0x0000a01c01007387 */ /* 0x0001e20000100800 */
[----:B--2---:R-:W-:-:S03]  /*11270*/  IMAD.WIDE R4, R0, 0x2, R6 ;  /* 0x0000000200047825 */ /* 0x004fc600078e0206 */
[----:B------:R-:W2:Y:S04]  /*11280*/  LDL.64 R6, [R1+0x1010] ;  /* 0x0010100001067983 */ /* 0x000ea80000100a00 */
[----:B0-----:R4:W2:Y:S04]  /*11290*/  LDG.E.U16 R28, [R4.64] ;  /* 0x00000006041c7981 */ /* 0x0018a8000c1e1500 */
[----:B------:R0:W-:Y:S01]  /*112a0*/  STL [R1+0x9c], R27 ;  /* 0x00009c1b01007387 */ /* 0x0001e20000100800 */
[----:B----4-:R-:W-:-:S03]  /*112b0*/  IMAD.WIDE R4, R0, 0x2, R12 ;  /* 0x0000000200047825 */ /* 0x010fc600078e020c */
[----:B------:R-:W4:Y:S04]  /*112c0*/  LDL.64 R12, [R1+0x11c8] ;  /* 0x0011c800010c7983 */ /* 0x000f280000100a00 */
[----:B0-----:R3:W4:Y:S04]  /*112d0*/  LDG.E.U16 R27, [R4.64] ;  /* 0x00000006041b7981 */ /* 0x001728000c1e1500 */
[----:B------:R0:W-:Y:S01]  /*112e0*/  STL [R1+0x98], R20 ;  /* 0x0000981401007387 */ /* 0x0001e20000100800 */
[----:B---3--:R-:W-:-:S03]  /*112f0*/  IMAD.WIDE R4, R0, 0x2, R10 ;  /* 0x0000000200047825 */ /* 0x008fc600078e020a */
[----:B------:R-:W3:Y:S04]  /*11300*/  LDL.64 R10, [R1+0x11c0] ;  /* 0x0011c000010a7983 */ /* 0x000ee80000100a00 */
[----:B0-----:R0:W3:Y:S04]  /*11310*/  LDG.E.U16 R20, [R4.64] ;  /* 0x0000000604147981 */ /* 0x0010e8000c1e1500 */
[----:B------:R1:W-:Y:S04]  /*11320*/  STL [R1+0x94], R19 ;  /* 0x0000941301007387 */ /* 0x0003e80000100800 */
[----:B------:R-:W3:Y:S01]  /*11330*/  LDL.64 R16, [R1+0x11b8] ;  /* 0x0011b80001107983 */ /* 0x000ee20000100a00 */
[----:B0-----:R-:W-:-:S03]  /*11340*/  IMAD.WIDE R4, R0, 0x2, R14 ;  /* 0x0000000200047825 */ /* 0x001fc600078e020e */
[----:B------:R0:W-:Y:S04]  /*11350*/  STL [R1+0x90], R18 ;  /* 0x0000901201007387 */ /* 0x0001e80000100800 */
[----:B-1----:R1:W3:Y:S02]  /*11360*/  LDG.E.U16 R19, [R4.64] ;  /* 0x0000000604137981 */ /* 0x0022e4000c1e1500 */
[C---:B-1----:R-:W-:Y:S02]  /*11370*/  IMAD.WIDE R4, R0.reuse, 0x2, R8 ;  /* 0x0000000200047825 */ /* 0x042fe400078e0208 */
[----:B------:R-:W3:Y:S04]  /*11380*/  LDL.64 R8, [R1+0x1008] ;  /* 0x0010080001087983 */ /* 0x000ee80000100a00 */
[----:B0-----:R0:W3:Y:S04]  /*11390*/  LDG.E.U16 R18, [R4.64] ;  /* 0x0000000604127981 */ /* 0x0010e8000c1e1500 */
        /* <DEDUP_REMOVED lines=8> */
[----:B------:R0:W-:Y:S04]  /*11420*/  STL [R1+0x84], R24 ;  /* 0x0000841801007387 */ /* 0x0001e80000100800 */
[----:B------:R-:W2:Y:S01]  /*11430*/  LDL.64 R14, [R1+0xfb8] ;  /* 0x000fb800010e7983 */ /* 0x000ea20000100a00 */
[----:B----4-:R-:W-:-:S05]  /*11440*/  IMAD.WIDE R4, R0, 0x2, R12 ;  /* 0x0000000200047825 */ /* 0x010fca00078e020c */
[----:B0-----:R3:W4:Y:S04]  /*11450*/  LDG.E.U16 R24, [R4.64] ;  /* 0x0000000604187981 */ /* 0x001728000c1e1500 */
[----:B------:R0:W-:Y:S04]  /*11460*/  STL [R1+0x80], R23 ;  /* 0x0000801701007387 */ /* 0x0001e80000100800 */
[----:B------:R-:W4:Y:S01]  /*11470*/  LDL.64 R12, [R1+0xfb0] ;  /* 0x000fb000010c7983 */ /* 0x000f220000100a00 */
[----:B---3--:R-:W-:-:S05]  /*11480*/  IMAD.WIDE R4, R0, 0x2, R10 ;  /* 0x0000000200047825 */ /* 0x008fca00078e020a */
[----:B0-----:R0:W3:Y:S04]  /*11490*/  LDG.E.U16 R23, [R4.64] ;  /* 0x0000000604177981 */ /* 0x0010e8000c1e1500 */
[----:B------:R1:W-:Y:S04]  /*114a0*/  STL [R1+0x7c], R22 ;  /* 0x00007c1601007387 */ /* 0x0003e80000100800 */
[----:B------:R-:W3:Y:S01]  /*114b0*/  LDL.64 R10, [R1+0xfa8] ;  /* 0x000fa800010a7983 */ /* 0x000ee20000100a00 */
[----:B0-----:R-:W-:-:S05]  /*114c0*/  IMAD.WIDE R4, R0, 0x2, R16 ;  /* 0x0000000200047825 */ /* 0x001fca00078e0210 */
[----:B-1----:R0:W3:Y:S04]  /*114d0*/  LDG.E.U16 R22, [R4.64] ;  /* 0x0000000604167981 */ /* 0x0020e8000c1e1500 */
[----:B------:R1:W-:Y:S01]  /*114e0*/  STL [R1+0x78], R21 ;  /* 0x0000781501007387 */ /* 0x0003e20000100800 */
[----:B0-----:R-:W-:-:S03]  /*114f0*/  IMAD.WIDE R4, R0, 0x2, R8 ;  /* 0x0000000200047825 */ /* 0x001fc600078e0208 */
[----:B------:R-:W3:Y:S04]  /*11500*/  LDL.64 R8, [R1+0xfa0] ;  /* 0x000fa00001087983 */ /* 0x000ee80000100a00 */
[----:B-1----:R0:W3:Y:S04]  /*11510*/  LDG.E.U16 R21, [R4.64] ;  /* 0x0000000604157981 */ /* 0x0020e8000c1e1500 */
[----:B------:R1:W-:Y:S01]  /*11520*/  STL [R1+0x74], R28 ;  /* 0x0000741c01007387 */ /* 0x0003e20000100800 */
[----:B0-----:R-:W-:-:S03]  /*11530*/  IMAD.WIDE R4, R0, 0x2, R2 ;  /* 0x0000000200047825 */ /* 0x001fc600078e0202 */
[----:B------:R-:W3:Y:S04]  /*11540*/  LDL.64 R2, [R1+0x11a0] ;  /* 0x0011a00001027983 */ /* 0x000ee80000100a00 */
[----:B-1----:R2:W3:Y:S04]  /*11550*/  LDG.E.U16 R28, [R4.64] ;  /* 0x00000006041c7981 */ /* 0x0024e8000c1e1500 */
[----:B------:R-:W-:Y:S01]  /*11560*/  STL [R1+0x70], R27 ;  /* 0x0000701b01007387 */ /* 0x000fe20000100800 */
[----:B--2---:R-:W-:-:S03]  /*11570*/  IMAD.WIDE R4, R0, 0x2, R6 ;  /* 0x0000000200047825 */ /* 0x004fc600078e0206 */
[----:B---3--:R-:W-:Y:S04]  /*11580*/  STL [R1+0x27c8], R28 ;  /* 0x0027c81c01007387 */ /* 0x008fe80000100800 */
[----:B------:R0:W-:Y:S04]  /*11590*/  STL [R1+0x6c], R20 ;  /* 0x00006c1401007387 */ /* 0x0001e80000100800 */
[----:B------:R-:W2:Y:S04]  /*115a0*/  LDL.64 R6, [R1+0x1000] ;  /* 0x0010000001067983 */ /* 0x000ea80000100a00 */
[----:B0-----:R0:W3:Y:S04]  /*115b0*/  LDG.E.U16 R20, [R4.64] ;  /* 0x0000000604147981 */ /* 0x0010e8000c1e1500 */
[----:B------:R-:W-:Y:S01]  /*115c0*/  STL [R1+0x68], R19 ;  /* 0x0000681301007387 */ /* 0x000fe20000100800 */
[----:B0-----:R-:W-:-:S05]  /*115d0*/  IMAD.WIDE R4, R0, 0x2, R14 ;  /* 0x0000000200047825 */ /* 0x001fca00078e020e */
[----:B------:R4:W3:Y:S02]  /*115e0*/  LDG.E.U16 R29, [R4.64] ;  /* 0x00000006041d7981 */ /* 0x0008e4000c1e1500 */
[C---:B----4-:R-:W-:Y:S02]  /*115f0*/  IMAD.WIDE R4, R0.reuse, 0x2, R12 ;  /* 0x0000000200047825 */ /* 0x050fe400078e020c */
[----:B------:R-:W4:Y:S04]  /*11600*/  LDL.64 R12, [R1+0xf98] ;  /* 0x000f9800010c7983 */ /* 0x000f280000100a00 */
[----:B------:R0:W-:Y:S04]  /*11610*/  STL [R1+0x64], R18 ;  /* 0x0000641201007387 */ /* 0x0001e80000100800 */
[----:B------:R1:W3:Y:S04]  /*11620*/  LDG.E.U16 R28, [R4.64] ;  /* 0x00000006041c7981 */ /* 0x0002e8000c1e1500 */
[----:B0-----:R-:W3:Y:S01]  /*11630*/  LDL.64 R18, [R1+0xf90] ;  /* 0x000f900001127983 */ /* 0x001ee20000100a00 */
[----:B-1----:R-:W-:-:S03]  /*11640*/  IMAD.WIDE R4, R0, 0x2, R10 ;  /* 0x0000000200047825 */ /* 0x002fc600078e020a */
[----:B------:R0:W-:Y:S04]  /*11650*/  STL [R1+0x60], R26 ;  /* 0x0000601a01007387 */ /* 0x0001e80000100800 */
[----:B------:R-:W3:Y:S04]  /*11660*/  LDL.64 R10, [R1+0xf88] ;  /* 0x000f8800010a7983 */ /* 0x000ee80000100a00 */
[----:B------:R1:W3:Y:S02]  /*11670*/  LDG.E.U16 R27, [R4.64] ;  /* 0x00000006041b7981 */ /* 0x0002e4000c1e1500 */
[----:B-1----:R-:W-:-:S02]  /*11680*/  IMAD.WIDE R4, R0, 0x2, R8 ;  /* 0x0000000200047825 */ /* 0x002fc400078e0208 */
[----:B------:R-:W3:Y:S04]  /*11690*/  LDL.64 R8, [R1+0xf80] ;  /* 0x000f800001087983 */ /* 0x000ee80000100a00 */
[----:B0-----:R0:W3:Y:S04]  /*116a0*/  LDG.E.U16 R26, [R4.64] ;  /* 0x00000006041a7981 */ /* 0x0010e8000c1e1500 */
[----:B------:R1:W-:Y:S01]  /*116b0*/  STL [R1+0x5c], R25 ;  /* 0x00005c1901007387 */ /* 0x0003e20000100800 */
[----:B0-----:R-:W-:-:S03]  /*116c0*/  IMAD.WIDE R4, R0, 0x2, R2 ;  /* 0x0000000200047825 */ /* 0x001fc600078e0202 */
[----:B------:R-:W3:Y:S04]  /*116d0*/  LDL.64 R2, [R1+0xff8] ;  /* 0x000ff80001027983 */ /* 0x000ee80000100a00 */
[----:B-1----:R2:W3:Y:S04]  /*116e0*/  LDG.E.U16 R25, [R4.64] ;  /* 0x0000000604197981 */ /* 0x0024e8000c1e1500 */
[----:B------:R0:W-:Y:S04]  /*116f0*/  STL [R1+0x58], R24 ;  /* 0x0000581801007387 */ /* 0x0001e80000100800 */
[----:B------:R-:W3:Y:S04]  /*11700*/  LDL.64 R16, [R1+0xf78] ;  /* 0x000f780001107983 */ /* 0x000ee80000100a00 */
[----:B------:R1:W-:Y:S04]  /*11710*/  STL [R1+0x54], R23 ;  /* 0x0000541701007387 */ /* 0x0003e80000100800 */
[----:B------:R-:W3:Y:S01]  /*11720*/  LDL.64 R14, [R1+0xf70] ;  /* 0x000f7000010e7983 */ /* 0x000ee20000100a00 */
[----:B--2---:R-:W-:-:S03]  /*11730*/  IMAD.WIDE R4, R0, 0x2, R6 ;  /* 0x0000000200047825 */ /* 0x004fc600078e0206 */
[----:B------:R-:W2:Y:S04]  /*11740*/  LDL.64 R6, [R1+0xf68] ;  /* 0x000f680001067983 */ /* 0x000ea80000100a00 */
[----:B0-----:R4:W2:Y:S04]  /*11750*/  LDG.E.U16 R24, [R4.64] ;  /* 0x0000000604187981 */ /* 0x0018a8000c1e1500 */
[----:B------:R0:W-:Y:S01]  /*11760*/  STL [R1+0x50], R22 ;  /* 0x0000501601007387 */ /* 0x0001e20000100800 */
[----:B----4-:R-:W-:-:S03]  /*11770*/  IMAD.WIDE R4, R0, 0x2, R12 ;  /* 0x0000000200047825 */ /* 0x010fc600078e020c */
[----:B------:R-:W4:Y:S04]  /*11780*/  LDL.64 R12, [R1+0xf60] ;  /* 0x000f6000010c7983 */ /* 0x000f280000100a00 */
[----:B-1----:R3:W2:Y:S02]  /*11790*/  LDG.E.U16 R23, [R4.64] ;  /* 0x0000000604177981 */ /* 0x0026a4000c1e1500 */
[----:B---3--:R-:W-:-:S05]  /*117a0*/  IMAD.WIDE R4, R0, 0x2, R18 ;  /* 0x0000000200047825 */ /* 0x008fca00078e0212 */
[----:B0-----:R0:W3:Y:S04]  /*117b0*/  LDG.E.U16 R22, [R4.64] ;  /* 0x0000000604167981 */ /* 0x0010e8000c1e1500 */
[----:B------:R1:W-:Y:S01]  /*117c0*/  STL [R1+0x4c], R21 ;  /* 0x00004c1501007387 */ /* 0x0003e20000100800 */
[----:B0-----:R-:W-:-:S05]  /*117d0*/  IMAD.WIDE R4, R0, 0x2, R10 ;  /* 0x0000000200047825 */ /* 0x001fca00078e020a */
[----:B-1----:R0:W2:Y:S02]  /*117e0*/  LDG.E.U16 R21, [R4.64] ;  /* 0x0000000604157981 */ /* 0x0020a4000c1e1500 */
[C---:B0-----:R-:W-:Y:S02]  /*117f0*/  IMAD.WIDE R4, R0.reuse, 0x2, R8 ;  /* 0x0000000200047825 */ /* 0x041fe400078e0208 */
[----:B------:R-:W2:Y:S04]  /*11800*/  LDL.64 R8, [R1+0xff0] ;  /* 0x000ff00001087983 */ /* 0x000ea80000100a00 */
[----:B------:R0:W-:Y:S04]  /*11810*/  STL [R1+0x44], R20 ;  /* 0x0000441401007387 */ /* 0x0001e80000100800 */
[----:B------:R-:W2:Y:S04]  /*11820*/  LDL.64 R10, [R1+0xf58] ;  /* 0x000f5800010a7983 */ /* 0x000ea80000100a00 */
[----:B0-----:R0:W2:Y:S02]  /*11830*/  LDG.E.U16 R20, [R4.64] ;  /* 0x0000000604147981 */ /* 0x0010a4000c1e1500 */
[----:B0-----:R-:W-:-:S05]  /*11840*/  IMAD.WIDE R4, R0, 0x2, R2 ;  /* 0x0000000200047825 */ /* 0x001fca00078e0202 */
[----:B------:R0:W2:Y:S02]  /*11850*/  LDG.E.U16 R2, [R4.64] ;  /* 0x0000000604027981 */ /* 0x0000a4000c1e1500 */
[C---:B0-----:R-:W-:Y:S02]  /*11860*/  IMAD.WIDE R4, R0.reuse, 0x2, R16 ;  /* 0x0000000200047825 */ /* 0x041fe400078e0210 */
[----:B------:R-:W-:Y:S04]  /*11870*/  STL [R1+0x34], R29 ;  /* 0x0000341d01007387 */ /* 0x000fe80000100800 */
[----:B------:R0:W3:Y:S02]  /*11880*/  LDG.E.U16 R19, [R4.64] ;  /* 0x0000000604137981 */ /* 0x0000e4000c1e1500 */
[----:B0-----:R-:W-:-:S02]  /*11890*/  IMAD.WIDE R4, R0, 0x2, R14 ;  /* 0x0000000200047825 */ /* 0x001fc400078e020e */
[----:B--2---:R0:W-:Y:S04]  /*118a0*/  STL [R1+0x27b0], R2 ;  /* 0x0027b00201007387 */ /* 0x0041e80000100800 */
[----:B------:R-:W-:Y:S04]  /*118b0*/  STL [R1+0x30], R28 ;  /* 0x0000301c01007387 */ /* 0x000fe80000100800 */
[----:B0-----:R0:W2:Y:S04]  /*118c0*/  LDG.E.U16 R2, [R4.64] ;  /* 0x0000000604027981 */ /* 0x0010a8000c1e1500 */
[----:B------:R1:W-:Y:S01]  /*118d0*/  STL [R1+0x2c], R27 ;  /* 0x00002c1b01007387 */ /* 0x0003e20000100800 */
[----:B0-----:R-:W-:-:S05]  /*118e0*/  IMAD.WIDE R4, R0, 0x2, R6 ;  /* 0x0000000200047825 */ /* 0x001fca00078e0206 */
[----:B-1----:R4:W3:Y:S02]  /*118f0*/  LDG.E.U16 R27, [R4.64] ;  /* 0x00000006041b7981 */ /* 0x0028e4000c1e1500 */
[C---:B----4-:R-:W-:Y:S02]  /*11900*/  IMAD.WIDE R4, R0.reuse, 0x2, R12 ;  /* 0x0000000200047825 */ /* 0x050fe400078e020c */
[----:B--2---:R-:W-:Y:S04]  /*11910*/  STL [R1+0x2814], R2 ;  /* 0x0028140201007387 */ /* 0x004fe80000100800 */
[----:B------:R-:W2:Y:S04]  /*11920*/  LDL.64 R6, [R1+0xf50] ;  /* 0x000f500001067983 */ /* 0x000ea80000100a00 */
[----:B------:R-:W-:Y:S04]  /*11930*/  STL [R1+0x24], R26 ;  /* 0x0000241a01007387 */ /* 0x000fe80000100800 */
[----:B---3--:R-:W-:Y:S04]  /*11940*/  STL [R1+0x2818], R27 ;  /* 0x0028181b01007387 */ /* 0x008fe80000100800 */
[----:B------:R-:W3:Y:S04]  /*11950*/  LDL.64 R16, [R1+0xf48] ;  /* 0x000f480001107983 */ /* 0x000ee80000100a00 */
[----:B------:R0:W-:Y:S04]  /*11960*/  STL [R1+0x40], R25 ;  /* 0x0000401901007387 */ /* 0x0001e80000100800 */
[----:B------:R-:W4:Y:S04]  /*11970*/  LDL.64 R12, [R1+0xf40] ;  /* 0x000f4000010c7983 */ /* 0x000f280000100a00 */
[----:B0-----:R0:W2:Y:S02]  /*11980*/  LDG.E.U16 R25, [R4.64] ;  /* 0x0000000604197981 */ /* 0x0010a4000c1e1500 */
[----:B0-----:R-:W-:-:S05]  /*11990*/  IMAD.WIDE R4, R0, 0x2, R8 ;  /* 0x0000000200047825 */ /* 0x001fca00078e0208 */
[----:B------:R0:W3:Y:S02]  /*119a0*/  LDG.E.U16 R18, [R4.64] ;  /* 0x0000000604127981 */ /* 0x0000e4000c1e1500 */
[C---:B0-----:R-:W-:Y:S02]  /*119b0*/  IMAD.WIDE R4, R0.reuse, 0x2, R10 ;  /* 0x0000000200047825 */ /* 0x041fe400078e020a */
[----:B--2---:R-:W-:Y:S04]  /*119c0*/  STL [R1+0x281c], R25 ;  /* 0x00281c1901007387 */ /* 0x004fe80000100800 */
[----:B------:R-:W-:Y:S04]  /*119d0*/  STL [R1+0x3c], R24 ;  /* 0x00003c1801007387 */ /* 0x000fe80000100800 */
[----:B------:R-:W2:Y:S04]  /*119e0*/  LDL.64 R8, [R1+0xfe8] ;  /* 0x000fe80001087983 */ /* 0x000ea80000100a00 */
[----:B------:R0:W-:Y:S04]  /*119f0*/  STL [R1+0x20], R23 ;  /* 0x0000201701007387 */ /* 0x0001e80000100800 */
[----:B------:R-:W2:Y:S04]  /*11a00*/  LDL.64 R14, [R1+0xfe0] ;  /* 0x000fe000010e7983 */ /* 0x000ea80000100a00 */
[----:B------:R-:W2:Y:S04]  /*11a10*/  LDL.64 R2, [R1+0xf38] ;  /* 0x000f380001027983 */ /* 0x000ea80000100a00 */
[----:B0-----:R0:W2:Y:S04]  /*11a20*/  LDG.E.U16 R23, [R4.64] ;  /* 0x0000000604177981 */ /* 0x0010a8000c1e1500 */
[----:B------:R-:W3:Y:S04]  /*11a30*/  LDL.64 R10, [R1+0xf30] ;  /* 0x000f3000010a7983 */ /* 0x000ee80000100a00 */
[----:B------:R-:W-:Y:S01]  /*11a40*/  STL [R1+0x1c], R22 ;  /* 0x00001c1601007387 */ /* 0x000fe20000100800 */
[----:B0-----:R-:W-:-:S03]  /*11a50*/  IMAD.WIDE R4, R0, 0x2, R6 ;  /* 0x0000000200047825 */ /* 0x001fc600078e0206 */
[----:B--2---:R-:W-:Y:S04]  /*11a60*/  STL [R1+0x27fc], R23 ;  /* 0x0027fc1701007387 */ /* 0x004fe80000100800 */
[----:B------:R0:W-:Y:S04]  /*11a70*/  STL [R1+0x18], R21 ;  /* 0x0000181501007387 */ /* 0x0001e80000100800 */
[----:B------:R-:W2:Y:S04]  /*11a80*/  LDL.64 R6, [R1+0xf28] ;  /* 0x000f280001067983 */ /* 0x000ea80000100a00 */
[----:B0-----:R3:W2:Y:S02]  /*11a90*/  LDG.E.U16 R21, [R4.64] ;  /* 0x0000000604157981 */ /* 0x0016a4000c1e1500 */
[----:B---3--:R-:W-:-:S05]  /*11aa0*/  IMAD.WIDE R4, R0, 0x2, R16 ;  /* 0x0000000200047825 */ /* 0x008fca00078e0210 */
[----:B------:R4:W3:Y:S02]  /*11ab0*/  LDG.E.U16 R17, [R4.64] ;  /* 0x0000000604117981 */ /* 0x0008e4000c1e1500 */
[----:B----4-:R-:W-:-:S05]  /*11ac0*/  IMAD.WIDE R4, R0, 0x2, R12 ;  /* 0x0000000200047825 */ /* 0x010fca00078e020c */
[----:B------:R0:W4:Y:S04]  /*11ad0*/  LDG.E.U16 R13, [R4.64] ;  /* 0x00000006040d7981 */ /* 0x000128000c1e1500 */
[----:B------:R-:W-:Y:S01]  /*11ae0*/  STL [R1+0xc], R20 ;  /* 0x00000c1401007387 */ /* 0x000fe20000100800 */
[----:B0-----:R-:W-:-:S05]  /*11af0*/  IMAD.WIDE R4, R0, 0x2, R8 ;  /* 0x0000000200047825 */ /* 0x001fca00078e0208 */
[----:B------:R0:W4:Y:S02]  /*11b00*/  LDG.E.U16 R24, [R4.64] ;  /* 0x0000000604187981 */ /* 0x000124000c1e1500 */
[----:B0-----:R-:W-:-:S05]  /*11b10*/  IMAD.WIDE R4, R0, 0x2, R14 ;  /* 0x0000000200047825 */ /* 0x001fca00078e020e */
[----:B------:R0:W4:Y:S02]  /*11b20*/  LDG.E.U16 R23, [R4.64] ;  /* 0x0000000604177981 */ /* 0x000124000c1e1500 */
[----:B0-----:R-:W-:-:S05]  /*11b30*/  IMAD.WIDE R4, R0, 0x2, R2 ;  /* 0x0000000200047825 */ /* 0x001fca00078e0202 */
[----:B------:R0:W4:Y:S02]  /*11b40*/  LDG.E.U16 R3, [R4.64] ;  /* 0x0000000604037981 */ /* 0x000124000c1e1500 */
[----:B0-----:R-:W-:-:S06]  /*11b50*/  IMAD.WIDE R4, R0, 0x2, R10 ;  /* 0x0000000200047825 */ /* 0x001fcc00078e020a */
[----:B------:R0:W4:Y:S04]  /*11b60*/  LDG.E.U16 R4, [R4.64] ;  /* 0x0000000604047981 */ /* 0x000128000c1e1500 */
[----:B--2---:R-:W-:Y:S04]  /*11b70*/  STL [R1+0x2800], R21 ;  /* 0x0028001501007387 */ /* 0x004fe80000100800 */
[----:B---3--:R1:W-:Y:S04]  /*11b80*/  STL [R1+0x2804], R17 ;  /* 0x0028041101007387 */ /* 0x0083e80000100800 */
[----:B------:R-:W-:Y:S04]  /*11b90*/  STL [R1+0x8], R19 ;  /* 0x0000081301007387 */ /* 0x000fe80000100800 */
[----:B----4-:R2:W-:Y:S04]  /*11ba0*/  STL [R1+0x2808], R13 ;  /* 0x0028080d01007387 */ /* 0x0105e80000100800 */
[----:B-1----:R-:W3:Y:S01]  /*11bb0*/  LDL.64 R16, [R1+0xf20] ;  /* 0x000f200001107983 */ /* 0x002ee20000100a00 */
[----:B------:R-:W-:-:S03]  /*11bc0*/  IMAD.WIDE R6, R0, 0x2, R6 ;  /* 0x0000000200067825 */ /* 0x000fc600078e0206 */
[----:B------:R-:W4:Y:S04]  /*11bd0*/  LDL.64 R8, [R1+0xfd8] ;  /* 0x000fd80001087983 */ /* 0x000f280000100a00 */
[----:B0-----:R3:W4:Y:S04]  /*11be0*/  LDG.E.U16 R5, [R6.64] ;  /* 0x0000000606057981 */ /* 0x001728000c1e1500 */
[----:B--2---:R-:W2:Y:S04]  /*11bf0*/  LDL.64 R12, [R1+0xf18] ;  /* 0x000f1800010c7983 */ /* 0x004ea80000100a00 */
[----:B------:R-:W-:Y:S04]  /*11c00*/  STL [R1+0x27e0], R3 ;  /* 0x0027e00301007387 */ /* 0x000fe80000100800 */
[----:B------:R-:W2:Y:S04]  /*11c10*/  LDL.64 R20, [R1+0xf10] ;  /* 0x000f100001147983 */ /* 0x000ea80000100a00 */
[----:B------:R-:W2:Y:S04]  /*11c20*/  LDL.64 R10, [R1+0xf08] ;  /* 0x000f0800010a7983 */ /* 0x000ea80000100a00 */
[----:B------:R0:W-:Y:S04]  /*11c30*/  STL [R1+0x28], R18 ;  /* 0x0000281201007387 */ /* 0x0001e80000100800 */
[----:B------:R-:W-:Y:S04]  /*11c40*/  STL [R1+0x27e4], R4 ;  /* 0x0027e40401007387 */ /* 0x000fe80000100800 */
[----:B------:R-:W2:Y:S04]  /*11c50*/  LDL.64 R14, [R1+0xfd0] ;  /* 0x000fd000010e7983 */ /* 0x000ea80000100a00 */
[----:B0-----:R-:W2:Y:S01]  /*11c60*/  LDL.64 R18, [R1+0xf00] ;  /* 0x000f000001127983 */ /* 0x001ea20000100a00 */
[----:B---3--:R-:W-:-:S06]  /*11c70*/  IMAD.WIDE R6, R0, 0x2, R16 ;  /* 0x0000000200067825 */ /* 0x008fcc00078e0210 */
[----:B------:R0:W3:Y:S04]  /*11c80*/  LDG.E.U16 R6, [R6.64] ;  /* 0x0000000606067981 */ /* 0x0000e8000c1e1500 */
[----:B----4-:R1:W-:Y:S01]  /*11c90*/  STL [R1+0x27e8], R5 ;  /* 0x0027e80501007387 */ /* 0x0103e20000100800 */
[----:B------:R-:W-:-:S05]  /*11ca0*/  IMAD.WIDE R8, R0, 0x2, R8 ;  /* 0x0000000200087825 */ /* 0x000fca00078e0208 */
[----:B------:R2:W4:Y:S02]  /*11cb0*/  LDG.E.U16 R22, [R8.64] ;  /* 0x0000000608167981 */ /* 0x000524000c1e1500 */
[----:B--2---:R-:W-:-:S05]  /*11cc0*/  IMAD.WIDE R8, R0, 0x2, R12 ;  /* 0x0000000200087825 */ /* 0x004fca00078e020c */
[----:B0-----:R0:W2:Y:S02]  /*11cd0*/  LDG.E.U16 R7, [R8.64] ;  /* 0x0000000608077981 */ /* 0x0010a4000c1e1500 */
[----:B0-----:R-:W-:-:S04]  /*11ce0*/  IMAD.WIDE R8, R0, 0x2, R20 ;  /* 0x0000000200087825 */ /* 0x001fc800078e0214 */
[C---:B------:R-:W-:Y:S02]  /*11cf0*/  IMAD.WIDE R10, R0.reuse, 0x2, R10 ;  /* 0x00000002000a7825 */ /* 0x040fe400078e020a */
[----:B------:R0:W4:Y:S04]  /*11d00*/  LDG.E.U16 R8, [R8.64] ;  /* 0x0000000608087981 */ /* 0x000128000c1e1500 */
[----:B0-----:R0:W4:Y:S02]  /*11d10*/  LDG.E.U16 R9, [R10.64] ;  /* 0x000000060a097981 */ /* 0x001124000c1e1500 */
[----:B0-----:R-:W-:-:S06]  /*11d20*/  IMAD.WIDE R10, R0, 0x2, R18 ;  /* 0x00000002000a7825 */ /* 0x001fcc00078e0212 */
[----:B------:R-:W4:Y:S04]  /*11d30*/  LDG.E.U16 R10, [R10.64] ;  /* 0x000000060a0a7981 */ /* 0x000f28000c1e1500 */
[----:B---3--:R-:W-:Y:S04]  /*11d40*/  STL [R1+0x27ec], R6 ;  /* 0x0027ec0601007387 */ /* 0x008fe80000100800 */
[----:B------:R-:W3:Y:S04]  /*11d50*/  LDL.64 R16, [R1+0xef8] ;  /* 0x000ef80001107983 */ /* 0x000ee80000100a00 */
[----:B------:R-:W3:Y:S04]  /*11d60*/  LDL.64 R12, [R1+0xef0] ;  /* 0x000ef000010c7983 */ /* 0x000ee80000100a00 */
[----:B------:R-:W3:Y:S01]  /*11d70*/  LDL.64 R2, [R1+0xee8] ;  /* 0x000ee80001027983 */ /* 0x000ee20000100a00 */
[----:B------:R-:W-:-:S05]  /*11d80*/  IMAD.WIDE R14, R0, 0x2, R14 ;  /* 0x00000002000e7825 */ /* 0x000fca00078e020e */
[----:B------:R3:W3:Y:S04]  /*11d90*/  LDG.E.U16 R19, [R14.64] ;  /* 0x000000060e137981 */ /* 0x0006e8000c1e1500 */
[----:B--2---:R-:W-:Y:S04]  /*11da0*/  STL [R1+0x27cc], R7 ;  /* 0x0027cc0701007387 */ /* 0x004fe80000100800 */
[----:B----4-:R-:W-:Y:S04]  /*11db0*/  STL [R1+0x27d0], R8 ;  /* 0x0027d00801007387 */ /* 0x010fe80000100800 */
[----:B------:R-:W-:Y:S04]  /*11dc0*/  STL [R1+0x14], R24 ;  /* 0x0000141801007387 */ /* 0x000fe80000100800 */
[----:B------:R-:W-:Y:S04]  /*11dd0*/  STL [R1+0x10], R23 ;  /* 0x0000101701007387 */ /* 0x000fe80000100800 */
[----:B------:R0:W-:Y:S04]  /*11de0*/  STL [R1+0x27d4], R9 ;  /* 0x0027d40901007387 */ /* 0x0001e80000100800 */
[----:B------:R-:W-:Y:S04]  /*11df0*/  STL [R1+0x27d8], R10 ;  /* 0x0027d80a01007387 */ /* 0x000fe80000100800 */
[----:B-1----:R-:W2:Y:S01]  /*11e00*/  LDL.64 R4, [R1+0xee0] ;  /* 0x000ee00001047983 */ /* 0x002ea20000100a00 */
[----:B---3--:R-:W-:-:S05]  /*11e10*/  IMAD.WIDE R14, R0, 0x2, R16 ;  /* 0x00000002000e7825 */ /* 0x008fca00078e0210 */
[----:B------:R1:W3:Y:S02]  /*11e20*/  LDG.E.U16 R11, [R14.64] ;  /* 0x000000060e0b7981 */ /* 0x0002e4000c1e1500 */
[----:B-1----:R-:W-:-:S05]  /*11e30*/  IMAD.WIDE R14, R0, 0x2, R12 ;  /* 0x00000002000e7825 */ /* 0x002fca00078e020c */
[----:B------:R1:W4:Y:S02]  /*11e40*/  LDG.E.U16 R12, [R14.64] ;  /* 0x000000060e0c7981 */ /* 0x000324000c1e1500 */
[----:B-1----:R-:W-:-:S05]  /*11e50*/  IMAD.WIDE R14, R0, 0x2, R2 ;  /* 0x00000002000e7825 */ /* 0x002fca00078e0202 */
[----:B------:R2:W4:Y:S04]  /*11e60*/  LDG.E.U16 R16, [R14.64] ;  /* 0x000000060e107981 */ /* 0x000528000c1e1500 */
[----:B------:R-:W-:Y:S04]  /*11e70*/  STL [R1+0x27a0], R19 ;  /* 0x0027a01301007387 */ /* 0x000fe80000100800 */
[----:B------:R-:W4:Y:S01]  /*11e80*/  LDL.64 R20, [R1+0xfc8] ;  /* 0x000fc80001147983 */ /* 0x000f220000100a00 */
[----:B--2---:R-:W-:-:S05]  /*11e90*/  IMAD.WIDE R14, R0, 0x2, R4 ;  /* 0x00000002000e7825 */ /* 0x004fca00078e0204 */
[----:B------:R1:W2:Y:S04]  /*11ea0*/  LDG.E.U16 R18, [R14.64] ;  /* 0x000000060e127981 */ /* 0x0002a8000c1e1500 */
[----:B---3--:R3:W-:Y:S04]  /*11eb0*/  STL [R1+0x27b4], R11 ;  /* 0x0027b40b01007387 */ /* 0x0087e80000100800 */
[----:B0-----:R-:W2:Y:S04]  /*11ec0*/  LDL.64 R8, [R1+0xed8] ;  /* 0x000ed80001087983 */ /* 0x001ea80000100a00 */
[----:B---3--:R-:W3:Y:S04]  /*11ed0*/  LDL.64 R10, [R1+0xfc0] ;  /* 0x000fc000010a7983 */ /* 0x008ee80000100a00 */
[----:B----4-:R-:W-:Y:S04]  /*11ee0*/  STL [R1+0x27b8], R12 ;  /* 0x0027b80c01007387 */ /* 0x010fe80000100800 */
[----:B------:R-:W4:Y:S04]  /*11ef0*/  LDL.64 R6, [R1+0xed0] ;  /* 0x000ed00001067983 */ /* 0x000f280000100a00 */
[----:B------:R-:W2:Y:S04]  /*11f00*/  LDL.64 R2, [R1+0xec8] ;  /* 0x000ec80001027983 */ /* 0x000ea80000100a00 */
[----:B------:R0:W-:Y:S04]  /*11f10*/  STL [R1], R22 ;  /* 0x0000001601007387 */ /* 0x0001e80000100800 */
[----:B------:R-:W4:Y:S04]  /*11f20*/  LDL.LU R27, [R1+0x5c8] ;  /* 0x0005c800011b7983 */ /* 0x000f280000300800 */
[----:B------:R-:W-:Y:S04]  /*11f30*/  STL [R1+0x27bc], R16 ;  /* 0x0027bc1001007387 */ /* 0x000fe80000100800 */
[----:B------:R-:W4:Y:S01]  /*11f40*/  LDL.64 R4, [R1+0xec0] ;  /* 0x000ec00001047983 */ /* 0x000f220000100a00 */
[----:B-1----:R-:W-:-:S05]  /*11f50*/  IMAD.WIDE R14, R0, 0x2, R20 ;  /* 0x00000002000e7825 */ /* 0x002fca00078e0214 */
[----:B------:R3:W4:Y:S02]  /*11f60*/  LDG.E.U16 R20, [R14.64] ;  /* 0x000000060e147981 */ /* 0x000724000c1e1500 */
[----:B---3--:R-:W-:-:S05]  /*11f70*/  IMAD.WIDE R14, R0, 0x2, R10 ;  /* 0x00000002000e7825 */ /* 0x008fca00078e020a */
[----:B0-----:R2:W3:Y:S02]  /*11f80*/  LDG.E.U16 R22, [R14.64] ;  /* 0x000000060e167981 */ /* 0x0014e4000c1e1500 */
[----:B--2---:R-:W-:-:S05]  /*11f90*/  IMAD.WIDE R14, R0, 0x2, R8 ;  /* 0x00000002000e7825 */ /* 0x004fca00078e0208 */
[----:B------:R4:W2:Y:S02]  /*11fa0*/  LDG.E.U16 R24, [R14.64] ;  /* 0x000000060e187981 */ /* 0x0008a4000c1e1500 */
[----:B----4-:R-:W-:-:S05]  /*11fb0*/  IMAD.WIDE R14, R0, 0x2, R6 ;  /* 0x00000002000e7825 */ /* 0x010fca00078e0206 */
[----:B------:R0:W4:Y:S02]  /*11fc0*/  LDG.E.U16 R26, [R14.64] ;  /* 0x000000060e1a7981 */ /* 0x000124000c1e1500 */
[----:B0-----:R-:W-:-:S05]  /*11fd0*/  IMAD.WIDE R14, R0, 0x2, R2 ;  /* 0x00000002000e7825 */ /* 0x001fca00078e0202 */
[----:B------:R0:W4:Y:S02]  /*11fe0*/  LDG.E.U16 R29, [R14.64] ;  /* 0x000000060e1d7981 */ /* 0x000124000c1e1500 */
[----:B0-----:R-:W-:-:S06]  /*11ff0*/  IMAD.WIDE R14, R0, 0x2, R4 ;  /* 0x00000002000e7825 */ /* 0x001fcc00078e0204 */
[----:B------:R-:W4:Y:S04]  /*12000*/  LDG.E.U16 R14, [R14.64] ;  /* 0x000000060e0e7981 */ /* 0x000f28000c1e1500 */
[----:B------:R-:W0:Y:S04]  /*12010*/  S2R R28, SR_TID.X ;  /* 0x00000000001c7919 */ /* 0x000e280000002100 */
[----:B------:R-:W-:Y:S04]  /*12020*/  STL [R1+0x27c0], R18 ;  /* 0x0027c01201007387 */ /* 0x000fe80000100800 */
[----:B------:R-:W-:Y:S01]  /*12030*/  STL [R1+0x27a4], R20 ;  /* 0x0027a41401007387 */ /* 0x000fe20000100800 */
[----:B0-----:R-:W-:-:S03]  /*12040*/  LOP3.LUT R3, R28, 0x7f, RZ, 0xc0, !PT ;  /* 0x0000007f1c037812 */ /* 0x001fc600078ec0ff */
[----:B------:R-:W-:Y:S06]  /*12050*/  BAR.SYNC.DEFER_BLOCKING 0x0 ;  /* 0x0000000000007b1d */ /* 0x000fec0000010000 */
[----:B---3--:R-:W-:Y:S04]  /*12060*/  STL [R1+0x27a8], R22 ;  /* 0x0027a81601007387 */ /* 0x008fe80000100800 */
[----:B--2---:R-:W-:Y:S04]  /*12070*/  STL [R1+0x27c4], R24 ;  /* 0x0027c41801007387 */ /* 0x004fe80000100800 */
[----:B----4-:R-:W-:Y:S04]  /*12080*/  STL [R1+0x27dc], R26 ;  /* 0x0027dc1a01007387 */ /* 0x010fe80000100800 */
[----:B------:R-:W2:Y:S04]  /*12090*/  LDL.LU R2, [R1+0x5c4] ;  /* 0x0005c40001027983 */ /* 0x000ea80000300800 */
[----:B------:R-:W-:Y:S04]  /*120a0*/  STL [R1+0x2820], R28 ;  /* 0x0028201c01007387 */ /* 0x000fe80000100800 */
[----:B------:R-:W-:Y:S04]  /*120b0*/  STL [R1+0x27f0], R29 ;  /* 0x0027f01d01007387 */ /* 0x000fe80000100800 */
[----:B------:R-:W-:Y:S04]  /*120c0*/  STL [R1+0x1840], R0 ;  /* 0x0018400001007387 */ /* 0x000fe80000100800 */
[----:B------:R-:W-:Y:S04]  /*120d0*/  STL [R1+0x280c], R3 ;  /* 0x00280c0301007387 */ /* 0x000fe80000100800 */
[----:B------:R0:W-:Y:S04]  /*120e0*/  STL [R1+0x27f4], R14 ;  /* 0x0027f40e01007387 */ /* 0x0001e80000100800 */
[----:B0-----:R-:W3:Y:S04]  /*120f0*/  LDL.LU R14, [R1+0x548] ;  /* 0x00054800010e7983 */ /* 0x001ee80000300800 */
[----:B---3--:R0:W-:Y:S04]  /*12100*/  STL [R1+0x2834], R14 ;  /* 0x0028340e01007387 */ /* 0x0081e80000100800 */
[----:B0-----:R-:W3:Y:S01]  /*12110*/  LDL.LU R14, [R1+0x5bc] ;  /* 0x0005bc00010e7983 */ /* 0x001ee20000300800 */
[----:B------:R-:W-:-:S03]  /*12120*/  SHF.L.U32 R0, R3, 0x1, RZ ;  /* 0x0000000103007819 */ /* 0x000fc600000006ff */
[----:B---3--:R0:W-:Y:S04]  /*12130*/  STL [R1+0x2838], R14 ;  /* 0x0028380e01007387 */ /* 0x0081e80000100800 */
[----:B0-----:R-:W3:Y:S04]  /*12140*/  LDL.LU R14, [R1+0x5c0] ;  /* 0x0005c000010e7983 */ /* 0x001ee80000300800 */
        /* <DEDUP_REMOVED lines=24> */
[----:B------:R0:W-:Y:S04]  /*122d0*/  STS.U16 [R0], R27 ;  /* 0x0000001b00007388 */ /* 0x0001e80000000400 */
[----:B------:R-:W4:Y:S04]  /*122e0*/  LDL.LU R23, [R1+0x30] ;  /* 0x0000300001177983 */ /* 0x000f280000300800 */
[----:B--2---:R1:W-:Y:S04]  /*122f0*/  STS.U16 [R0+0x100], R2 ;  /* 0x0001000200007388 */ /* 0x0043e80000000400 */
[----:B0-----:R-:W2:Y:S04]  /*12300*/  LDL.LU R27, [R1+0x2c] ;  /* 0x00002c00011b7983 */ /* 0x001ea80000300800 */
[----:B-1----:R-:W2:Y:S04]  /*12310*/  LDL.LU R2, [R1+0x24] ;  /* 0x0000240001027983 */ /* 0x002ea80000300800 */
[----:B---3--:R0:W-:Y:S04]  /*12320*/  STS.U16 [R0+0x200], R14 ;  /* 0x0002000e00007388 */ /* 0x0081e80000000400 */
[----:B0-----:R-:W3:Y:S04]  /*12330*/  LDL.LU R14, [R1+0x2838] ;  /* 0x00283800010e7983 */ /* 0x001ee80000300800 */
[----:B---3--:R0:W-:Y:S04]  /*12340*/  STS.U16 [R0+0x300], R14 ;  /* 0x0003000e00007388 */ /* 0x0081e80000000400 */
[----:B0-----:R-:W3:Y:S04]  /*12350*/  LDL.LU R14, [R1+0x2834] ;  /* 0x00283400010e7983 */ /* 0x001ee80000300800 */
        /* <DEDUP_REMOVED lines=26> */
[----:B--2---:R-:W-:Y:S04]  /*12500*/  STS.U16 [R0+0xe200], R27 ;  /* 0x00e2001b00007388 */ /* 0x004fe80000000400 */
[----:B------:R0:W-:Y:S04]  /*12510*/  STS.U16 [R0+0xe300], R2 ;  /* 0x00e3000200007388 */ /* 0x0001e80000000400 */
[----:B0-----:R-:W2:Y:S04]  /*12520*/  LDL.LU R2, [R1+0x5b8] ;  /* 0x0005b80001027983 */ /* 0x001ea80000300800 */
[----:B------:R-:W3:Y:S04]  /*12530*/  LDL.LU R14, [R1+0x5ac] ;  /* 0x0005ac00010e7983 */ /* 0x000ee80000300800 */
[----:B------:R-:W0:Y:S04]  /*12540*/  S2R R25, SR_TID.X ;  /* 0x0000000000197919 */ /* 0x000e280000002100 */
[----:B---3--:R1:W-:Y:S04]  /*12550*/  STL [R1+0x2830], R14 ;  /* 0x0028300e01007387 */ /* 0x0083e80000100800 */
[----:B-1----:R-:W3:Y:S04]  /*12560*/  LDL.LU R14, [R1+0x5b4] ;  /* 0x0005b400010e7983 */ /* 0x002ee80000300800 */
[----:B------:R-:W4:Y:S04]  /*12570*/  LDL.LU R15, [R1+0x538] ;  /* 0x00053800010f7983 */ /* 0x000f280000300800 */
[----:B------:R-:W4:Y:S04]  /*12580*/  LDL.LU R29, [R1+0x534] ;  /* 0x00053400011d7983 */ /* 0x000f280000300800 */
[----:B------:R-:W4:Y:S01]  /*12590*/  LDL.LU R28, [R1+0x530] ;  /* 0x00053000011c7983 */ /* 0x000f220000300800 */
[----:B0-----:R-:W-:-:S03]  /*125a0*/  LOP3.LUT R25, R25, 0x7f, RZ, 0xc0, !PT ;  /* 0x0000007f19197812 */ /* 0x001fc600078ec0ff */
[----:B------:R-:W4:Y:S04]  /*125b0*/  LDL.LU R26, [R1+0x52c] ;  /* 0x00052c00011a7983 */ /* 0x000f280000300800 */
[----:B------:R-:W4:Y:S04]  /*125c0*/  LDL.LU R24, [R1+0x288] ;  /* 0x0002880001187983 */ /* 0x000f280000300800 */
[----:B------:R-:W4:Y:S04]  /*125d0*/  LDL.LU R22, [R1+0x284] ;  /* 0x0002840001167983 */ /* 0x000f280000300800 */
[----:B------:R-:W4:Y:S04]  /*125e0*/  LDL.LU R20, [R1+0x280] ;  /* 0x0002800001147983 */ /* 0x000f280000300800 */
[----:B------:R-:W4:Y:S01]  /*125f0*/  LDL.LU R18, [R1+0x27c] ;  /* 0x00027c0001127983 */ /* 0x000f220000300800 */
[----:B------:R-:W-:-:S03]  /*12600*/  IMAD.SHL.U32 R25, R25, 0x2, RZ ;  /* 0x0000000219197824 */ /* 0x000fc600078e00ff */
[----:B------:R-:W4:Y:S04]  /*12610*/  LDL.LU R16, [R1+0x208] ;  /* 0x0002080001107983 */ /* 0x000f280000300800 */
[----:B------:R-:W4:Y:S04]  /*12620*/  LDL.LU R12, [R1+0x204] ;  /* 0x00020400010c7983 */ /* 0x000f280000300800 */
[----:B------:R-:W4:Y:S04]  /*12630*/  LDL.LU R11, [R1+0x200] ;  /* 0x00020000010b7983 */ /* 0x000f280000300800 */
[----:B------:R-:W4:Y:S04]  /*12640*/  LDL.LU R19, [R1+0x1fc] ;  /* 0x0001fc0001137983 */ /* 0x000f280000300800 */
[----:B------:R-:W4:Y:S01]  /*12650*/  LDL.LU R10, [R1+0x188] ;  /* 0x00018800010a7983 */ /* 0x000f220000300800 */
[----:B------:R-:W-:-:S03]  /*12660*/  LOP3.LUT R3, R25, 0x10, RZ, 0x3c, !PT ;  /* 0x0000001019037812 */ /* 0x000fc600078e3cff */
        /* <DEDUP_REMOVED lines=12> */
[----:B------:R0:W-:Y:S04]  /*12730*/  STL [R1+0x27f8], R0 ;  /* 0x0027f80001007387 */ /* 0x0001e80000100800 */
[----:B--2---:R1:W-:Y:S04]  /*12740*/  STS.U16 [R3+0x400], R2 ;  /* 0x0004000203007388 */ /* 0x0043e80000000400 */
[----:B0-----:R-:W2:Y:S04]  /*12750*/  LDL.LU R0, [R1+0x5b0] ;  /* 0x0005b00001007983 */ /* 0x001ea80000300800 */
[----:B-1----:R-:W4:Y:S04]  /*12760*/  LDL.LU R2, [R1+0x1c] ;  /* 0x00001c0001027983 */ /* 0x002f280000300800 */
[----:B---3--:R0:W-:Y:S04]  /*12770*/  STS.U16 [R3+0x500], R14 ;  /* 0x0005000e03007388 */ /* 0x0081e80000000400 */
[----:B0-----:R-:W3:Y:S04]  /*12780*/  LDL.LU R14, [R1+0x2830] ;  /* 0x00283000010e7983 */ /* 0x001ee80000300800 */
[----:B--2---:R-:W-:Y:S04]  /*12790*/  STS.U16 [R3+0x600], R0 ;  /* 0x0006000003007388 */ /* 0x004fe80000000400 */
        /* <DEDUP_REMOVED lines=19> */
[----:B0-----:R-:W0:Y:S04]  /*128d0*/  S2R R25, SR_TID.X ;  /* 0x0000000000197919 */ /* 0x001e280000002100 */
[----:B------:R-:W-:Y:S04]  /*128e0*/  STS.U16 [R3+0xa600], R5 ;  /* 0x00a6000503007388 */ /* 0x000fe80000000400 */
[----:B------:R-:W-:Y:S04]  /*128f0*/  STS.U16 [R3+0xa700], R4 ;  /* 0x00a7000403007388 */ /* 0x000fe80000000400 */
[----:B------:R-:W-:Y:S04]  /*12900*/  STS.U16 [R3+0xc400], R13 ;  /* 0x00c4000d03007388 */ /* 0x000fe80000000400 */
[----:B------:R-:W-:Y:S04]  /*12910*/  STS.U16 [R3+0xc500], R17 ;  /* 0x00c5001103007388 */ /* 0x000fe80000000400 */
[----:B------:R1:W-:Y:S01]  /*12920*/  STS.U16 [R3+0xc600], R21 ;  /* 0x00c6001503007388 */ /* 0x0003e20000000400 */
[----:B0-----:R-:W-:-:S04]  /*12930*/  LOP3.LUT R25, R25, 0x7f, RZ, 0xc0, !PT ;  /* 0x0000007f19197812 */ /* 0x001fc800078ec0ff */
[----:B-1----:R-:W-:Y:S01]  /*12940*/  SHF.L.U32 R21, R25, 0x1, RZ ;  /* 0x0000000119157819 */ /* 0x002fe200000006ff */
[----:B------:R0:W-:Y:S03]  /*12950*/  STS.U16 [R3+0xc700], R23 ;  /* 0x00c7001703007388 */ /* 0x0001e60000000400 */
[C---:B------:R-:W-:Y:S01]  /*12960*/  LOP3.LUT R0, R21.reuse, 0x20, RZ, 0x3c, !PT ;  /* 0x0000002015007812 */ /* 0x040fe200078e3cff */
[----:B0-----:R-:W2:Y:S04]  /*12970*/  LDL.LU R23, [R1+0x18] ;  /* 0x0000180001177983 */ /* 0x001ea80000300800 */
[----:B------:R0:W-:Y:S04]  /*12980*/  STL [R1+0x2828], R0 ;  /* 0x0028280001007387 */ /* 0x0001e80000100800 */
[----:B0-----:R-:W2:Y:S04]  /*12990*/  LDL.LU R0, [R1+0xc] ;  /* 0x00000c0001007983 */ /* 0x001ea80000300800 */
[----:B------:R-:W4:Y:S04]  /*129a0*/  LDL.LU R28, [R1+0x5a4] ;  /* 0x0005a400011c7983 */ /* 0x000f280000300800 */
[----:B----4-:R0:W-:Y:S04]  /*129b0*/  STL [R1+0x2824], R28 ;  /* 0x0028241c01007387 */ /* 0x0101e80000100800 */
[----:B0-----:R-:W4:Y:S04]  /*129c0*/  LDL.LU R28, [R1+0x5a8] ;  /* 0x0005a800011c7983 */ /* 0x001f280000300800 */
[----:B------:R0:W-:Y:S04]  /*129d0*/  STS.U16 [R3+0xe400], R27 ;  /* 0x00e4001b03007388 */ /* 0x0001e80000000400 */
[----:B------:R1:W-:Y:S04]  /*129e0*/  STS.U16 [R3+0xe500], R2 ;  /* 0x00e5000203007388 */ /* 0x0003e80000000400 */
[----:B----4-:R4:W-:Y:S04]  /*129f0*/  STL [R1+0x282c], R28 ;  /* 0x00282c1c01007387 */ /* 0x0109e80000100800 */
[----:B------:R-:W3:Y:S04]  /*12a00*/  LDL.LU R25, [R1+0x5a0] ;  /* 0x0005a00001197983 */ /* 0x000ee80000300800 */
[----:B0-----:R-:W3:Y:S04]  /*12a10*/  LDL.LU R27, [R1+0x59c] ;  /* 0x00059c00011b7983 */ /* 0x001ee80000300800 */
        /* <DEDUP_REMOVED lines=14> */
[----:B------:R-:W3:Y:S01]  /*12b00*/  LDL.LU R10, [R1+0x170] ;  /* 0x00017000010a7983 */ /* 0x000ee20000300800 */
[----:B----4-:R-:W-:-:S03]  /*12b10*/  LOP3.LUT R28, R21, 0x10, RZ, 0x3c, !PT ;  /* 0x00000010151c7812 */ /* 0x010fc600078e3cff */
[----:B------:R-:W4:Y:S04]  /*12b20*/  LDL.LU R9, [R1+0x16c] ;  /* 0x00016c0001097983 */ /* 0x000f280000300800 */
        /* <DEDUP_REMOVED lines=8> */
[----:B------:R-:W2:Y:S04]  /*12bb0*/  LDL.LU R21, [R1+0x6c] ;  /* 0x00006c0001157983 */ /* 0x000ea80000300800 */
[----:B------:R1:W-:Y:S04]  /*12bc0*/  STS.U16 [R28+0xe700], R0 ;  /* 0x00e700001c007388 */ /* 0x0003e80000000400 */
[----:B0-----:R-:W2:Y:S04]  /*12bd0*/  LDL.LU R23, [R1+0x8] ;  /* 0x0000080001177983 */ /* 0x001ea80000300800 */
[----:B-1----:R-:W2:Y:S04]  /*12be0*/  LDL.LU R28, [R1+0x282c] ;  /* 0x00282c00011c7983 */ /* 0x002ea80000300800 */
[----:B------:R-:W2:Y:S04]  /*12bf0*/  LDL.LU R0, [R1+0x2828] ;  /* 0x0028280001007983 */ /* 0x000ea80000300800 */
[----:B--2---:R0:W-:Y:S04]  /*12c00*/  STS.U16 [R0+0x800], R28 ;  /* 0x0008001c00007388 */ /* 0x0041e80000000400 */
[----:B0-----:R-:W2:Y:S04]  /*12c10*/  LDL.LU R28, [R1+0x2824] ;  /* 0x00282400011c7983 */ /* 0x001ea80000300800 */
[----:B--2---:R0:W-:Y:S04]  /*12c20*/  STS.U16 [R0+0x900], R28 ;  /* 0x0009001c00007388 */ /* 0x0041e80000000400 */
[----:B0-----:R-:W2:Y:S04]  /*12c30*/  LDL.LU R28, [R1+0x2820] ;  /* 0x00282000011c7983 */ /* 0x001ea80000300800 */
[----:B---3--:R0:W-:Y:S04]  /*12c40*/  STS.U16 [R0+0xa00], R25 ;  /* 0x000a001900007388 */ /* 0x0081e80000000400 */
[----:B------:R1:W-:Y:S04]  /*12c50*/  STS.U16 [R0+0xb00], R27 ;  /* 0x000b001b00007388 */ /* 0x0003e80000000400 */
[----:B------:R3:W-:Y:S04]  /*12c60*/  STS.U16 [R0+0x2800], R2 ;  /* 0x0028000200007388 */ /* 0x0007e80000000400 */
[----:B0-----:R-:W2:Y:S04]  /*12c70*/  LDL.LU R25, [R1+0x281c] ;  /* 0x00281c0001197983 */ /* 0x001ea80000300800 */
[----:B-1----:R-:W2:Y:S04]  /*12c80*/  LDL.LU R27, [R1+0x2818] ;  /* 0x00281800011b7983 */ /* 0x002ea80000300800 */
[----:B---3--:R-:W3:Y:S04]  /*12c90*/  LDL.LU R2, [R1+0x2814] ;  /* 0x0028140001027983 */ /* 0x008ee80000300800 */
        /* <DEDUP_REMOVED lines=23> */
[----:B------:R0:W-:Y:S01]  /*12e10*/  STS.U16 [R0+0xe800], R23 ;  /* 0x00e8001700007388 */ /* 0x0001e20000000400 */
[----:B--2---:R-:W-:-:S05]  /*12e20*/  LOP3.LUT R28, R28, 0x7f, RZ, 0xc0, !PT ;  /* 0x0000007f1c1c7812 */ /* 0x004fca00078ec0ff */
[----:B------:R-:W-:-:S05]  /*12e30*/  IMAD.SHL.U32 R28, R28, 0x2, RZ ;  /* 0x000000021c1c7824 */ /* 0x000fca00078e00ff */
[----:B0-----:R-:W-:-:S05]  /*12e40*/  LOP3.LUT R0, R28, 0x30, RZ, 0x3c, !PT ;  /* 0x000000301c007812 */ /* 0x001fca00078e3cff */
[----:B------:R0:W-:Y:S04]  /*12e50*/  STL [R1+0x2810], R0 ;  /* 0x0028100001007387 */ /* 0x0001e80000100800 */
[----:B------:R-:W2:Y:S04]  /*12e60*/  LDL.LU R3, [R1+0x598] ;  /* 0x0005980001037983 */ /* 0x000ea80000300800 */
[----:B------:R-:W4:Y:S04]  /*12e70*/  LDL.LU R13, [R1+0x594] ;  /* 0x00059400010d7983 */ /* 0x000f280000300800 */
[----:B------:R-:W2:Y:S04]  /*12e80*/  LDL.LU R17, [R1+0x590] ;  /* 0x0005900001117983 */ /* 0x000ea80000300800 */
        /* <DEDUP_REMOVED lines=11> */
[----:B------:R-:W2:Y:S01]  /*12f40*/  LDL.LU R12, [R1+0x168] ;  /* 0x00016800010c7983 */ /* 0x000ea20000300800 */
[----:B0-----:R-:W-:-:S03]  /*12f50*/  LOP3.LUT R0, R28, 0x20, RZ, 0x3c, !PT ;  /* 0x000000201c007812 */ /* 0x001fc600078e3cff */
        /* <DEDUP_REMOVED lines=9> */
[----:B---3--:R0:W-:Y:S04]  /*12ff0*/  STS.U16 [R0+0xe900], R2 ;  /* 0x00e9000200007388 */ /* 0x0081e80000000400 */
[----:B------:R1:W-:Y:S04]  /*13000*/  STS.U16 [R0+0xea00], R27 ;  /* 0x00ea001b00007388 */ /* 0x0003e80000000400 */
[----:B------:R3:W-:Y:S04]  /*13010*/  STS.U16 [R0+0xeb00], R25 ;  /* 0x00eb001900007388 */ /* 0x0007e80000000400 */
[----:B0-----:R-:W2:Y:S04]  /*13020*/  LDL.LU R2, [R1+0x60] ;  /* 0x0000600001027983 */ /* 0x001ea80000300800 */
[----:B------:R-:W2:Y:S04]  /*13030*/  LDL.LU R28, [R1+0x5c] ;  /* 0x00005c00011c7983 */ /* 0x000ea80000300800 */
[----:B-1----:R-:W2:Y:S04]  /*13040*/  LDL.LU R27, [R1+0x510] ;  /* 0x00051000011b7983 */ /* 0x002ea80000300800 */
[----:B---3--:R-:W2:Y:S04]  /*13050*/  LDL.LU R0, [R1+0x2810] ;  /* 0x0028100001007983 */ /* 0x008ea80000300800 */
[----:B------:R-:W3:Y:S04]  /*13060*/  LDL.LU R25, [R1+0x514] ;  /* 0x0005140001197983 */ /* 0x000ee80000300800 */
[----:B--2---:R0:W-:Y:S04]  /*13070*/  STS.U16 [R0+0xc00], R3 ;  /* 0x000c000300007388 */ /* 0x0041e80000000400 */
[----:B0-----:R-:W2:Y:S04]  /*13080*/  LDL.LU R3, [R1+0x280c] ;  /* 0x00280c0001037983 */ /* 0x001ea80000300800 */
[----:B----4-:R0:W-:Y:S04]  /*13090*/  STS.U16 [R0+0xd00], R13 ;  /* 0x000d000d00007388 */ /* 0x0101e80000000400 */
[----:B------:R1:W-:Y:S04]  /*130a0*/  STS.U16 [R0+0xe00], R17 ;  /* 0x000e001100007388 */ /* 0x0003e80000000400 */
[----:B------:R4:W-:Y:S04]  /*130b0*/  STS.U16 [R0+0xf00], R21 ;  /* 0x000f001500007388 */ /* 0x0009e80000000400 */
[----:B0-----:R-:W2:Y:S04]  /*130c0*/  LDL.LU R13, [R1+0x2808] ;  /* 0x00280800010d7983 */ /* 0x001ea80000300800 */
[----:B-1----:R-:W2:Y:S04]  /*130d0*/  LDL.LU R17, [R1+0x2804] ;  /* 0x0028040001117983 */ /* 0x002ea80000300800 */
[----:B----4-:R-:W4:Y:S04]  /*130e0*/  LDL.LU R21, [R1+0x2800] ;  /* 0x0028000001157983 */ /* 0x010f280000300800 */
[----:B------:R0:W-:Y:S04]  /*130f0*/  STS.U16 [R0+0x2c00], R23 ;  /* 0x002c001700007388 */ /* 0x0001e80000000400 */
[----:B---3--:R-:W-:Y:S04]  /*13100*/  STS.U16 [R0+0x2d00], R25 ;  /* 0x002d001900007388 */ /* 0x008fe80000000400 */
[----:B0-----:R-:W3:Y:S04]  /*13110*/  LDL.LU R23, [R1+0x27fc] ;  /* 0x0027fc0001177983 */ /* 0x001ee80000300800 */
        /* <DEDUP_REMOVED lines=21> */
[----:B------:R1:W-:Y:S04]  /*13270*/  STS.U16 [R0+0xcf00], R28 ;  /* 0x00cf001c00007388 */ /* 0x0003e80000000400 */
[----:B0-----:R-:W4:Y:S04]  /*13280*/  LDL.LU R2, [R1+0x588] ;  /* 0x0005880001027983 */ /* 0x001f280000300800 */
[----:B-1----:R-:W4:Y:S04]  /*13290*/  LDL.LU R28, [R1+0x584] ;  /* 0x00058400011c7983 */ /* 0x002f280000300800 */
[----:B------:R-:W4:Y:S04]  /*132a0*/  LDL.LU R14, [R1+0x580] ;  /* 0x00058000010e7983 */ /* 0x000f280000300800 */
[----:B------:R-:W4:Y:S04]  /*132b0*/  LDL.LU R29, [R1+0x57c] ;  /* 0x00057c00011d7983 */ /* 0x000f280000300800 */
[----:B------:R-:W4:Y:S04]  /*132c0*/  LDL.LU R6, [R1+0x368] ;  /* 0x0003680001067983 */ /* 0x000f280000300800 */
[----:B------:R-:W4:Y:S04]  /*132d0*/  LDL.LU R5, [R1+0x364] ;  /* 0x0003640001057983 */ /* 0x000f280000300800 */
[----:B------:R-:W4:Y:S01]  /*132e0*/  LDL.LU R4, [R1+0x360] ;  /* 0x0003600001047983 */ /* 0x000f220000300800 */
[----:B--2---:R-:W-:-:S03]  /*132f0*/  SHF.L.U32 R24, R3, 0x1, RZ ;  /* 0x0000000103187819 */ /* 0x004fc600000006ff */
        /* <DEDUP_REMOVED lines=16> */
[----:B----4-:R1:W-:Y:S04]  /*13400*/  STS.U16 [R0+0xed00], R21 ;  /* 0x00ed001500007388 */ /* 0x0103e80000000400 */
[----:B------:R3:W-:Y:S04]  /*13410*/  STS.U16 [R0+0xee00], R17 ;  /* 0x00ee001100007388 */ /* 0x0007e80000000400 */
[----:B0-----:R-:W4:Y:S04]  /*13420*/  LDL.LU R23, [R1+0x24c] ;  /* 0x00024c0001177983 */ /* 0x001f280000300800 */
[----:B-1----:R-:W4:Y:S04]  /*13430*/  LDL.LU R21, [R1+0x250] ;  /* 0x0002500001157983 */ /* 0x002f280000300800 */
[----:B---3--:R-:W3:Y:S04]  /*13440*/  LDL.LU R17, [R1+0x254] ;  /* 0x0002540001117983 */ /* 0x008ee80000300800 */
[----:B------:R0:W-:Y:S04]  /*13450*/  STS.U16 [R0+0xef00], R13 ;  /* 0x00ef000d00007388 */ /* 0x0001e80000000400 */
[----:B0-----:R-:W3:Y:S04]  /*13460*/  LDL.LU R0, [R1+0x27f8] ;  /* 0x0027f80001007983 */ /* 0x001ee80000300800 */
[----:B------:R-:W3:Y:S01]  /*13470*/  LDL.LU R13, [R1+0x258] ;  /* 0x00025800010d7983 */ /* 0x000ee20000300800 */
[----:B------:R-:W-:-:S05]  /*13480*/  LOP3.LUT R26, R24, 0x40, RZ, 0x3c, !PT ;  /* 0x00000040181a7812 */ /* 0x000fca00078e3cff */
[----:B------:R0:W-:Y:S04]  /*13490*/  STS.U16 [R26+0x1000], R2 ;  /* 0x001000021a007388 */ /* 0x0001e80000000400 */
[----:B------:R1:W-:Y:S04]  /*134a0*/  STS.U16 [R26+0x1100], R28 ;  /* 0x0011001c1a007388 */ /* 0x0003e80000000400 */
[----:B0-----:R-:W4:Y:S04]  /*134b0*/  LDL.LU R2, [R1+0x50] ;  /* 0x0000500001027983 */ /* 0x001f280000300800 */
[----:B-1----:R-:W4:Y:S04]  /*134c0*/  LDL.LU R28, [R1+0x4c] ;  /* 0x00004c00011c7983 */ /* 0x002f280000300800 */
[----:B------:R0:W-:Y:S04]  /*134d0*/  STS.U16 [R26+0x1200], R14 ;  /* 0x0012000e1a007388 */ /* 0x0001e80000000400 */
[----:B------:R1:W-:Y:S04]  /*134e0*/  STS.U16 [R26+0x1300], R29 ;  /* 0x0013001d1a007388 */ /* 0x0003e80000000400 */
[----:B------:R1:W-:Y:S04]  /*134f0*/  STS.U16 [R26+0x3000], R6 ;  /* 0x003000061a007388 */ /* 0x0003e80000000400 */
[----:B0-----:R-:W4:Y:S04]  /*13500*/  LDL.LU R14, [R1+0x27f4] ;  /* 0x0027f400010e7983 */ /* 0x001f280000300800 */
[----:B------:R0:W-:Y:S04]  /*13510*/  STS.U16 [R26+0x3100], R5 ;  /* 0x003100051a007388 */ /* 0x0001e80000000400 */
[----:B-1----:R-:W4:Y:S04]  /*13520*/  LDL.LU R29, [R1+0x27f0] ;  /* 0x0027f000011d7983 */ /* 0x002f280000300800 */
[----:B------:R1:W-:Y:S04]  /*13530*/  STS.U16 [R26+0x3200], R4 ;  /* 0x003200041a007388 */ /* 0x0003e80000000400 */
[----:B------:R-:W4:Y:S04]  /*13540*/  LDL.LU R6, [R1+0x27ec] ;  /* 0x0027ec0001067983 */ /* 0x000f280000300800 */
[----:B0-----:R-:W4:Y:S04]  /*13550*/  LDL.LU R5, [R1+0x27e8] ;  /* 0x0027e80001057983 */ /* 0x001f280000300800 */
[----:B-1----:R-:W4:Y:S04]  /*13560*/  LDL.LU R4, [R1+0x27e4] ;  /* 0x0027e40001047983 */ /* 0x002f280000300800 */
[----:B--2---:R0:W-:Y:S04]  /*13570*/  STS.U16 [R26+0x3300], R3 ;  /* 0x003300031a007388 */ /* 0x0041e80000000400 */
[----:B0-----:R-:W2:Y:S04]  /*13580*/  LDL.LU R3, [R1+0x27e0] ;  /* 0x0027e00001037983 */ /* 0x001ea80000300800 */
[----:B---3--:R-:W-:Y:S04]  /*13590*/  STS.U16 [R26+0x5000], R13 ;  /* 0x0050000d1a007388 */ /* 0x008fe80000000400 */
        /* <DEDUP_REMOVED lines=15> */
[----:B------:R3:W-:Y:S04]  /*13690*/  STS.U16 [R26+0xd000], R8 ;  /* 0x00d000081a007388 */ /* 0x0007e80000000400 */
[----:B0-----:R-:W4:Y:S04]  /*136a0*/  LDL.LU R10, [R1+0x578] ;  /* 0x00057800010a7983 */ /* 0x001f280000300800 */
[----:B-1----:R-:W4:Y:S04]  /*136b0*/  LDL.LU R9, [R1+0x574] ;  /* 0x0005740001097983 */ /* 0x002f280000300800 */
[----:B---3--:R-:W3:Y:S04]  /*136c0*/  LDL.LU R8, [R1+0x570] ;  /* 0x0005700001087983 */ /* 0x008ee80000300800 */
[----:B------:R-:W3:Y:S04]  /*136d0*/  LDL.LU R22, [R1+0x56c] ;  /* 0x00056c0001167983 */ /* 0x000ee80000300800 */
[----:B------:R0:W-:Y:S04]  /*136e0*/  STS.U16 [R26+0xd100], R7 ;  /* 0x00d100071a007388 */ /* 0x0001e80000000400 */
[----:B------:R-:W3:Y:S04]  /*136f0*/  LDL.LU R20, [R1+0x358] ;  /* 0x0003580001147983 */ /* 0x000ee80000300800 */
[----:B------:R-:W-:Y:S04]  /*13700*/  STS.U16 [R26+0xd200], R2 ;  /* 0x00d200021a007388 */ /* 0x000fe80000000400 */
[----:B------:R-:W3:Y:S04]  /*13710*/  LDL.LU R19, [R1+0x354] ;  /* 0x0003540001137983 */ /* 0x000ee80000300800 */
[----:B------:R1:W-:Y:S04]  /*13720*/  STS.U16 [R26+0xd300], R28 ;  /* 0x00d3001c1a007388 */ /* 0x0003e80000000400 */
        /* <DEDUP_REMOVED lines=14> */
[----:B------:R-:W-:-:S03]  /*13810*/  LOP3.LUT R24, R24, 0x50, RZ, 0x3c, !PT ;  /* 0x0000005018187812 */ /* 0x000fc600078e3cff */
[----:B--2---:R0:W-:Y:S04]  /*13820*/  STS.U16 [R26+0xf000], R3 ;  /* 0x00f000031a007388 */ /* 0x0041e80000000400 */
[----:B------:R1:W-:Y:S04]  /*13830*/  STS.U16 [R26+0xf100], R4 ;  /* 0x00f100041a007388 */ /* 0x0003e80000000400 */
[----:B------:R2:W-:Y:S04]  /*13840*/  STS.U16 [R26+0xf200], R5 ;  /* 0x00f200051a007388 */ /* 0x0005e80000000400 */
[----:B0-----:R-:W3:Y:S04]  /*13850*/  LDL.LU R3, [R1+0x23c] ;  /* 0x00023c0001037983 */ /* 0x001ee80000300800 */
[----:B-1----:R-:W3:Y:S04]  /*13860*/  LDL.LU R4, [R1+0x240] ;  /* 0x0002400001047983 */ /* 0x002ee80000300800 */
[----:B--2---:R-:W2:Y:S04]  /*13870*/  LDL.LU R5, [R1+0x244] ;  /* 0x0002440001057983 */ /* 0x004ea80000300800 */
[----:B------:R0:W-:Y:S04]  /*13880*/  STS.U16 [R26+0xf300], R6 ;  /* 0x00f300061a007388 */ /* 0x0001e80000000400 */
[----:B0-----:R-:W2:Y:S04]  /*13890*/  LDL.LU R26, [R1+0x27dc] ;  /* 0x0027dc00011a7983 */ /* 0x001ea80000300800 */
[----:B------:R-:W2:Y:S04]  /*138a0*/  LDL.LU R6, [R1+0x248] ;  /* 0x0002480001067983 */ /* 0x000ea80000300800 */
[----:B----4-:R0:W-:Y:S04]  /*138b0*/  STS.U16 [R24+0x1400], R10 ;  /* 0x0014000a18007388 */ /* 0x0101e80000000400 */
[----:B------:R1:W-:Y:S04]  /*138c0*/  STS.U16 [R24+0x1500], R9 ;  /* 0x0015000918007388 */ /* 0x0003e80000000400 */
[----:B---3--:R3:W-:Y:S04]  /*138d0*/  STS.U16 [R24+0x1600], R8 ;  /* 0x0016000818007388 */ /* 0x0087e80000000400 */
[----:B0-----:R-:W4:Y:S04]  /*138e0*/  LDL.LU R10, [R1+0x27d8] ;  /* 0x0027d800010a7983 */ /* 0x001f280000300800 */
[----:B-1----:R-:W4:Y:S04]  /*138f0*/  LDL.LU R9, [R1+0x27d4] ;  /* 0x0027d40001097983 */ /* 0x002f280000300800 */
[----:B---3--:R-:W3:Y:S04]  /*13900*/  LDL.LU R8, [R1+0x27d0] ;  /* 0x0027d00001087983 */ /* 0x008ee80000300800 */
[----:B------:R0:W-:Y:S04]  /*13910*/  STS.U16 [R24+0x1700], R22 ;  /* 0x0017001618007388 */ /* 0x0001e80000000400 */
[----:B------:R1:W-:Y:S04]  /*13920*/  STS.U16 [R24+0x3400], R20 ;  /* 0x0034001418007388 */ /* 0x0003e80000000400 */
[----:B------:R1:W-:Y:S04]  /*13930*/  STS.U16 [R24+0x3500], R19 ;  /* 0x0035001318007388 */ /* 0x0003e80000000400 */
[----:B0-----:R-:W3:Y:S04]  /*13940*/  LDL.LU R22, [R1+0x44] ;  /* 0x0000440001167983 */ /* 0x001ee80000300800 */
[----:B-1----:R-:W3:Y:S04]  /*13950*/  LDL.LU R20, [R1+0x40] ;  /* 0x0000400001147983 */ /* 0x002ee80000300800 */
[----:B------:R-:W3:Y:S04]  /*13960*/  LDL.LU R19, [R1+0x3c] ;  /* 0x00003c0001137983 */ /* 0x000ee80000300800 */
[----:B------:R0:W-:Y:S04]  /*13970*/  STS.U16 [R24+0x3600], R7 ;  /* 0x0036000718007388 */ /* 0x0001e80000000400 */
[----:B------:R1:W-:Y:S04]  /*13980*/  STS.U16 [R24+0x3700], R28 ;  /* 0x0037001c18007388 */ /* 0x0003e80000000400 */
[----:B0-----:R-:W3:Y:S04]  /*13990*/  LDL.LU R7, [R1+0x27cc] ;  /* 0x0027cc0001077983 */ /* 0x001ee80000300800 */
[----:B-1----:R-:W3:Y:S04]  /*139a0*/  LDL.LU R28, [R1+0x27c8] ;  /* 0x0027c800011c7983 */ /* 0x002ee80000300800 */
[----:B--2---:R-:W-:Y:S04]  /*139b0*/  STS.U16 [R24+0x5400], R6 ;  /* 0x0054000618007388 */ /* 0x004fe80000000400 */
        /* <DEDUP_REMOVED lines=15> */
[----:B------:R0:W-:Y:S04]  /*13ab0*/  STS.U16 [R24+0xb600], R11 ;  /* 0x00b6000b18007388 */ /* 0x0001e80000000400 */
[----:B--2---:R-:W2:Y:S04]  /*13ac0*/  LDL.LU R12, [R1+0x560] ;  /* 0x00056000010c7983 */ /* 0x004ea80000300800 */
[----:B------:R1:W-:Y:S04]  /*13ad0*/  STS.U16 [R24+0xb700], R2 ;  /* 0x00b7000218007388 */ /* 0x0003e80000000400 */
[----:B0-----:R-:W2:Y:S04]  /*13ae0*/  LDL.LU R11, [R1+0x55c] ;  /* 0x00055c00010b7983 */ /* 0x001ea80000300800 */
[----:B-1----:R-:W2:Y:S04]  /*13af0*/  LDL.LU R2, [R1+0x2b8] ;  /* 0x0002b80001027983 */ /* 0x002ea80000300800 */
[----:B---3--:R0:W-:Y:S04]  /*13b00*/  STS.U16 [R24+0xd400], R28 ;  /* 0x00d4001c18007388 */ /* 0x0081e80000000400 */
[----:B0-----:R-:W3:Y:S04]  /*13b10*/  LDL.LU R28, [R1+0x2b4] ;  /* 0x0002b400011c7983 */ /* 0x001ee80000300800 */
        /* <DEDUP_REMOVED lines=9> */
[----:B------:R-:W-:Y:S04]  /*13bb0*/  STS.U16 [R24+0xd500], R22 ;  /* 0x00d5001618007388 */ /* 0x000fe80000000400 */
[----:B------:R-:W3:Y:S04]  /*13bc0*/  LDL.LU R21, [R1+0x12c] ;  /* 0x00012c0001157983 */ /* 0x000ee80000300800 */
[----:B------:R0:W-:Y:S04]  /*13bd0*/  STS.U16 [R24+0xd600], R20 ;  /* 0x00d6001418007388 */ /* 0x0001e80000000400 */
[----:B------:R-:W3:Y:S04]  /*13be0*/  LDL.LU R23, [R1+0xb8] ;  /* 0x0000b80001177983 */ /* 0x000ee80000300800 */
[----:B------:R1:W-:Y:S04]  /*13bf0*/  STS.U16 [R24+0xd700], R19 ;  /* 0x00d7001318007388 */ /* 0x0003e80000000400 */
[----:B0-----:R-:W3:Y:S04]  /*13c00*/  LDL.LU R20, [R1+0xb4] ;  /* 0x0000b40001147983 */ /* 0x001ee80000300800 */
[----:B------:R0:W-:Y:S04]  /*13c10*/  STS.U16 [R24+0xf400], R7 ;  /* 0x00f4000718007388 */ /* 0x0001e80000000400 */
[----:B-1----:R-:W3:Y:S04]  /*13c20*/  LDL.LU R19, [R1+0xb0] ;  /* 0x0000b00001137983 */ /* 0x002ee80000300800 */
[----:B------:R1:W-:Y:S04]  /*13c30*/  STS.U16 [R24+0xf500], R8 ;  /* 0x00f5000818007388 */ /* 0x0003e80000000400 */
[----:B0-----:R-:W3:Y:S04]  /*13c40*/  LDL.LU R7, [R1+0x1b8] ;  /* 0x0001b80001077983 */ /* 0x001ee80000300800 */
[----:B----4-:R0:W-:Y:S04]  /*13c50*/  STS.U16 [R24+0xf600], R9 ;  /* 0x00f6000918007388 */ /* 0x0101e80000000400 */
[----:B-1----:R-:W4:Y:S04]  /*13c60*/  LDL.LU R8, [R1+0x238] ;  /* 0x0002380001087983 */ /* 0x002f280000300800 */
[----:B------:R1:W-:Y:S04]  /*13c70*/  STS.U16 [R24+0xf700], R10 ;  /* 0x00f7000a18007388 */ /* 0x0003e80000000400 */
[----:B0-----:R-:W4:Y:S04]  /*13c80*/  LDL.LU R9, [R1+0x2ac] ;  /* 0x0002ac0001097983 */ /* 0x001f280000300800 */
[----:B-1----:R-:W4:Y:S04]  /*13c90*/  LDL.LU R24, [R1+0x27c4] ;  /* 0x0027c40001187983 */ /* 0x002f280000300800 */
[----:B------:R-:W4:Y:S01]  /*13ca0*/  LDL.LU R10, [R1+0x2b0] ;  /* 0x0002b000010a7983 */ /* 0x000f220000300800 */
[----:B------:R-:W-:-:S05]  /*13cb0*/  LOP3.LUT R22, R0, 0x60, RZ, 0x3c, !PT ;  /* 0x0000006000167812 */ /* 0x000fca00078e3cff */
[----:B------:R0:W-:Y:S04]  /*13cc0*/  STS.U16 [R22+0x1800], R18 ;  /* 0x0018001216007388 */ /* 0x0001e80000000400 */
[----:B------:R1:W-:Y:S04]  /*13cd0*/  STS.U16 [R22+0x1900], R16 ;  /* 0x0019001016007388 */ /* 0x0003e80000000400 */
[----:B0-----:R-:W4:Y:S04]  /*13ce0*/  LDL.LU R18, [R1+0x27c0] ;  /* 0x0027c00001127983 */ /* 0x001f280000300800 */
[----:B-1----:R-:W4:Y:S04]  /*13cf0*/  LDL.LU R16, [R1+0x27bc] ;  /* 0x0027bc0001107983 */ /* 0x002f280000300800 */
[----:B--2---:R0:W-:Y:S04]  /*13d00*/  STS.U16 [R22+0x1a00], R12 ;  /* 0x001a000c16007388 */ /* 0x0041e80000000400 */
[----:B------:R1:W-:Y:S04]  /*13d10*/  STS.U16 [R22+0x1b00], R11 ;  /* 0x001b000b16007388 */ /* 0x0003e80000000400 */
[----:B------:R2:W-:Y:S04]  /*13d20*/  STS.U16 [R22+0x3800], R2 ;  /* 0x0038000216007388 */ /* 0x0005e80000000400 */
[----:B0-----:R-:W4:Y:S04]  /*13d30*/  LDL.LU R12, [R1+0x27b8] ;  /* 0x0027b800010c7983 */ /* 0x001f280000300800 */
[----:B-1----:R-:W4:Y:S04]  /*13d40*/  LDL.LU R11, [R1+0x27b4] ;  /* 0x0027b400010b7983 */ /* 0x002f280000300800 */
[----:B--2---:R-:W3:Y:S04]  /*13d50*/  LDL.LU R2, [R1+0x27b0] ;  /* 0x0027b00001027983 */ /* 0x004ee80000300800 */
[----:B---3--:R0:W-:Y:S04]  /*13d60*/  STS.U16 [R22+0x3900], R28 ;  /* 0x0039001c16007388 */ /* 0x0081e80000000400 */
[----:B0-----:R-:W3:Y:S04]  /*13d70*/  LDL.LU R28, [R1+0x27ac] ;  /* 0x0027ac00011c7983 */ /* 0x001ee80000300800 */
[----:B----4-:R-:W-:Y:S04]  /*13d80*/  STS.U16 [R22+0x3a00], R10 ;  /* 0x003a000a16007388 */ /* 0x010fe80000000400 */
[----:B------:R-:W-:Y:S04]  /*13d90*/  STS.U16 [R22+0x3b00], R9 ;  /* 0x003b000916007388 */ /* 0x000fe80000000400 */
[----:B------:R-:W-:Y:S04]  /*13da0*/  STS.U16 [R22+0x5800], R8 ;  /* 0x0058000816007388 */ /* 0x000fe80000000400 */
[----:B------:R0:W-:Y:S04]  /*13db0*/  STS.U16 [R22+0x5900], R25 ;  /* 0x0059001916007388 */ /* 0x0001e80000000400 */
[----:B------:R1:W-:Y:S04]  /*13dc0*/  STS.U16 [R22+0x5a00], R27 ;  /* 0x005a001b16007388 */ /* 0x0003e80000000400 */
[----:B------:R4:W-:Y:S04]  /*13dd0*/  STS.U16 [R22+0x5b00], R15 ;  /* 0x005b000f16007388 */ /* 0x0009e80000000400 */
[----:B0-----:R-:W2:Y:S04]  /*13de0*/  LDL.LU R25, [R1+0x28] ;  /* 0x0000280001197983 */ /* 0x001ea80000300800 */
[----:B-1----:R-:W2:Y:S04]  /*13df0*/  LDL.LU R27, [R1+0x14] ;  /* 0x00001400011b7983 */ /* 0x002ea80000300800 */
[----:B----4-:R-:W4:Y:S04]  /*13e00*/  LDL.LU R15, [R1+0x10] ;  /* 0x00001000010f7983 */ /* 0x010f280000300800 */
        /* <DEDUP_REMOVED lines=13> */
[----:B---3--:R-:W-:Y:S04]  /*13ee0*/  STS.U16 [R22+0xbb00], R28 ;  /* 0x00bb001c16007388 */ /* 0x008fe80000000400 */
[----:B------:R0:W-:Y:S04]  /*13ef0*/  STS.U16 [R22+0xd800], R2 ;  /* 0x00d8000216007388 */ /* 0x0001e80000000400 */
        /* <DEDUP_REMOVED lines=17> */
[----:B----4-:R2:W-:Y:S04]  /*14010*/  STS.U16 [R22+0xdb00], R15 ;  /* 0x00db000f16007388 */ /* 0x0105e80000000400 */
[----:B0-----:R-:W4:Y:S04]  /*14020*/  LDL.LU R25, [R1+0xa0] ;  /* 0x0000a00001197983 */ /* 0x001f280000300800 */
[----:B-1----:R-:W4:Y:S04]  /*14030*/  LDL.LU R27, [R1+0x9c] ;  /* 0x00009c00011b7983 */ /* 0x002f280000300800 */
[----:B--2---:R-:W2:Y:S04]  /*14040*/  LDL.LU R15, [R1] ;  /* 0x00000000010f7983 */ /* 0x004ea80000300800 */
[----:B------:R0:W-:Y:S04]  /*14050*/  STS.U16 [R22+0xf800], R11 ;  /* 0x00f8000b16007388 */ /* 0x0001e80000000400 */
[----:B------:R1:W-:Y:S04]  /*14060*/  STS.U16 [R22+0xf900], R12 ;  /* 0x00f9000c16007388 */ /* 0x0003e80000000400 */
[----:B------:R1:W-:Y:S04]  /*14070*/  STS.U16 [R22+0xfa00], R16 ;  /* 0x00fa001016007388 */ /* 0x0003e80000000400 */
[----:B0-----:R-:W2:Y:S04]  /*14080*/  LDL.LU R11, [R1+0x29c] ;  /* 0x00029c00010b7983 */ /* 0x001ea80000300800 */
[----:B-1----:R-:W2:Y:S04]  /*14090*/  LDL.LU R12, [R1+0x2a0] ;  /* 0x0002a000010c7983 */ /* 0x002ea80000300800 */
[----:B------:R-:W2:Y:S04]  /*140a0*/  LDL.LU R16, [R1+0x2a4] ;  /* 0x0002a40001107983 */ /* 0x000ea80000300800 */
[----:B------:R0:W-:Y:S04]  /*140b0*/  STS.U16 [R22+0xfb00], R18 ;  /* 0x00fb001216007388 */ /* 0x0001e80000000400 */
[----:B0-----:R-:W2:Y:S04]  /*140c0*/  LDL.LU R22, [R1+0x27a8] ;  /* 0x0027a80001167983 */ /* 0x001ea80000300800 */
[----:B------:R-:W2:Y:S04]  /*140d0*/  LDL.LU R18, [R1+0x2a8] ;  /* 0x0002a80001127983 */ /* 0x000ea80000300800 */
[----:B------:R0:W-:Y:S04]  /*140e0*/  STS.U16 [R0+0x1c00], R20 ;  /* 0x001c001400007388 */ /* 0x0001e80000000400 */
[----:B------:R1:W-:Y:S04]  /*140f0*/  STS.U16 [R0+0x1d00], R19 ;  /* 0x001d001300007388 */ /* 0x0003e80000000400 */
[----:B0-----:R-:W4:Y:S04]  /*14100*/  LDL.LU R20, [R1+0x27a4] ;  /* 0x0027a40001147983 */ /* 0x001f280000300800 */
[----:B-1----:R-:W4:Y:S04]  /*14110*/  LDL.LU R19, [R1+0x27a0] ;  /* 0x0027a00001137983 */ /* 0x002f280000300800 */
[----:B---3--:R0:W-:Y:S04]  /*14120*/  STS.U16 [R0+0x1e00], R2 ;  /* 0x001e000200007388 */ /* 0x0081e80000000400 */
        /* <DEDUP_REMOVED lines=17> */
[----:B---3--:R0:W-:Y:S04]  /*14240*/  STS.U16 [R0+0x9e00], R28 ;  /* 0x009e001c00007388 */ /* 0x0081e80000000400 */
[----:B------:R-:W-:Y:S04]  /*14250*/  STS.U16 [R0+0x9f00], R21 ;  /* 0x009f001500007388 */ /* 0x000fe80000000400 */
[----:B------:R1:W-:Y:S04]  /*14260*/  STS.U16 [R0+0xbc00], R2 ;  /* 0x00bc000200007388 */ /* 0x0003e80000000400 */
[----:B------:R-:W-:Y:S04]  /*14270*/  STS.U16 [R0+0xbd00], R23 ;  /* 0x00bd001700007388 */ /* 0x000fe80000000400 */
[----:B----4-:R-:W-:Y:S04]  /*14280*/  STS.U16 [R0+0xbe00], R25 ;  /* 0x00be001900007388 */ /* 0x010fe80000000400 */
[----:B------:R-:W-:Y:S04]  /*14290*/  STS.U16 [R0+0xbf00], R27 ;  /* 0x00bf001b00007388 */ /* 0x000fe80000000400 */
[----:B------:R-:W-:Y:S04]  /*142a0*/  STS.U16 [R0+0xdc00], R15 ;  /* 0x00dc000f00007388 */ /* 0x000fe80000000400 */
[----:B------:R-:W-:Y:S04]  /*142b0*/  STS.U16 [R0+0xdd00], R19 ;  /* 0x00dd001300007388 */ /* 0x000fe80000000400 */
[----:B------:R-:W-:Y:S04]  /*142c0*/  STS.U16 [R0+0xde00], R20 ;  /* 0x00de001400007388 */ /* 0x000fe80000000400 */
[----:B------:R-:W-:Y:S04]  /*142d0*/  STS.U16 [R0+0xdf00], R22 ;  /* 0x00df001600007388 */ /* 0x000fe80000000400 */
[----:B0-----:R-:W2:Y:S04]  /*142e0*/  LDL R28, [R1+0x320] ;  /* 0x00032000011c7983 */ /* 0x001ea80000100800 */
[----:B------:R-:W-:Y:S04]  /*142f0*/  STS.U16 [R0+0xfc00], R24 ;  /* 0x00fc001800007388 */ /* 0x000fe80000000400 */
[----:B------:R-:W-:Y:S04]  /*14300*/  STS.U16 [R0+0xfd00], R26 ;  /* 0x00fd001a00007388 */ /* 0x000fe80000000400 */
[----:B-1----:R-:W3:Y:S04]  /*14310*/  LDL R2, [R1+0xe90] ;  /* 0x000e900001027983 */ /* 0x002ee80000100800 */
[----:B------:R0:W-:Y:S04]  /*14320*/  STS.U16 [R0+0xfe00], R29 ;  /* 0x00fe001d00007388 */ /* 0x0001e80000000400 */
[----:B0-----:R-:W4:Y:S04]  /*14330*/  LDL R29, [R1+0x350] ;  /* 0x00035000011d7983 */ /* 0x001f280000100800 */
[----:B------:R0:W-:Y:S04]  /*14340*/  STS.U16 [R0+0xff00], R14 ;  /* 0x00ff000e00007388 */ /* 0x0001e80000000400 */
[----:B------:R-:W-:Y:S06]  /*14350*/  BAR.SYNC.DEFER_BLOCKING 0x0 ;  /* 0x0000000000007b1d */ /* 0x000fec0000010000 */
[----:B------:R-:W0:Y:S02]  /*14360*/  S2R R3, SR_TID.X ;  /* 0x0000000000037919 */ /* 0x000e240000002100 */
[----:B0-----:R-:W-:-:S02]  /*14370*/  LOP3.LUT R0, R3, 0x7, RZ, 0xc0, !PT ;  /* 0x0000000703007812 */ /* 0x001fc400078ec0ff */
[----:B--2---:R-:W0:Y:S04]  /*14380*/  LDSM.16.MT88.4 R24, [R28+0x10400] ;  /* 0x010400001c18783b */ /* 0x004e280000004200 */
[----:B------:R-:W-:Y:S04]  /*14390*/  LDSM.16.MT88.4 R20, [R28+0x10000] ;  /* 0x010000001c14783b */ /* 0x000fe80000004200 */
[----:B---3--:R-:W1:Y:S04]  /*143a0*/  LDSM.16.MT88.4 R12, [R2+0x10400] ;  /* 0x01040000020c783b */ /* 0x008e680000004200 */
[----:B------:R-:W-:Y:S04]  /*143b0*/  LDSM.16.MT88.4 R16, [R2+0x10000] ;  /* 0x010000000210783b */ /* 0x000fe80000004200 */
[----:B----4-:R-:W2:Y:S04]  /*143c0*/  LDSM.16.M88.4 R8, [R29] ;  /* 0x000000001d08783b */ /* 0x010ea80000000200 */
[----:B------:R-:W3:Y:S04]  /*143d0*/  LDSM.16.M88.4 R4, [R29+0x8000] ;  /* 0x008000001d04783b */ /* 0x000ee80000000200 */
[----:B------:R-:W-:Y:S04]  /*143e0*/  STL [R1+0x2760], R29 ;  /* 0x0027601d01007387 */ /* 0x000fe80000100800 */
[----:B0-----:R-:W-:Y:S04]  /*143f0*/  STL.64 [R1+0x2790], R26 ;  /* 0x0027901a01007387 */ /* 0x001fe80000100a00 */
[----:B------:R2:W-:Y:S04]  /*14400*/  STL.64 [R1+0x2788], R24 ;  /* 0x0027881801007387 */ /* 0x0005e80000100a00 */
[----:B-1----:R-:W-:Y:S04]  /*14410*/  STL.64 [R1+0x2780], R14 ;  /* 0x0027800e01007387 */ /* 0x002fe80000100a00 */
[----:B------:R3:W-:Y:S01]  /*14420*/  STL.64 [R1+0x2778], R12 ;  /* 0x0027780c01007387 */ /* 0x0007e20000100a00 */
[C---:B--2---:R-:W-:Y:S08]  /*14430*/  HMMA.16816.F32.BF16 R24, R20.reuse, R8, RZ ;  /* 0x000000081418723c */ /* 0x044ff000000418ff */
[-C--:B---3--:R-:W-:Y:S08]  /*14440*/  HMMA.16816.F32.BF16 R12, R20, R4.reuse, RZ ;  /* 0x00000004140c723c */ /* 0x088ff000000418ff */
[----:B------:R-:W-:Y:S07]  /*14450*/  HMMA.16816.F32.BF16 R20, R16, R4, RZ ;  /* 0x000000041014723c */ /* 0x000fee00000418ff */
[----:B------:R-:W-:Y:S04]  /*14460*/  STL [R1+0x24], R25 ;  /* 0x0000241901007387 */ /* 0x000fe80000100800 */
[----:B------:R0:W-:Y:S11]  /*14470*/  STL.64 [R1+0x28], R26 ;  /* 0x0000281a01007387 */ /* 0x0001f60000100a00 */
[----:B------:R-:W-:Y:S01]  /*14480*/  @!UPT UIADD3 URZ, URZ, URZ, URZ ;  /* 0x0000003f3f3ff290 */ /* 0x000fe2000fffe03f */
[----:B------:R-:W-:Y:S04]  /*14490*/  STL.64 [R1], R20 ;  /* 0x0000001401007387 */ /* 0x000fe80000100a00 */
[----:B------:R-:W-:Y:S04]  /*144a0*/  STL.64 [R1+0x8], R22 ;  /* 0x0000081601007387 */ /* 0x000fe80000100a00 */
[----:B------:R-:W1:Y:S01]  /*144b0*/  LDSM.16.MT88.4 R20, [R28+0x10800] ;  /* 0x010800001c14783b */ /* 0x000e620000004200 */
[C---:B------:R-:W-:Y:S01]  /*144c0*/  LOP3.LUT R29, R3.reuse, 0x60, RZ, 0xc0, !PT ;  /* 0x00000060031d7812 */ /* 0x040fe200078ec0ff */
[----:B0-----:R-:W-:Y:S01]  /*144d0*/  IMAD.SHL.U32 R27, R3, 0x2, RZ ;  /* 0x00000002031b7824 */ /* 0x001fe200078e00ff */
[----:B------:R-:W-:-:S03]  /*144e0*/  SHF.L.U32 R3, R0, 0x4, RZ ;  /* 0x0000000400037819 */ /* 0x000fc600000006ff */
[----:B------:R-:W-:Y:S01]  /*144f0*/  IMAD R0, R0, 0x4, R29 ;  /* 0x0000000400007824 */ /* 0x000fe200078e021d */
[----:B------:R-:W-:-:S04]  /*14500*/  LOP3.LUT R3, R3, 0x30, R27, 0x78, !PT ;  /* 0x0000003003037812 */ /* 0x000fc800078e781b */
[----:B------:R-:W-:-:S04]  /*14510*/  LEA R0, R0, R3, 0x8 ;  /* 0x0000000300007211 */ /* 0x000fc800078e40ff */
[----:B------:R-:W-:Y:S01]  /*14520*/  LOP3.LUT R0, R0, 0x40, RZ, 0x3c, !PT ;  /* 0x0000004000007812 */ /* 0x000fe200078e3cff */
[----:B-1----:R0:W-:Y:S02]  /*14530*/  STL.64 [R1+0x2770], R22 ;  /* 0x0027701601007387 */ /* 0x0021e40000100a00 */
[----:B0-----:R-:W-:Y:S02]  /*14540*/  IMAD.MOV.U32 R23, RZ, RZ, R24 ;  /* 0x000000ffff177224 */ /* 0x001fe400078e0018 */
[----:B------:R-:W0:Y:S04]  /*14550*/  LDSM.16.M88.4 R24, [R0] ;  /* 0x000000000018783b */ /* 0x000e280000000200 */
[----:B------:R-:W-:Y:S04]  /*14560*/  STL.64 [R1+0x2768], R20 ;  /* 0x0027681401007387 */ /* 0x000fe80000100a00 */
[----:B0-----:R-:W-:Y:S01]  /*14570*/  STL.64 [R1+0x70], R24 ;  /* 0x0000701801007387 */ /* 0x001fe20000100a00 */
[----:B------:R-:W-:Y:S01]  /*14580*/  MOV R5, R24 ;  /* 0x0000001800057202 */ /* 0x000fe20000000f00 */
[----:B------:R-:W-:-:S02]  /*14590*/  IMAD.MOV.U32 R4, RZ, RZ, R25 ;  /* 0x000000ffff047224 */ /* 0x000fc400078e0019 */
[----:B------:R-:W-:Y:S04]  /*145a0*/  STL.64 [R1+0x78], R26 ;  /* 0x0000781a01007387 */ /* 0x000fe80000100a00 */
[----:B------:R-:W0:Y:S01]  /*145b0*/  LDSM.16.M88.4 R24, [R0+0x8000] ;  /* 0x008000000018783b */ /* 0x000e220000000200 */
[----:B------:R-:W-:Y:S03]  /*145c0*/  HMMA.16816.F32.BF16 R16, R16, R8, RZ ;  /* 0x000000081010723c */ /* 0x000fe600000418ff */
[----:B0-----:R-:W-:Y:S01]  /*145d0*/  STL [R1+0x50], R24 ;  /* 0x0000501801007387 */ /* 0x001fe20000100800 */
[----:B------:R-:W-:-:S03]  /*145e0*/  MOV R29, R25 ;  /* 0x00000019001d7202 */ /* 0x000fc60000000f00 */
[----:B------:R-:W-:Y:S04]  /*145f0*/  STL.64 [R1+0x58], R26 ;  /* 0x0000581a01007387 */ /* 0x000fe80000100a00 */
[----:B------:R-:W0:Y:S11]  /*14600*/  LDSM.16.MT88.4 R24, [R2+0x10800] ;  /* 0x010800000218783b */ /* 0x000e360000004200 */
[----:B------:R-:W-:Y:S02]  /*14610*/  @!UPT UIADD3 URZ, URZ, URZ, URZ ;  /* 0x0000003f3f3ff290 */ /* 0x000fe4000fffe03f */
[----:B------:R-:W-:Y:S01]  /*14620*/  MOV R20, R17 ;  /* 0x0000001100147202 */ /* 0x000fe20000000f00 */
[----:B------:R-:W-:Y:S01]  /*14630*/  IMAD.MOV.U32 R3, RZ, RZ, R18 ;  /* 0x000000ffff037224 */ /* 0x000fe200078e0012 */
[----:B------:R-:W-:Y:S01]  /*14640*/  MOV R0, R19 ;  /* 0x0000001300007202 */ /* 0x000fe20000000f00 */
[----:B0-----:R-:W-:Y:S04]  /*14650*/  STL.64 [R1+0x30], R24 ;  /* 0x0000301801007387 */ /* 0x001fe80000100a00 */
[----:B------:R0:W-:Y:S04]  /*14660*/  STL.64 [R1+0x38], R26 ;  /* 0x0000381a01007387 */ /* 0x0001e80000100a00 */
[----:B0-----:R-:W2:Y:S04]  /*14670*/  LDL.LU.64 R26, [R1+0x2790] ;  /* 0x00279000011a7983 */ /* 0x001ea80000300a00 */
[----:B------:R-:W2:Y:S04]  /*14680*/  LDL.LU.64 R24, [R1+0x2788] ;  /* 0x0027880001187983 */ /* 0x000ea80000300a00 */
[----:B------:R-:W2:Y:S04]  /*14690*/  LDL.LU R17, [R1+0x24] ;  /* 0x0000240001117983 */ /* 0x000ea80000300800 */
[----:B------:R-:W2:Y:S04]  /*146a0*/  LDL.LU R18, [R1+0x28] ;  /* 0x0000280001127983 */ /* 0x000ea80000300800 */
[----:B------:R-:W2:Y:S01]  /*146b0*/  LDL.LU R19, [R1+0x2c] ;  /* 0x00002c0001137983 */ /* 0x000ea20000300800 */
[----:B------:R-:W-:-:S02]  /*146c0*/  IMAD.MOV.U32 R21, RZ, RZ, R16 ;  /* 0x000000ffff157224 */ /* 0x000fc400078e0010 */
[----:B------:R-:W-:-:S07]  /*146d0*/  IMAD.MOV.U32 R16, RZ, RZ, R23 ;  /* 0x000000ffff107224 */ /* 0x000fce00078e0017 */
[C---:B--2---:R-:W-:Y:S08]  /*146e0*/  HMMA.16816.F32.BF16 R16, R24.reuse, R10, R16 ;  /* 0x0000000a1810723c */ /* 0x044ff00000041810 */
[-C--:B------:R-:W-:Y:S01]  /*146f0*/  HMMA.16816.F32.BF16 R24, R24, R6.reuse, R12 ;  /* 0x000000061818723c */ /* 0x080fe2000004180c */
[----:B------:R-:W2:Y:S04]  /*14700*/  LDL.LU.64 R14, [R1+0x2780] ;  /* 0x00278000010e7983 */ /* 0x000ea80000300a00 */
[----:B------:R-:W2:Y:S11]  /*14710*/  LDL.LU.64 R12, [R1+0x2778] ;  /* 0x00277800010c7983 */ /* 0x000eb60000300a00 */
[----:B------:R-:W-:Y:S07]  /*14720*/  @!UPT UIADD3 URZ, URZ, URZ, URZ ;  /* 0x0000003f3f3ff290 */ /* 0x000fee000fffe03f */
[----:B------:R0:W-:Y:S01]  /*14730*/  STL.64 [R1+0x20], R24 ;  /* 0x0000201801007387 */ /* 0x0001e20000100a00 */
[----:B------:R-:W-:Y:S01]  /*14740*/  MOV R9, R26 ;  /* 0x0000001a00097202 */ /* 0x000fe20000000f00 */
[----:B------:R-:W-:Y:S02]  /*14750*/  IMAD.MOV.U32 R8, RZ, RZ, R27 ;  /* 0x000000ffff087224 */ /* 0x000fe400078e001b */
[----:B0-----:R-:W2:Y:S04]  /*14760*/  LDL.LU R24, [R1] ;  /* 0x0000000001187983 */ /* 0x001ea80000300800 */
[----:B------:R-:W2:Y:S04]  /*14770*/  LDL.LU R25, [R1+0x4] ;  /* 0x0000040001197983 */ /* 0x000ea80000300800 */
[----:B------:R-:W2:Y:S04]  /*14780*/  LDL.LU R26, [R1+0x8] ;  /* 0x00000800011a7983 */ /* 0x000ea80000300800 */
[----:B------:R-:W2:Y:S02]  /*14790*/  LDL.LU R27, [R1+0xc] ;  /* 0x00000c00011b7983 */ /* 0x000ea40000300800 */
[----:B--2---:R-:W-:Y:S11]  /*147a0*/  HMMA.16816.F32.BF16 R24, R12, R6, R24 ;  /* 0x000000060c18723c */ /* 0x004ff60000041818 */
[----:B------:R-:W-:Y:S11]  /*147b0*/  @!UPT UIADD3 URZ, URZ, URZ, URZ ;  /* 0x0000003f3f3ff290 */ /* 0x000ff6000fffe03f */
[----:B------:R-:W-:Y:S01]  /*147c0*/  @!UPT UIADD3 URZ, URZ, URZ, URZ ;  /* 0x0000003f3f3ff290 */ /* 0x000fe2000fffe03f */
[----:B------:R-:W-:Y:S04]  /*147d0*/  STL.64 [R1+0x2758], R26 ;  /* 0x0027581a01007387 */ /* 0x000fe80000100a00 */
[----:B------:R0:W-:Y:S02]  /*147e0*/  STL.64 [R1+0x2750], R24 ;  /* 0x0027501801007387 */ /* 0x0001e40000100a00 */
[----:B0-----:R-:W-:Y:S01]  /*147f0*/  MOV R24, R5 ;  /* 0x0000000500187202 */ /* 0x001fe20000000f00 */
[----:B------:R-:W-:Y:S02]  /*14800*/  IMAD.MOV.U32 R25, RZ, RZ, R4 ;  /* 0x000000ffff197224 */ /* 0x000fe400078e0004 */
[----:B------:R-:W0:Y:S04]  /*14810*/  LDSM.16.MT88.4 R4, [R28+0x10c00] ;  /* 0x010c00001c04783b */ /* 0x000e280000004200 */
[----:B0-----:R-:W-:Y:S04]  /*14820*/  STL.64 [R1+0x2738], R6 ;  /* 0x0027380601007387 */ /* 0x001fe80000100a00 */
[----:B------:R0:W-:Y:S02]  /*14830*/  STL.64 [R1+0x2730], R4 ;  /* 0x0027300401007387 */ /* 0x0001e40000100a00 */
[----:B0-----:R-:W-:Y:S01]  /*14840*/  MOV R4, R21 ;  /* 0x0000001500047202 */ /* 0x001fe20000000f00 */
[----:B------:R-:W-:-:S02]  /*14850*/  IMAD.MOV.U32 R5, RZ, RZ, R20 ;  /* 0x000000ffff057224 */ /* 0x000fc400078e0014 */
[----:B------:R-:W0:Y:S04]  /*14860*/  LDSM.16.MT88.4 R20, [R2+0x10c00] ;  /* 0x010c00000214783b */ /* 0x000e280000004200 */
[----:B0-----:R-:W-:Y:S04]  /*14870*/  STL.64 [R1+0x10], R20 ;  /* 0x0000101401007387 */ /* 0x001fe80000100a00 */
[----:B------:R0:W-:Y:S04]  /*14880*/  STL.64 [R1+0x18], R22 ;  /* 0x0000181601007387 */ /* 0x0001e80000100a00 */
[----:B0-----:R-:W2:Y:S04]  /*14890*/  LDL.LU.64 R22, [R1+0x2770] ;  /* 0x0027700001167983 */ /* 0x001ea80000300a00 */
[----:B------:R-:W2:Y:S01]  /*148a0*/  LDL.LU.64 R20, [R1+0x2768] ;  /* 0x0027680001147983 */ /* 0x000ea20000300a00 */
[----:B------:R-:W-:Y:S01]  /*148b0*/  MOV R6, R3 ;  /* 0x0000000300067202 */ /* 0x000fe20000000f00 */
[----:B------:R-:W-:-:S07]  /*148c0*/  IMAD.MOV.U32 R7, RZ, RZ, R0 ;  /* 0x000000ffff077224 */ /* 0x000fce00078e0000 */
[----:B------:R-:W-:Y:S11]  /*148d0*/  HMMA.16816.F32.BF16 R12, R12, R10, R4 ;  /* 0x0000000a0c0c723c */ /* 0x000ff60000041804 */
[----:B------:R-:W-:Y:S11]  /*148e0*/  @!UPT UIADD3 URZ, URZ, URZ, URZ ;  /* 0x0000003f3f3ff290 */ /* 0x000ff6000fffe03f */
[----:B------:R-:W-:Y:S02]  /*148f0*/  @!UPT UIADD3 URZ, URZ, URZ, URZ ;  /* 0x0000003f3f3ff290 */ /* 0x000fe4000fffe03f */
[----:B------:R-:W-:Y:S01]  /*14900*/  MOV R5, R12 ;  /* 0x0000000c00057202 */ /* 0x000fe20000000f00 */
[----:B------:R-:W-:Y:S01]  /*14910*/  IMAD.MOV.U32 R4, RZ, RZ, R13 ;  /* 0x000000ffff047224 */ /* 0x000fe200078e000d */
[----:B------:R-:W-:Y:S01]  /*14920*/  MOV R3, R14 ;  /* 0x0000000e00037202 */ /* 0x000fe20000000f00 */
[----:B------:R-:W-:Y:S01]  /*14930*/  IMAD.MOV.U32 R0, RZ, RZ, R15 ;  /* 0x000000ffff007224 */ /* 0x000fe200078e000f */
[----:B------:R-:W3:Y:S01]  /*14940*/  LDL.LU R12, [R1+0x20] ;  /* 0x00002000010c7983 */ /* 0x000ee20000300800 */
[----:B------:R-:W-:Y:S01]  /*14950*/  MOV R14, R9 ;  /* 0x00000009000e7202 */ /* 0x000fe20000000f00 */
[----:B------:R-:W-:Y:S01]  /*14960*/  IMAD.MOV.U32 R15, RZ, RZ, R8 ;  /* 0x000000ffff0f7224 */ /* 0x000fe200078e0008 */
[----:B------:R-:W-:Y:S01]  /*14970*/  MOV R9, R29 ;  /* 0x0000001d00097202 */ /* 0x000fe20000000f00 */
[----:B------:R-:W3:Y:S04]  /*14980*/  LDL.LU R13, [R1+0x24] ;  /* 0x00002400010d7983 */ /* 0x000ee80000300800 */
[----:B------:R-:W3:Y:S04]  /*14990*/  LDL.LU R8, [R1+0x50] ;  /* 0x0000500001087983 */ /* 0x000ee80000300800 */
[----:B------:R-:W4:Y:S04]  /*149a0*/  LDL.LU R29, [R1+0x2760] ;  /* 0x00276000011d7983 */ /* 0x000f280000300800 */
[----:B------:R-:W4:Y:S01]  /*149b0*/  LDL.LU.64 R26, [R1+0x2758] ;  /* 0x00275800011a7983 */ /* 0x000f220000300a00 */
[C---:B--2---:R-:W-:Y:S03]  /*149c0*/  HMMA.16816.F32.BF16 R16, R20.reuse, R24, R16 ;  /* 0x000000181410723c */ /* 0x044fe60000041810 */
[----:B------:R-:W4:Y:S11]  /*149d0*/  LDL.LU.64 R24, [R1+0x2750] ;  /* 0x0027500001187983 */ /* 0x000f360000300a00 */
[----:B------:R-:W-:Y:S09]  /*149e0*/  @!UPT UIADD3 URZ, URZ, URZ, URZ ;  /* 0x0000003f3f3ff290 */ /* 0x000ff2000fffe03f */
[----:B------:R-:W-:Y:S04]  /*149f0*/  STL.64 [R1+0x2748], R18 ;  /* 0x0027481201007387 */ /* 0x000fe80000100a00 */
[----:B------:R0:W-:Y:S04]  /*14a00*/  STL.64 [R1+0x2740], R16 ;  /* 0x0027401001007387 */ /* 0x0001e80000100a00 */
[----:B0-----:R-:W4:Y:S04]  /*14a10*/  LDL.LU.64 R16, [R1+0x30] ;  /* 0x0000300001107983 */ /* 0x001f280000300a00 */
[----:B------:R-:W4:Y:S01]  /*14a20*/  LDL.LU.64 R18, [R1+0x38] ;  /* 0x0000380001127983 */ /* 0x000f220000300a00 */
[-C--:B---3--:R-:W-:Y:S11]  /*14a30*/  HMMA.16816.F32.BF16 R20, R20, R8.reuse, R12 ;  /* 0x000000081414723c */ /* 0x088ff6000004180c */
[----:B------:R-:W-:Y:S11]  /*14a40*/  @!UPT UIADD3 URZ, URZ, URZ, URZ ;  /* 0x0000003f3f3ff290 */ /* 0x000ff6000fffe03f */
[----:B------:R-:W-:Y:S01]  /*14a50*/  @!UPT UIADD3 URZ, URZ, URZ, URZ ;  /* 0x0000003f3f3ff290 */ /* 0x000fe2000fffe03f */
[----:B------:R-:W-:Y:S04]  /*14a60*/  STL.64 [R1+0x2728], R22 ;  /* 0x0027281601007387 */ /* 0x000fe80000100a00 */
[----:B------:R0:W-:Y:S04]  /*14a70*/  STL.64 [R1+0x2720], R20 ;  /* 0x0027201401007387 */ /* 0x0001e80000100a00 */
[----:B0-----:R-:W2:Y:S04]  /*14a80*/  LDL.LU.64 R20, [R1+0x70] ;  /* 0x0000700001147983 */ /* 0x001ea80000300a00 */
[----:B------:R-:W3:Y:S01]  /*14a90*/  LDL.LU.64 R22, [R1+0x78] ;  /* 0x0000780001167983 */ /* 0x000ee20000300a00 */
[----:B----4-:R-:W-:Y:S07]  /*14aa0*/  HMMA.16816.F32.BF16 R12, R16, R8, R24 ;  /* 0x00000008100c723c */ /* 0x010fee0000041818 */
[----:B------:R-:W-:Y:S01]  /*14ab0*/  IMAD.MOV.U32 R9, RZ, RZ, R16 ;  /* 0x000000ffff097224 */ /* 0x000fe200078e0010 */
[----:B------:R-:W-:-:S03]  /*14ac0*/  MOV R8, R17 ;  /* 0x0000001100087202 */ /* 0x000fc60000000f00 */
[----:B------:R-:W-:Y:S01]  /*14ad0*/  IMAD.MOV.U32 R24, RZ, RZ, R9 ;  /* 0x000000ffff187224 */ /* 0x000fe200078e0009 */
[----:B------:R-:W-:Y:S02]  /*14ae0*/  MOV R25, R8 ;  /* 0x0000000800197202 */ /* 0x000fe40000000f00 */
[----:B------:R-:W0:Y:S01]  /*14af0*/  LDSM.16.MT88.4 R8, [R28+0x11000] ;  /* 0x011000001c08783b */ /* 0x000e220000004200 */
[----:B------:R-:W-:Y:S01]  /*14b00*/  IMAD.MOV.U32 R7, RZ, RZ, R18 ;  /* 0x000000ffff077224 */ /* 0x000fe200078e0012 */
[----:B------:R-:W-:Y:S02]  /*14b10*/  MOV R6, R19 ;  /* 0x0000001300067202 */ /* 0x000fe40000000f00 */
[----:B------:R-:W4:Y:S01]  /*14b20*/  LDL.LU.64 R18, [R1+0x2748] ;  /* 0x0027480001127983 */ /* 0x000f220000300a00 */
[----:B------:R-:W-:-:S03]  /*14b30*/  IMAD.MOV.U32 R26, RZ, RZ, R7 ;  /* 0x000000ffff1a7224 */ /* 0x000fc600078e0007 */
[----:B------:R-:W4:Y:S01]  /*14b40*/  LDL.LU.64 R16, [R1+0x2740] ;  /* 0x0027400001107983 */ /* 0x000f220000300a00 */
[----:B------:R-:W-:-:S03]  /*14b50*/  MOV R27, R6 ;  /* 0x00000006001b7202 */ /* 0x000fc60000000f00 */
[----:B0-----:R-:W-:Y:S04]  /*14b60*/  STL.64 [R1+0x2708], R10 ;  /* 0x0027080a01007387 */ /* 0x001fe80000100a00 */
[----:B------:R0:W-:Y:S02]  /*14b70*/  STL.64 [R1+0x2700], R8 ;  /* 0x0027000801007387 */ /* 0x0001e40000100a00 */
[----:B0-----:R-:W-:Y:S01]  /*14b80*/  IMAD.MOV.U32 R8, RZ, RZ, R5 ;  /* 0x000000ffff087224 */ /* 0x001fe200078e0005 */
[----:B------:R-:W-:Y:S02]  /*14b90*/  MOV R9, R4 ;  /* 0x0000000400097202 */ /* 0x000fe40000000f00 */
[----:B------:R-:W0:Y:S01]  /*14ba0*/  LDSM.16.M88.4 R4, [R29+0x80] ;  /* 0x000080001d04783b */ /* 0x000e220000000200 */
[----:B------:R-:W-:Y:S01]  /*14bb0*/  IMAD.MOV.U32 R10, RZ, RZ, R3 ;  /* 0x000000ffff0a7224 */ /* 0x000fe200078e0003 */
[----:B------:R-:W-:Y:S01]  /*14bc0*/  MOV R11, R0 ;  /* 0x00000000000b7202 */ /* 0x000fe20000000f00 */
[----:B0-----:R-:W-:Y:S01]  /*14bd0*/  IMAD.MOV.U32 R3, RZ, RZ, R6 ;  /* 0x000000ffff037224 */ /* 0x001fe200078e0006 */
[----:B------:R-:W-:Y:S01]  /*14be0*/  STL.64 [R1+0x80], R4 ;  /* 0x0000800401007387 */ /* 0x000fe20000100a00 */
[----:B------:R-:W-:-:S03]  /*14bf0*/  MOV R0, R7 ;  /* 0x0000000700007202 */ /* 0x000fc60000000f00 */
[----:B------:R-:W0:Y:S04]  /*14c00*/  LDSM.16.M88.4 R4, [R29+0x8080] ;  /* 0x008080001d04783b */ /* 0x000e280000000200 */
[----:B------:R-:W-:Y:S04]  /*14c10*/  STL [R1+0x26ec], R0 ;  /* 0x0026ec0001007387 */ /* 0x000fe80000100800 */
[----:B------:R-:W-:Y:S04]  /*14c20*/  STL [R1+0x26e8], R3 ;  /* 0x0026e80301007387 */ /* 0x000fe80000100800 */
[----:B------:R1:W-:Y:S04]  /*14c30*/  STL [R1+0x2668], R29 ;  /* 0x0026681d01007387 */ /* 0x0003e80000100800 */
[----:B-1----:R-:W4:Y:S04]  /*14c40*/  LDL R29, [R1+0xeb8] ;  /* 0x000eb800011d7983 */ /* 0x002f280000100800 */
[----:B0-----:R-:W-:Y:S04]  /*14c50*/  STL.64 [R1+0x60], R4 ;  /* 0x0000600401007387 */ /* 0x001fe80000100a00 */
[----:B------:R-:W-:Y:S04]  /*14c60*/  STL.64 [R1+0x68], R6 ;  /* 0x0000680601007387 */ /* 0x000fe80000100a00 */
[----:B------:R-:W0:Y:S02]  /*14c70*/  LDSM.16.MT88.4 R4, [R2+0x11000] ;  /* 0x011000000204783b */ /* 0x000e240000004200 */
[----:B0-----:R-:W-:-:S02]  /*14c80*/  IMAD.MOV.U32 R0, RZ, RZ, R6 ;  /* 0x000000ffff007224 */ /* 0x001fc400078e0006 */
[----:B------:R0:W-:Y:S01]  /*14c90*/  STL.64 [R1+0x40], R4 ;  /* 0x0000400401007387 */ /* 0x0001e20000100a00 */
[----:B------:R-:W-:-:S03]  /*14ca0*/  MOV R3, R7 ;  /* 0x0000000700037202 */ /* 0x000fc60000000f00 */
[----:B------:R-:W4:Y:S04]  /*14cb0*/  LDL.LU.64 R6, [R1+0x2738] ;  /* 0x0027380001067983 */ /* 0x000f280000300a00 */
[----:B0-----:R-:W4:Y:S01]  /*14cc0*/  LDL.LU.64 R4, [R1+0x2730] ;  /* 0x0027300001047983 */ /* 0x001f220000300a00 */
[----:B--2---:R-:W-:Y:S11]  /*14cd0*/  HMMA.16816.F32.BF16 R8, R24, R20, R8 ;  /* 0x000000141808723c */ /* 0x004ff60000041808 */
[----:B------:R-:W-:Y:S11]  /*14ce0*/  @!UPT UIADD3 URZ, URZ, URZ, URZ ;  /* 0x0000003f3f3ff290 */ /* 0x000ff6000fffe03f */
[----:B------:R-:W-:Y:S01]  /*14cf0*/  @!UPT UIADD3 URZ, URZ, URZ, URZ ;  /* 0x0000003f3f3ff290 */ /* 0x000fe2000fffe03f */
[----:B------:R-:W-:Y:S04]  /*14d00*/  STL.64 [R1+0x2718], R10 ;  /* 0x0027180a01007387 */ /* 0x000fe80000100a00 */
[----:B------:R3:W-:Y:S02]  /*14d10*/  STL.64 [R1+0x2710], R8 ;  /* 0x0027100801007387 */ /* 0x0007e40000100a00 */
[----:B---3--:R-:W-:Y:S01]  /*14d20*/  IMAD.MOV.U32 R9, RZ, RZ, R22 ;  /* 0x000000ffff097224 */ /* 0x008fe200078e0016 */
[----:B------:R-:W-:Y:S01]  /*14d30*/  MOV R8, R23 ;  /* 0x0000001700087202 */ /* 0x000fe20000000f00 */
[C---:B----4-:R-:W-:Y:S01]  /*14d40*/  HMMA.16816.F32.BF16 R24, R4.reuse, R22, R16 ;  /* 0x000000160418723c */ /* 0x050fe20000041810 */
[----:B------:R-:W2:Y:S04]  /*14d50*/  LDL.LU.64 R22, [R1+0x2728] ;  /* 0x0027280001167983 */ /* 0x000ea80000300a00 */
[----:B------:R-:W2:Y:S04]  /*14d60*/  LDL.LU.64 R20, [R1+0x2720] ;  /* 0x0027200001147983 */ /* 0x000ea80000300a00 */
[----:B------:R-:W2:Y:S04]  /*14d70*/  LDL.LU R18, [R1+0x58] ;  /* 0x0000580001127983 */ /* 0x000ea80000300800 */
[----:B------:R-:W2:Y:S02]  /*14d80*/  LDL.LU R19, [R1+0x5c] ;  /* 0x00005c0001137983 */ /* 0x000ea40000300800 */
[-C--:B--2---:R-:W-:Y:S02]  /*14d90*/  HMMA.16816.F32.BF16 R4, R4, R18.reuse, R20 ;  /* 0x000000120404723c */ /* 0x084fe40000041814 */
[----:B------:R-:W2:Y:S04]  /*14da0*/  LDL.LU R20, [R1+0x10] ;  /* 0x0000100001147983 */ /* 0x000ea80000300800 */
[----:B------:R-:W2:Y:S04]  /*14db0*/  LDL.LU R21, [R1+0x14] ;  /* 0x0000140001157983 */ /* 0x000ea80000300800 */
[----:B------:R-:W2:Y:S04]  /*14dc0*/  LDL.LU R22, [R1+0x18] ;  /* 0x0000180001167983 */ /* 0x000ea80000300800 */
[----:B------:R-:W2:Y:S09]  /*14dd0*/  LDL.LU R23, [R1+0x1c] ;  /* 0x00001c0001177983 */ /* 0x000eb20000300800 */
[----:B------:R-:W-:Y:S04]  /*14de0*/  STL.64 [R1+0x26f8], R6 ;  /* 0x0026f80601007387 */ /* 0x000fe80000100a00 */
[----:B------:R0:W-:Y:S04]  /*14df0*/  STL.64 [R1+0x26f0], R4 ;  /* 0x0026f00401007387 */ /* 0x0001e80000100a00 */
[----:B0-----:R-:W3:Y:S01]  /*14e00*/  LDL.LU.64 R4, [R1+0x80] ;  /* 0x0000800001047983 */ /* 0x001ee20000300a00 */
[----:B--2---:R-:W-:Y:S03]  /*14e10*/  HMMA.16816.F32.BF16 R12, R20, R18, R12 ;  /* 0x00000012140c723c */ /* 0x004fe6000004180c */
[----:B------:R-:W0:Y:S11]  /*14e20*/  LDSM.16.MT88.4 R16, [R28+0x11400] ;  /* 0x011400001c10783b */ /* 0x000e360000004200 */
[----:B------:R-:W-:Y:S09]  /*14e30*/  @!UPT UIADD3 URZ, URZ, URZ, URZ ;  /* 0x0000003f3f3ff290 */ /* 0x000ff2000fffe03f */
[----:B------:R-:W-:Y:S04]  /*14e40*/  STL.64 [R1+0x26e0], R14 ;  /* 0x0026e00e01007387 */ /* 0x000fe80000100a00 */
[----:B------:R1:W-:Y:S04]  /*14e50*/  STL.64 [R1+0x26d8], R12 ;  /* 0x0026d80c01007387 */ /* 0x0003e80000100a00 */
[----:B-1----:R-:W2:Y:S04]  /*14e60*/  LDL.LU.64 R12, [R1+0x60] ;  /* 0x00006000010c7983 */ /* 0x002ea80000300a00 */
[----:B0-----:R0:W-:Y:S02]  /*14e70*/  STL.64 [R1+0x26c0], R18 ;  /* 0x0026c01201007387 */ /* 0x0011e40000100a00 */
[----:B0-----:R-:W-:Y:S01]  /*14e80*/  IMAD.MOV.U32 R18, RZ, RZ, R9 ;  /* 0x000000ffff127224 */ /* 0x001fe200078e0009 */
[----:B------:R-:W-:-:S02]  /*14e90*/  MOV R19, R8 ;  /* 0x0000000800137202 */ /* 0x000fc40000000f00 */
[----:B------:R-:W0:Y:S04]  /*14ea0*/  LDSM.16.MT88.4 R8, [R2+0x11400] ;  /* 0x011400000208783b */ /* 0x000e280000004200 */
[----:B------:R-:W-:Y:S04]  /*14eb0*/  STL.64 [R1+0x26b8], R16 ;  /* 0x0026b81001007387 */ /* 0x000fe80000100a00 */
[----:B0-----:R-:W-:Y:S04]  /*14ec0*/  STL.64 [R1], R8 ;  /* 0x0000000801007387 */ /* 0x001fe80000100a00 */
[----:B------:R0:W-:Y:S04]  /*14ed0*/  STL.64 [R1+0x8], R10 ;  /* 0x0000080a01007387 */ /* 0x0001e80000100a00 */
[----:B0-----:R-:W4:Y:S04]  /*14ee0*/  LDL.LU.64 R10, [R1+0x2718] ;  /* 0x00271800010a7983 */ /* 0x001f280000300a00 */
[----:B------:R-:W4:Y:S02]  /*14ef0*/  LDL.LU.64 R8, [R1+0x2710] ;  /* 0x0027100001087983 */ /* 0x000f240000300a00 */
[----:B----4-:R-:W-:Y:S02]  /*14f00*/  HMMA.16816.F32.BF16 R16, R20, R18, R8 ;  /* 0x000000121410723c */ /* 0x010fe40000041808 */
[----:B------:R-:W4:Y:S04]  /*14f10*/  LDL.LU.64 R10, [R1+0x2708] ;  /* 0x00270800010a7983 */ /* 0x000f280000300a00 */
[----:B------:R-:W4:Y:S11]  /*14f20*/  LDL.LU.64 R8, [R1+0x2700] ;  /* 0x0027000001087983 */ /* 0x000f360000300a00 */
[----:B------:R-:W-:Y:S06]  /*14f30*/  @!UPT UIADD3 URZ, URZ, URZ, URZ ;  /* 0x0000003f3f3ff290 */ /* 0x000fec000fffe03f */
[----:B------:R-:W-:Y:S04]  /*14f40*/  STL.64 [R1+0x26d0], R18 ;  /* 0x0026d01201007387 */ /* 0x000fe80000100a00 */
[----:B------:R3:W-:Y:S04]  /*14f50*/  STL.64 [R1+0x26c8], R16 ;  /* 0x0026c81001007387 */ /* 0x0007e80000100a00 */
[----:B------:R-:W2:Y:S01]  /*14f60*/  LDL.LU.64 R6, [R1+0x26f8] ;  /* 0x0026f80001067983 */ /* 0x000ea20000300a00 */
[----:B---3--:R-:W-:Y:S01]  /*14f70*/  IMAD.MOV.U32 R17, RZ, RZ, R4 ;  /* 0x000000ffff117224 */ /* 0x008fe200078e0004 */
[----:B------:R-:W-:Y:S01]  /*14f80*/  MOV R16, R5 ;  /* 0x0000000500107202 */ /* 0x000fe20000000f00 */
[C---:B----4-:R-:W-:Y:S01]  /*14f90*/  HMMA.16816.F32.BF16 R20, R8.reuse, R4, R24 ;  /* 0x000000040814723c */ /* 0x050fe20000041818 */
[----:B------:R-:W2:Y:S04]  /*14fa0*/  LDL.LU.64 R4, [R1+0x26f0] ;  /* 0x0026f00001047983 */ /* 0x000ea80000300a00 */
[----:B------:R-:W3:Y:S02]  /*14fb0*/  LDL.LU R24, [R1+0x40] ;  /* 0x0000400001187983 */ /* 0x000ee40000300800 */
[----:B------:R-:W-:Y:S01]  /*14fc0*/  IMAD.MOV.U32 R26, RZ, RZ, R0 ;  /* 0x000000ffff1a7224 */ /* 0x000fe200078e0000 */
[----:B------:R-:W-:Y:S01]  /*14fd0*/  MOV R27, R3 ;  /* 0x00000003001b7202 */ /* 0x000fe20000000f00 */
[----:B------:R-:W3:Y:S04]  /*14fe0*/  LDL.LU R25, [R1+0x44] ;  /* 0x0000440001197983 */ /* 0x000ee80000300800 */
[----:B------:R-:W4:Y:S04]  /*14ff0*/  LDL.LU R0, [R1+0x26ec] ;  /* 0x0026ec0001007983 */ /* 0x000f280000300800 */
[----:B------:R-:W3:Y:S04]  /*15000*/  LDL.LU R3, [R1+0x26e8] ;  /* 0x0026e80001037983 */ /* 0x000ee80000300800 */
[----:B------:R-:W3:Y:S01]  /*15010*/  LDL.LU.64 R14, [R1+0x26e0] ;  /* 0x0026e000010e7983 */ /* 0x000ee20000300a00 */
[----:B--2---:R-:W-:Y:S07]  /*15020*/  HMMA.16816.F32.BF16 R8, R8, R12, R4 ;  /* 0x0000000c0808723c */ /* 0x004fee0000041804 */
[----:B------:R-:W-:Y:S01]  /*15030*/  IMAD.MOV.U32 R4, RZ, RZ, R12 ;  /* 0x000000ffff047224 */ /* 0x000fe200078e000c */
[----:B------:R-:W-:-:S02]  /*15040*/  MOV R5, R13 ;  /* 0x0000000d00057202 */ /* 0x000fc40000000f00 */
[----:B------:R-:W3:Y:S05]  /*15050*/  LDL.LU.64 R12, [R1+0x26d8] ;  /* 0x0026d800010c7983 */ /* 0x000eea0000300a00 */
[----:B---3--:R-:W-:Y:S01]  /*15060*/  HMMA.16816.F32.BF16 R12, R24, R4, R12 ;  /* 0x00000004180c723c */ /* 0x008fe2000004180c */
[----:B------:R-:W0:Y:S11]  /*15070*/  LDSM.16.MT88.4 R4, [R28+0x11800] ;  /* 0x011800001c04783b */ /* 0x000e360000004200 */
[----:B------:R-:W-:Y:S11]  /*15080*/  @!UPT UIADD3 URZ, URZ, URZ, URZ ;  /* 0x0000003f3f3ff290 */ /* 0x000ff6000fffe03f */
[----:B------:R1:W-:Y:S04]  /*15090*/  STL.64 [R1+0x26b0], R14 ;  /* 0x0026b00e01007387 */ /* 0x0003e80000100a00 */
[----:B------:R-:W-:Y:S04]  /*150a0*/  STL.64 [R1+0x26a8], R12 ;  /* 0x0026a80c01007387 */ /* 0x000fe80000100a00 */
[----:B-1----:R-:W2:Y:S04]  /*150b0*/  LDL.LU.64 R14, [R1+0x68] ;  /* 0x00006800010e7983 */ /* 0x002ea80000300a00 */
[----:B0-----:R-:W-:Y:S04]  /*150c0*/  STL.64 [R1+0x2690], R6 ;  /* 0x0026900601007387 */ /* 0x001fe80000100a00 */
[----:B------:R0:W-:Y:S02]  /*150d0*/  STL.64 [R1+0x2688], R4 ;  /* 0x0026880401007387 */ /* 0x0001e40000100a00 */
[----:B0-----:R-:W-:Y:S01]  /*150e0*/  IMAD.MOV.U32 R4, RZ, RZ, R17 ;  /* 0x000000ffff047224 */ /* 0x001fe200078e0011 */
[----:B------:R-:W-:-:S02]  /*150f0*/  MOV R5, R16 ;  /* 0x0000001000057202 */ /* 0x000fc40000000f00 */
[----:B------:R-:W0:Y:S01]  /*15100*/  LDSM.16.M88.4 R16, [R29+0x80] ;  /* 0x000080001d10783b */ /* 0x000e220000000200 */
[----:B------:R-:W-:Y:S01]  /*15110*/  IMAD.MOV.U32 R6, RZ, RZ, R3 ;  /* 0x000000ffff067224 */ /* 0x000fe200078e0003 */
[----:B----4-:R-:W-:Y:S01]  /*15120*/  MOV R7, R0 ;  /* 0x0000000000077202 */ /* 0x010fe20000000f00 */
[----:B0-----:R-:W-:Y:S01]  /*15130*/  IMAD.MOV.U32 R3, RZ, RZ, R18 ;  /* 0x000000ffff037224 */ /* 0x001fe200078e0012 */
[----:B------:R-:W-:Y:S01]  /*15140*/  STL.64 [R1+0x50], R16 ;  /* 0x0000501001007387 */ /* 0x000fe20000100a00 */
[----:B------:R-:W-:-:S03]  /*15150*/  MOV R0, R19 ;  /* 0x0000001300007202 */ /* 0x000fc60000000f00 */
[----:B------:R-:W0:Y:S04]  /*15160*/  LDSM.16.M88.4 R16, [R29+0x8080] ;  /* 0x008080001d10783b */ /* 0x000e280000000200 */
[----:B------:R-:W-:Y:S04]  /*15170*/  STL [R1+0x2670], R0 ;  /* 0x0026700001007387 */ /* 0x000fe80000100800 */
[----:B------:R-:W-:Y:S04]  /*15180*/  STL [R1+0x266c], R3 ;  /* 0x00266c0301007387 */ /* 0x000fe80000100800 */
[----:B0-----:R-:W-:Y:S04]  /*15190*/  STL.64 [R1+0x30], R16 ;  /* 0x0000301001007387 */ /* 0x001fe80000100a00 */
[----:B------:R-:W-:Y:S04]  /*151a0*/  STL.64 [R1+0x38], R18 ;  /* 0x0000381201007387 */ /* 0x000fe80000100a00 */
[----:B------:R-:W0:Y:S04]  /*151b0*/  LDSM.16.MT88.4 R16, [R2+0x11800] ;  /* 0x011800000210783b */ /* 0x000e280000004200 */
[----:B0-----:R-:W-:Y:S01]  /*151c0*/  STL.64 [R1+0x10], R16 ;  /* 0x0000101001007387 */ /* 0x001fe20000100a00 */
[----:B------:R-:W-:Y:S01]  /*151d0*/  MOV R3, R18 ;  /* 0x0000001200037202 */ /* 0x000fe20000000f00 */
[----:B------:R-:W-:-:S02]  /*151e0*/  IMAD.MOV.U32 R29, RZ, RZ, R19 ;  /* 0x000000ffff1d7224 */ /* 0x000fc400078e0013 */
[----:B------:R0:W-:Y:S01]  /*151f0*/  STL.64 [R1+0x18], R18 ;  /* 0x0000181201007387 */ /* 0x0001e20000100a00 */
[----:B------:R-:W-:-:S03]  /*15200*/  IMAD.MOV.U32 R0, RZ, RZ, R17 ;  /* 0x000000ffff007224 */ /* 0x000fc600078e0011 */
[----:B0-----:R-:W3:Y:S04]  /*15210*/  LDL.LU.64 R18, [R1+0x26d0] ;  /* 0x0026d00001127983 */ /* 0x001ee80000300a00 */
[----:B------:R-:W3:Y:S02]  /*15220*/  LDL.LU.64 R16, [R1+0x26c8] ;  /* 0x0026c80001107983 */ /* 0x000ee40000300a00 */
[----:B---3--:R-:W-:Y:S02]  /*15230*/  HMMA.16816.F32.BF16 R24, R24, R4, R16 ;  /* 0x000000041818723c */ /* 0x008fe40000041810 */
[----:B------:R-:W3:Y:S04]  /*15240*/  LDL.LU.64 R18, [R1+0x26c0] ;  /* 0x0026c00001127983 */ /* 0x000ee80000300a00 */
[----:B------:R-:W3:Y:S01]  /*15250*/  LDL.LU.64 R16, [R1+0x26b8] ;  /* 0x0026b80001107983 */ /* 0x000ee20000300a00 */
[----:B--2---:R-:W-:Y:S01]  /*15260*/  MOV R5, R14 ;  /* 0x0000000e00057202 */ /* 0x004fe20000000f00 */
[----:B------:R-:W-:Y:S11]  /*15270*/  IMAD.MOV.U32 R4, RZ, RZ, R15 ;  /* 0x000000ffff047224 */ /* 0x000ff600078e000f */
[----:B------:R-:W-:Y:S04]  /*15280*/  @!UPT UIADD3 URZ, URZ, URZ, URZ ;  /* 0x0000003f3f3ff290 */ /* 0x000fe8000fffe03f */
[----:B------:R-:W-:Y:S04]  /*15290*/  STL.64 [R1+0x26a0], R26 ;  /* 0x0026a01a01007387 */ /* 0x000fe80000100a00 */
[----:B------:R0:W-:Y:S04]  /*152a0*/  STL.64 [R1+0x2698], R24 ;  /* 0x0026981801007387 */ /* 0x0001e80000100a00 */
[----:B0-----:R-:W2:Y:S04]  /*152b0*/  LDL.LU.64 R24, [R1] ;  /* 0x0000000001187983 */ /* 0x001ea80000300a00 */
[----:B------:R-:W4:Y:S01]  /*152c0*/  LDL.LU.64 R26, [R1+0x8] ;  /* 0x00000800011a7983 */ /* 0x000f220000300a00 */
[C---:B---3--:R-:W-:Y:S08]  /*152d0*/  HMMA.16816.F32.BF16 R20, R16.reuse, R6, R20 ;  /* 0x000000061014723c */ /* 0x048ff00000041814 */
[----:B------:R-:W-:Y:S01]  /*152e0*/  HMMA.16816.F32.BF16 R16, R16, R14, R8 ;  /* 0x0000000e1010723c */ /* 0x000fe20000041808 */
[----:B------:R-:W3:Y:S04]  /*152f0*/  LDL.LU.64 R14, [R1+0x26b0] ;  /* 0x0026b000010e7983 */ /* 0x000ee80000300a00 */
[----:B------:R-:W3:Y:S02]  /*15300*/  LDL.LU.64 R12, [R1+0x26a8] ;  /* 0x0026a800010c7983 */ /* 0x000ee40000300a00 */
[----:B------:R-:W-:Y:S01]  /*15310*/  MOV R10, R5 ;  /* 0x00000005000a7202 */ /* 0x000fe20000000f00 */
[----:B------:R-:W-:Y:S11]  /*15320*/  IMAD.MOV.U32 R11, RZ, RZ, R4 ;  /* 0x000000ffff0b7224 */ /* 0x000ff600078e0004 */
[----:B------:R-:W-:Y:S04]  /*15330*/  @!UPT UIADD3 URZ, URZ, URZ, URZ ;  /* 0x0000003f3f3ff290 */ /* 0x000fe8000fffe03f */
[----:B------:R2:W-:Y:S01]  /*15340*/  STL.64 [R1+0x2680], R18 ;  /* 0x0026801201007387 */ /* 0x0005e20000100a00 */
[----:B----4-:R-:W-:Y:S01]  /*15350*/  MOV R5, R26 ;  /* 0x0000001a00057202 */ /* 0x010fe20000000f00 */
[----:B------:R-:W-:Y:S01]  /*15360*/  IMAD.MOV.U32 R4, RZ, RZ, R27 ;  /* 0x000000ffff047224 */ /* 0x000fe200078e001b */
[----:B--2---:R-:W-:Y:S01]  /*15370*/  MOV R19, R24 ;  /* 0x0000001800137202 */ /* 0x004fe20000000f00 */
[----:B------:R-:W-:Y:S01]  /*15380*/  IMAD.MOV.U32 R18, RZ, RZ, R25 ;  /* 0x000000ffff127224 */ /* 0x000fe200078e0019 */
[----:B------:R0:W-:Y:S04]  /*15390*/  STL.64 [R1+0x2678], R16 ;  /* 0x0026781001007387 */ /* 0x0001e80000100a00 */
[----:B0-----:R-:W2:Y:S01]  /*153a0*/  LDL.LU.64 R16, [R1+0x50] ;  /* 0x0000500001107983 */ /* 0x001ea20000300a00 */
[----:B---3--:R-:W-:Y:S03]  /*153b0*/  HMMA.16816.F32.BF16 R12, R24, R10, R12 ;  /* 0x0000000a180c723c */ /* 0x008fe6000004180c */
[----:B------:R-:W0:Y:S04]  /*153c0*/  LDSM.16.MT88.4 R8, [R28+0x11c00] ;  /* 0x011c00001c08783b */ /* 0x000e280000004200 */
[----:B------:R-:W1:Y:S04]  /*153d0*/  LDSM.16.MT88.4 R24, [R2+0x11c00] ;  /* 0x011c00000218783b */ /* 0x000e680000004200 */
[----:B0-----:R-:W-:Y:S04]  /*153e0*/  STL.64 [R1+0x2650], R10 ;  /* 0x0026500a01007387 */ /* 0x001fe80000100a00 */
[----:B------:R-:W-:Y:S04]  /*153f0*/  STL.64 [R1+0x2648], R8 ;  /* 0x0026480801007387 */ /* 0x000fe80000100a00 */
[----:B-1----:R-:W-:Y:S04]  /*15400*/  STL.64 [R1+0x20], R24 ;  /* 0x0000201801007387 */ /* 0x002fe80000100a00 */
[----:B------:R0:W-:Y:S04]  /*15410*/  STL.64 [R1+0x28], R26 ;  /* 0x0000281a01007387 */ /* 0x0001e80000100a00 */
[----:B0-----:R-:W3:Y:S04]  /*15420*/  LDL.LU.64 R26, [R1+0x26a0] ;  /* 0x0026a000011a7983 */ /* 0x001ee80000300a00 */
[----:B------:R-:W3:Y:S01]  /*15430*/  LDL.LU.64 R24, [R1+0x2698] ;  /* 0x0026980001187983 */ /* 0x000ee20000300a00 */
[----:B------:R-:W-:Y:S01]  /*15440*/  MOV R8, R19 ;  /* 0x0000001300087202 */ /* 0x000fe20000000f00 */
[----:B------:R-:W-:Y:S01]  /*15450*/  IMAD.MOV.U32 R9, RZ, RZ, R18 ;  /* 0x000000ffff097224 */ /* 0x000fe200078e0012 */
[----:B------:R-:W-:Y:S01]  /*15460*/  MOV R10, R5 ;  /* 0x00000005000a7202 */ /* 0x000fe20000000f00 */
[----:B------:R-:W-:-:S07]  /*15470*/  IMAD.MOV.U32 R11, RZ, RZ, R4 ;  /* 0x000000ffff0b7224 */ /* 0x000fce00078e0004 */
[----:B---3--:R-:W-:Y:S01]  /*15480*/  HMMA.16816.F32.BF16 R8, R8, R6, R24 ;  /* 0x000000060808723c */ /* 0x008fe20000041818 */
[----:B------:R-:W3:Y:S04]  /*15490*/  LDL.LU.64 R6, [R1+0x2690] ;  /* 0x0026900001067983 */ /* 0x000ee80000300a00 */
[----:B------:R-:W3:Y:S02]  /*154a0*/  LDL.LU.64 R4, [R1+0x2688] ;  /* 0x0026880001047983 */ /* 0x000ee40000300a00 */
[----:B--2---:R-:W-:Y:S01]  /*154b0*/  MOV R25, R16 ;  /* 0x0000001000197202 */ /* 0x004fe20000000f00 */
[----:B------:R-:W-:Y:S11]  /*154c0*/  IMAD.MOV.U32 R24, RZ, RZ, R17 ;  /* 0x000000ffff187224 */ /* 0x000ff600078e0011 */
[----:B------:R-:W-:Y:S04]  /*154d0*/  @!UPT UIADD3 URZ, URZ, URZ, URZ ;  /* 0x0000003f3f3ff290 */ /* 0x000fe8000fffe03f */
[----:B------:R-:W-:Y:S04]  /*154e0*/  STL.64 [R1+0x2660], R10 ;  /* 0x0026600a01007387 */ /* 0x000fe80000100a00 */
[----:B------:R0:W-:Y:S04]  /*154f0*/  STL.64 [R1+0x2658], R8 ;  /* 0x0026580801007387 */ /* 0x0001e80000100a00 */
[----:B0-----:R-:W2:Y:S04]  /*15500*/  LDL.LU R8, [R1+0x30] ;  /* 0x0000300001087983 */ /* 0x001ea80000300800 */
[----:B------:R-:W2:Y:S04]  /*15510*/  LDL.LU R9, [R1+0x34] ;  /* 0x0000340001097983 */ /* 0x000ea80000300800 */
[----:B------:R-:W2:Y:S01]  /*15520*/  LDL.LU.64 R18, [R1+0x2680] ;  /* 0x0026800001127983 */ /* 0x000ea20000300a00 */
[C---:B---3--:R-:W-:Y:S03]  /*15530*/  HMMA.16816.F32.BF16 R20, R4.reuse, R16, R20 ;  /* 0x000000100414723c */ /* 0x048fe60000041814 */
[----:B------:R-:W2:Y:S05]  /*15540*/  LDL.LU.64 R16, [R1+0x2678] ;  /* 0x0026780001107983 */ /* 0x000eaa0000300a00 */
[----:B--2---:R-:W-:Y:S01]  /*15550*/  HMMA.16816.F32.BF16 R4, R4, R8, R16 ;  /* 0x000000080404723c */ /* 0x004fe20000041810 */
[----:B------:R-:W2:Y:S06]  /*15560*/  LDL R16, [R1+0x10] ;  /* 0x0000100001107983 */ /* 0x000eac0000100800 */
[----:B------:R-:W-:Y:S01]  /*15570*/  MOV R17, R0 ;  /* 0x0000000000117202 */ /* 0x000fe20000000f00 */
[----:B------:R-:W-:Y:S01]  /*15580*/  IMAD.MOV.U32 R18, RZ, RZ, R3 ;  /* 0x000000ffff127224 */ /* 0x000fe200078e0003 */
[----:B------:R-:W3:Y:S01]  /*15590*/  LDL.LU R0, [R1+0x2670] ;  /* 0x0026700001007983 */ /* 0x000ee20000300800 */
[----:B------:R-:W-:-:S03]  /*155a0*/  MOV R19, R29 ;  /* 0x0000001d00137202 */ /* 0x000fc60000000f00 */
[----:B------:R-:W4:Y:S04]  /*155b0*/  LDL.LU R3, [R1+0x266c] ;  /* 0x00266c0001037983 */ /* 0x000f280000300800 */
[----:B------:R-:W3:Y:S04]  /*155c0*/  LDL.LU R29, [R1+0x2668] ;  /* 0x00266800011d7983 */ /* 0x000ee80000300800 */
[----:B------:R-:W3:Y:S01]  /*155d0*/  LDL.LU.64 R10, [R1+0x2660] ;  /* 0x00266000010a7983 */ /* 0x000ee20000300a00 */
[----:B--2---:R-:W-:Y:S03]  /*155e0*/  HMMA.16816.F32.BF16 R12, R16, R8, R12 ;  /* 0x00000008100c723c */ /* 0x004fe6000004180c */
[----:B------:R-:W0:Y:S04]  /*155f0*/  LDSM.16.MT88.4 R16, [R28+0x12000] ;  /* 0x012000001c10783b */ /* 0x000e280000004200 */
[----:B------:R-:W2:Y:S04]  /*15600*/  LDL.LU.64 R8, [R1+0x2658] ;  /* 0x0026580001087983 */ /* 0x000ea80000300a00 */
[----:B0-----:R-:W-:Y:S04]  /*15610*/  STL.64 [R1+0x2628], R18 ;  /* 0x0026281201007387 */ /* 0x001fe80000100a00 */
[----:B------:R0:W-:Y:S02]  /*15620*/  STL.64 [R1+0x2620], R16 ;  /* 0x0026201001007387 */ /* 0x0001e40000100a00 */
[----:B0-----:R-:W-:Y:S01]  /*15630*/  IMAD.MOV.U32 R16, RZ, RZ, R25 ;  /* 0x000000ffff107224 */ /* 0x001fe200078e0019 */
[----:B------:R-:W-:-:S02]  /*15640*/  MOV R17, R24 ;  /* 0x0000001800117202 */ /* 0x000fc40000000f00 */
[----:B---3--:R-:W0:Y:S01]  /*15650*/  LDSM.16.M88.4 R24, [R29+0x100] ;  /* 0x000100001d18783b */ /* 0x008e220000000200 */
[----:B----4-:R-:W-:Y:S01]  /*15660*/  IMAD.MOV.U32 R18, RZ, RZ, R3 ;  /* 0x000000ffff127224 */ /* 0x010fe200078e0003 */
[----:B------:R-:W-:Y:S01]  /*15670*/  MOV R19, R0 ;  /* 0x0000000000137202 */ /* 0x000fe20000000f00 */
[----:B0-----:R-:W-:Y:S01]  /*15680*/  IMAD.MOV.U32 R3, RZ, RZ, R26 ;  /* 0x000000ffff037224 */ /* 0x001fe200078e001a */
[----:B------:R-:W-:Y:S01]  /*15690*/  STL.64 [R1+0x60], R24 ;  /* 0x0000601801007387 */ /* 0x000fe20000100a00 */
[----:B------:R-:W-:-:S03]  /*156a0*/  MOV R0, R27 ;  /* 0x0000001b00007202 */ /* 0x000fc60000000f00 */
[----:B------:R-:W0:Y:S04]  /*156b0*/  LDSM.16.M88.4 R24, [R29+0x8100] ;  /* 0x008100001d18783b */ /* 0x000e280000000200 */
[----:B0-----:R-:W-:Y:S04]  /*156c0*/  STL.64 [R1+0x40], R24 ;  /* 0x0000401801007387 */ /* 0x001fe80000100a00 */
[----:B------:R-:W-:Y:S04]  /*156d0*/  STL.64 [R1+0x48], R26 ;  /* 0x0000481a01007387 */ /* 0x000fe80000100a00 */
[----:B------:R-:W0:Y:S04]  /*156e0*/  LDSM.16.MT88.4 R24, [R2+0x12000] ;  /* 0x012000000218783b */ /* 0x000e280000004200 */
[----:B0-----:R-:W-:Y:S04]  /*156f0*/  STL.64 [R1+0x2618], R26 ;  /* 0x0026181a01007387 */ /* 0x001fe80000100a00 */
[----:B------:R0:W-:Y:S04]  /*15700*/  STL.64 [R1+0x2610], R24 ;  /* 0x0026101801007387 */ /* 0x0001e80000100a00 */
[----:B0-----:R-:W3:Y:S04]  /*15710*/  LDL.LU.64 R24, [R1+0x60] ;  /* 0x0000600001187983 */ /* 0x001ee80000300a00 */
[----:B---3--:R0:W-:Y:S04]  /*15720*/  STL.64 [R1+0x2630], R24 ;  /* 0x0026301801007387 */ /* 0x0081e80000100a00 */
[----:B0-----:R-:W2:Y:S04]  /*15730*/  LDL.LU R24, [R1+0x10] ;  /* 0x0000100001187983 */ /* 0x001ea80000300800 */
[----:B------:R-:W2:Y:S04]  /*15740*/  LDL.LU R25, [R1+0x14] ;  /* 0x0000140001197983 */ /* 0x000ea80000300800 */
[----:B------:R-:W2:Y:S04]  /*15750*/  LDL.LU R26, [R1+0x18] ;  /* 0x00001800011a7983 */ /* 0x000ea80000300800 */
[----:B------:R-:W2:Y:S02]  /*15760*/  LDL.LU R27, [R1+0x1c] ;  /* 0x00001c00011b7983 */ /* 0x000ea40000300800 */
[----:B--2---:R-:W-:Y:S02]  /*15770*/  HMMA.16816.F32.BF16 R24, R24, R16, R8 ;  /* 0x000000101818723c */ /* 0x004fe40000041808 */
[----:B------:R-:W2:Y:S04]  /*15780*/  LDL.LU.64 R10, [R1+0x2650] ;  /* 0x00265000010a7983 */ /* 0x000ea80000300a00 */
[----:B------:R-:W2:Y:S11]  /*15790*/  LDL.LU.64 R8, [R1+0x2648] ;  /* 0x0026480001087983 */ /* 0x000eb60000300a00 */
[----:B------:R-:W-:Y:S06]  /*157a0*/  @!UPT UIADD3 URZ, URZ, URZ, URZ ;  /* 0x0000003f3f3ff290 */ /* 0x000fec000fffe03f */
[----:B------:R0:W-:Y:S04]  /*157b0*/  STL.64 [R1+0x2640], R26 ;  /* 0x0026401a01007387 */ /* 0x0001e80000100a00 */
[----:B------:R1:W-:Y:S04]  /*157c0*/  STL.64 [R1+0x2638], R24 ;  /* 0x0026381801007387 */ /* 0x0003e80000100a00 */
[----:B0-----:R-:W3:Y:S04]  /*157d0*/  LDL.LU R26, [R1+0x38] ;  /* 0x00003800011a7983 */ /* 0x001ee80000300800 */
[----:B------:R-:W3:Y:S01]  /*157e0*/  LDL.LU R27, [R1+0x3c] ;  /* 0x00003c00011b7983 */ /* 0x000ee20000300800 */
[C---:B--2---:R-:W-:Y:S08]  /*157f0*/  HMMA.16816.F32.BF16 R20, R8.reuse, R18, R20 ;  /* 0x000000120814723c */ /* 0x044ff00000041814 */
[-C--:B---3--:R-:W-:Y:S01]  /*15800*/  HMMA.16816.F32.BF16 R8, R8, R26.reuse, R4 ;  /* 0x0000001a0808723c */ /* 0x088fe20000041804 */
[----:B------:R-:W1:Y:S04]  /*15810*/  LDL.LU.64 R4, [R1+0x20] ;  /* 0x0000200001047983 */ /* 0x000e680000300a00 */
[----:B------:R-:W2:Y:S01]  /*15820*/  LDL.LU.64 R6, [R1+0x28] ;  /* 0x0000280001067983 */ /* 0x000ea20000300a00 */
[----:B-1----:R-:W-:Y:S01]  /*15830*/  IMAD.MOV.U32 R25, RZ, RZ, R4 ;  /* 0x000000ffff197224 */ /* 0x002fe200078e0004 */
[----:B------:R-:W-:Y:S01]  /*15840*/  MOV R24, R5 ;  /* 0x0000000500187202 */ /* 0x000fe20000000f00 */
[----:B--2---:R-:W-:Y:S01]  /*15850*/  HMMA.16816.F32.BF16 R12, R4, R26, R12 ;  /* 0x0000001a040c723c */ /* 0x004fe2000004180c */
[----:B------:R-:W-:Y:S01]  /*15860*/  IMAD.MOV.U32 R17, RZ, RZ, R6 ;  /* 0x000000ffff117224 */ /* 0x000fe200078e0006 */
[----:B------:R-:W-:-:S02]  /*15870*/  MOV R16, R7 ;  /* 0x0000000700107202 */ /* 0x000fc40000000f00 */
[----:B------:R-:W0:Y:S04]  /*15880*/  LDSM.16.MT88.4 R4, [R28+0x12400] ;  /* 0x012400001c04783b */ /* 0x000e280000004200 */
[----:B0-----:R-:W-:Y:S04]  /*15890*/  STL.64 [R1+0x25e8], R6 ;  /* 0x0025e80601007387 */ /* 0x001fe80000100a00 */
[----:B------:R0:W-:Y:S02]  /*158a0*/  STL.64 [R1+0x25e0], R4 ;  /* 0x0025e00401007387 */ /* 0x0001e40000100a00 */
[----:B0-----:R-:W-:Y:S01]  /*158b0*/  IMAD.MOV.U32 R4, RZ, RZ, R25 ;  /* 0x000000ffff047224 */ /* 0x001fe200078e0019 */
[----:B------:R-:W-:-:S02]  /*158c0*/  MOV R5, R24 ;  /* 0x0000001800057202 */ /* 0x000fc40000000f00 */
[----:B------:R-:W0:Y:S04]  /*158d0*/  LDSM.16.MT88.4 R24, [R2+0x12400] ;  /* 0x012400000218783b */ /* 0x000e280000004200 */
[----:B0-----:R-:W-:Y:S04]  /*158e0*/  STL.64 [R1], R24 ;  /* 0x0000001801007387 */ /* 0x001fe80000100a00 */
[----:B------:R0:W-:Y:S04]  /*158f0*/  STL.64 [R1+0x8], R26 ;  /* 0x0000081a01007387 */ /* 0x0001e80000100a00 */
[----:B0-----:R-:W2:Y:S04]  /*15900*/  LDL.LU.64 R26, [R1+0x2640] ;  /* 0x00264000011a7983 */ /* 0x001ea80000300a00 */
[----:B------:R-:W2:Y:S01]  /*15910*/  LDL.LU.64 R24, [R1+0x2638] ;  /* 0x0026380001187983 */ /* 0x000ea20000300a00 */
[----:B------:R-:W-:Y:S01]  /*15920*/  IMAD.MOV.U32 R6, RZ, RZ, R17 ;  /* 0x000000ffff067224 */ /* 0x000fe200078e0011 */
[----:B------:R-:W-:-:S07]  /*15930*/  MOV R7, R16 ;  /* 0x0000001000077202 */ /* 0x000fce0000000f00 */
[----:B--2---:R-:W-:Y:S01]  /*15940*/  HMMA.16816.F32.BF16 R4, R4, R18, R24 ;  /* 0x000000120404723c */ /* 0x004fe20000041818 */
[----:B------:R-:W2:Y:S04]  /*15950*/  LDL.LU.64 R24, [R1+0x2630] ;  /* 0x0026300001187983 */ /* 0x000ea80000300a00 */
[----:B------:R-:W2:Y:S04]  /*15960*/  LDL.LU.64 R18, [R1+0x2628] ;  /* 0x0026280001127983 */ /* 0x000ea80000300a00 */
[----:B------:R-:W2:Y:S11]  /*15970*/  LDL.LU.64 R16, [R1+0x2620] ;  /* 0x0026200001107983 */ /* 0x000eb60000300a00 */
[----:B------:R-:W-:Y:S03]  /*15980*/  @!UPT UIADD3 URZ, URZ, URZ, URZ ;  /* 0x0000003f3f3ff290 */ /* 0x000fe6000fffe03f */
[----:B------:R0:W-:Y:S04]  /*15990*/  STL.64 [R1+0x25f8], R6 ;  /* 0x0025f80601007387 */ /* 0x0001e80000100a00 */
[----:B0-----:R-:W3:Y:S04]  /*159a0*/  LDL R7, [R1+0xeb8] ;  /* 0x000eb80001077983 */ /* 0x001ee80000100800 */
[----:B------:R0:W-:Y:S04]  /*159b0*/  STL.64 [R1+0x25f0], R4 ;  /* 0x0025f00401007387 */ /* 0x0001e80000100a00 */
[----:B------:R-:W4:Y:S01]  /*159c0*/  LDL.LU.64 R26, [R1+0x2618] ;  /* 0x00261800011a7983 */ /* 0x000f220000300a00 */
[----:B--2---:R-:W-:Y:S01]  /*159d0*/  HMMA.16816.F32.BF16 R20, R16, R24, R20 ;  /* 0x000000181014723c */ /* 0x004fe20000041814 */
[----:B0-----:R-:W-:Y:S01]  /*159e0*/  IMAD.MOV.U32 R5, RZ, RZ, R24 ;  /* 0x000000ffff057224 */ /* 0x001fe200078e0018 */
[----:B------:R-:W-:-:S02]  /*159f0*/  MOV R4, R25 ;  /* 0x0000001900047202 */ /* 0x000fc40000000f00 */
[----:B------:R-:W4:Y:S11]  /*15a00*/  LDL.LU.64 R24, [R1+0x2610] ;  /* 0x0026100001187983 */ /* 0x000f360000300a00 */
[----:B------:R-:W-:Y:S08]  /*15a10*/  @!UPT UIADD3 URZ, URZ, URZ, URZ ;  /* 0x0000003f3f3ff290 */ /* 0x000ff0000fffe03f */
[----:B------:R-:W-:Y:S04]  /*15a20*/  STL.64 [R1+0x2608], R22 ;  /* 0x0026081601007387 */ /* 0x000fe80000100a00 */
[----:B------:R0:W-:Y:S04]  /*15a30*/  STL.64 [R1+0x2600], R20 ;  /* 0x0026001401007387 */ /* 0x0001e80000100a00 */
[----:B0-----:R-:W2:Y:S04]  /*15a40*/  LDL.LU R20, [R1+0x40] ;  /* 0x0000400001147983 */ /* 0x001ea80000300800 */
[----:B------:R-:W2:Y:S02]  /*15a50*/  LDL.LU R21, [R1+0x44] ;  /* 0x0000440001157983 */ /* 0x000ea40000300800 */
[-C--:B--2---:R-:W-:Y:S02]  /*15a60*/  HMMA.16816.F32.BF16 R16, R16, R20.reuse, R8 ;  /* 0x000000141010723c */ /* 0x084fe40000041808 */
[----:B------:R-:W0:Y:S06]  /*15a70*/  LDSM.16.MT88.4 R8, [R28+0x12800] ;  /* 0x012800001c08783b */ /* 0x000e2c0000004200 */
[----:B----4-:R-:W-:Y:S01]  /*15a80*/  HMMA.16816.F32.BF16 R12, R24, R20, R12 ;  /* 0x00000014180c723c */ /* 0x010fe2000004180c */
[----:B---3--:R-:W1:Y:S04]  /*15a90*/  LDSM.16.M88.4 R20, [R7+0x100] ;  /* 0x000100000714783b */ /* 0x008e680000000200 */
[----:B0-----:R-:W-:Y:S04]  /*15aa0*/  STL.64 [R1+0x25c8], R10 ;  /* 0x0025c80a01007387 */ /* 0x001fe80000100a00 */
[----:B------:R0:W-:Y:S02]  /*15ab0*/  STL.64 [R1+0x25c0], R8 ;  /* 0x0025c00801007387 */ /* 0x0001e40000100a00 */
[----:B0-----:R-:W-:Y:S01]  /*15ac0*/  IMAD.MOV.U32 R8, RZ, RZ, R5 ;  /* 0x000000ffff087224 */ /* 0x001fe200078e0005 */
[----:B------:R-:W-:-:S02]  /*15ad0*/  MOV R9, R4 ;  /* 0x0000000400097202 */ /* 0x000fc40000000f00 */
[----:B------:R-:W0:Y:S01]  /*15ae0*/  LDSM.16.M88.4 R4, [R7+0x8100] ;  /* 0x008100000704783b */ /* 0x000e220000000200 */
[----:B------:R-:W-:Y:S01]  /*15af0*/  IMAD.MOV.U32 R10, RZ, RZ, R3 ;  /* 0x000000ffff0a7224 */ /* 0x000fe200078e0003 */
[----:B------:R-:W-:Y:S02]  /*15b00*/  MOV R11, R0 ;  /* 0x00000000000b7202 */ /* 0x000fe40000000f00 */
[----:B-1----:R-:W-:Y:S01]  /*15b10*/  STL.64 [R1+0x50], R20 ;  /* 0x0000501401007387 */ /* 0x002fe20000100a00 */
[----:B------:R-:W-:Y:S01]  /*15b20*/  IMAD.MOV.U32 R3, RZ, RZ, R20 ;  /* 0x000000ffff037224 */ /* 0x000fe200078e0014 */
[----:B------:R-:W-:Y:S02]  /*15b30*/  MOV R0, R21 ;  /* 0x0000001500007202 */ /* 0x000fe40000000f00 */
[----:B------:R1:W-:Y:S04]  /*15b40*/  STL.64 [R1+0x58], R22 ;  /* 0x0000581601007387 */ /* 0x0003e80000100a00 */
[----:B-1----:R-:W2:Y:S04]  /*15b50*/  LDL.LU.64 R22, [R1+0x2608] ;  /* 0x0026080001167983 */ /* 0x002ea80000300a00 */
[----:B------:R-:W2:Y:S04]  /*15b60*/  LDL.LU.64 R20, [R1+0x2600] ;  /* 0x0026000001147983 */ /* 0x000ea80000300a00 */
[----:B0-----:R-:W-:Y:S04]  /*15b70*/  STL.64 [R1+0x30], R4 ;  /* 0x0000300401007387 */ /* 0x001fe80000100a00 */
[----:B------:R-:W-:Y:S04]  /*15b80*/  STL.64 [R1+0x38], R6 ;  /* 0x0000380601007387 */ /* 0x000fe80000100a00 */
[----:B------:R-:W0:Y:S04]  /*15b90*/  LDSM.16.MT88.4 R4, [R2+0x12800] ;  /* 0x012800000204783b */ /* 0x000e280000004200 */
[----:B0-----:R-:W-:Y:S04]  /*15ba0*/  STL.64 [R1+0x20], R4 ;  /* 0x0000200401007387 */ /* 0x001fe80000100a00 */
[----:B------:R0:W-:Y:S04]  /*15bb0*/  STL.64 [R1+0x28], R6 ;  /* 0x0000280601007387 */ /* 0x0001e80000100a00 */
[----:B0-----:R-:W3:Y:S04]  /*15bc0*/  LDL.LU.64 R6, [R1+0x25f8] ;  /* 0x0025f80001067983 */ /* 0x001ee80000300a00 */
[----:B------:R-:W3:Y:S02]  /*15bd0*/  LDL.LU.64 R4, [R1+0x25f0] ;  /* 0x0025f00001047983 */ /* 0x000ee40000300a00 */
[----:B---3--:R-:W-:Y:S11]  /*15be0*/  HMMA.16816.F32.BF16 R4, R24, R8, R4 ;  /* 0x000000081804723c */ /* 0x008ff60000041804 */
[----:B------:R-:W-:Y:S11]  /*15bf0*/  @!UPT UIADD3 URZ, URZ, URZ, URZ ;  /* 0x0000003f3f3ff290 */ /* 0x000ff6000fffe03f */
[----:B------:R-:W-:Y:S02]  /*15c00*/  @!UPT UIADD3 URZ, URZ, URZ, URZ ;  /* 0x0000003f3f3ff290 */ /* 0x000fe4000fffe03f */
[----:B------:R-:W-:Y:S01]  /*15c10*/  IMAD.MOV.U32 R9, RZ, RZ, R6 ;  /* 0x000000ffff097224 */ /* 0x000fe200078e0006 */
[----:B------:R-:W-:Y:S01]  /*15c20*/  MOV R8, R7 ;  /* 0x0000000700087202 */ /* 0x000fe20000000f00 */
[----:B------:R-:W-:Y:S01]  /*15c30*/  IMAD.MOV.U32 R25, RZ, RZ, R4 ;  /* 0x000000ffff197224 */ /* 0x000fe200078e0004 */
[----:B------:R-:W-:Y:S01]  /*15c40*/  MOV R24, R5 ;  /* 0x0000000500187202 */ /* 0x000fe20000000f00 */
[----:B------:R-:W2:Y:S04]  /*15c50*/  LDL.LU.64 R6, [R1+0x25e8] ;  /* 0x0025e80001067983 */ /* 0x000ea80000300a00 */
[----:B------:R-:W2:Y:S04]  /*15c60*/  LDL.LU.64 R4, [R1+0x25e0] ;  /* 0x0025e00001047983 */ /* 0x000ea80000300a00 */
[----:B------:R-:W3:Y:S04]  /*15c70*/  LDL.LU R26, [R1+0x48] ;  /* 0x00004800011a7983 */ /* 0x000ee80000300800 */
[----:B------:R-:W3:Y:S01]  /*15c80*/  LDL.LU R27, [R1+0x4c] ;  /* 0x00004c00011b7983 */ /* 0x000ee20000300800 */
[C---:B--2---:R-:W-:Y:S08]  /*15c90*/  HMMA.16816.F32.BF16 R20, R4.reuse, R10, R20 ;  /* 0x0000000a0414723c */ /* 0x044ff00000041814 */
[-C--:B---3--:R-:W-:Y:S11]  /*15ca0*/  HMMA.16816.F32.BF16 R4, R4, R26.reuse, R16 ;  /* 0x0000001a0404723c */ /* 0x088ff60000041810 */
[----:B------:R-:W-:Y:S04]  /*15cb0*/  @!UPT UIADD3 URZ, URZ, URZ, URZ ;  /* 0x0000003f3f3ff290 */ /* 0x000fe8000fffe03f */
[----:B------:R0:W-:Y:S04]  /*15cc0*/  STL.64 [R1+0x25d8], R22 ;  /* 0x0025d81601007387 */ /* 0x0001e80000100a00 */
[----:B------:R1:W-:Y:S04]  /*15cd0*/  STL.64 [R1+0x25d0], R20 ;  /* 0x0025d01401007387 */ /* 0x0003e80000100a00 */
[----:B------:R-:W2:Y:S04]  /*15ce0*/  LDL.LU.64 R16, [R1] ;  /* 0x0000000001107983 */ /* 0x000ea80000300a00 */
[----:B------:R-:W3:Y:S01]  /*15cf0*/  LDL.LU.64 R18, [R1+0x8] ;  /* 0x0000080001127983 */ /* 0x000ee20000300a00 */
[----:B0-----:R-:W-:Y:S01]  /*15d00*/  IMAD.MOV.U32 R22, RZ, RZ, R9 ;  /* 0x000000ffff167224 */ /* 0x001fe200078e0009 */
[----:B------:R-:W-:Y:S01]  /*15d10*/  MOV R23, R8 ;  /* 0x0000000800177202 */ /* 0x000fe20000000f00 */
[----:B-1----:R-:W-:Y:S01]  /*15d20*/  IMAD.MOV.U32 R20, RZ, RZ, R25 ;  /* 0x000000ffff147224 */ /* 0x002fe200078e0019 */
[----:B------:R-:W-:Y:S01]  /*15d30*/  MOV R21, R24 ;  /* 0x0000001800157202 */ /* 0x000fe20000000f00 */
[----:B--2---:R-:W-:Y:S01]  /*15d40*/  IMAD.MOV.U32 R25, RZ, RZ, R16 ;  /* 0x000000ffff197224 */ /* 0x004fe200078e0010 */
[----:B------:R-:W-:Y:S01]  /*15d50*/  MOV R24, R17 ;  /* 0x0000001100187202 */ /* 0x000fe20000000f00 */
[----:B---3--:R-:W-:Y:S01]  /*15d60*/  HMMA.16816.F32.BF16 R12, R16, R26, R12 ;  /* 0x0000001a100c723c */ /* 0x008fe2000004180c */
[----:B------:R-:W-:Y:S01]  /*15d70*/  IMAD.MOV.U32 R9, RZ, RZ, R18 ;  /* 0x000000ffff097224 */ /* 0x000fe200078e0012 */
[----:B------:R-:W-:-:S02]  /*15d80*/  MOV R8, R19 ;  /* 0x0000001300087202 */ /* 0x000fc40000000f00 */
[----:B------:R-:W0:Y:S04]  /*15d90*/  LDSM.16.MT88.4 R16, [R28+0x12c00] ;  /* 0x012c00001c10783b */ /* 0x000e280000004200 */
[----:B0-----:R-:W-:Y:S04]  /*15da0*/  STL.64 [R1+0x25a8], R18 ;  /* 0x0025a81201007387 */ /* 0x001fe80000100a00 */
[----:B------:R0:W-:Y:S02]  /*15db0*/  STL.64 [R1+0x25a0], R16 ;  /* 0x0025a01001007387 */ /* 0x0001e40000100a00 */
[----:B0-----:R-:W-:Y:S01]  /*15dc0*/  IMAD.MOV.U32 R16, RZ, RZ, R25 ;  /* 0x000000ffff107224 */ /* 0x001fe200078e0019 */
[----:B------:R-:W-:-:S02]  /*15dd0*/  MOV R17, R24 ;  /* 0x0000001800117202 */ /* 0x000fc40000000f00 */
[----:B------:R-:W0:Y:S01]  /*15de0*/  LDSM.16.MT88.4 R24, [R2+0x12c00] ;  /* 0x012c00000218783b */ /* 0x000e220000004200 */
[----:B------:R-:W-:Y:S01]  /*15df0*/  IMAD.MOV.U32 R18, RZ, RZ, R9 ;  /* 0x000000ffff127224 */ /* 0x000fe200078e0009 */
[----:B------:R-:W-:-:S07]  /*15e00*/  MOV R19, R8 ;  /* 0x0000000800137202 */ /* 0x000fce0000000f00 */
[----:B------:R-:W-:Y:S01]  /*15e10*/  HMMA.16816.F32.BF16 R16, R16, R10, R20 ;  /* 0x0000000a1010723c */ /* 0x000fe20000041814 */
[----:B0-----:R-:W-:Y:S04]  /*15e20*/  STL.64 [R1+0x2588], R26 ;  /* 0x0025881a01007387 */ /* 0x001fe80000100a00 */
[----:B------:R0:W-:Y:S04]  /*15e30*/  STL.64 [R1+0x2580], R24 ;  /* 0x0025801801007387 */ /* 0x0001e80000100a00 */
[----:B0-----:R-:W2:Y:S04]  /*15e40*/  LDL.LU.64 R24, [R1+0x30] ;  /* 0x0000300001187983 */ /* 0x001ea80000300a00 */
[----:B------:R-:W3:Y:S04]  /*15e50*/  LDL.LU.64 R26, [R1+0x38] ;  /* 0x00003800011a7983 */ /* 0x000ee80000300a00 */
[----:B------:R-:W4:Y:S04]  /*15e60*/  LDL.LU.64 R22, [R1+0x25d8] ;  /* 0x0025d80001167983 */ /* 0x000f280000300a00 */
[----:B------:R-:W4:Y:S04]  /*15e70*/  LDL.LU.64 R20, [R1+0x25d0] ;  /* 0x0025d00001147983 */ /* 0x000f280000300a00 */
[----:B------:R-:W4:Y:S04]  /*15e80*/  LDL.LU.64 R10, [R1+0x25c8] ;  /* 0x0025c800010a7983 */ /* 0x000f280000300a00 */
[----:B------:R-:W4:Y:S04]  /*15e90*/  LDL.LU.64 R8, [R1+0x25c0] ;  /* 0x0025c00001087983 */ /* 0x000f280000300a00 */
[----:B------:R-:W-:Y:S04]  /*15ea0*/  STL.64 [R1+0x25b8], R18 ;  /* 0x0025b81201007387 */ /* 0x000fe80000100a00 */
[----:B------:R0:W-:Y:S02]  /*15eb0*/  STL.64 [R1+0x25b0], R16 ;  /* 0x0025b01001007387 */ /* 0x0001e40000100a00 */
[----:B0-----:R-:W-:Y:S01]  /*15ec0*/  IMAD.MOV.U32 R16, RZ, RZ, R3 ;  /* 0x000000ffff107224 */ /* 0x001fe200078e0003 */
[----:B------:R-:W-:-:S07]  /*15ed0*/  MOV R17, R0 ;  /* 0x0000000000117202 */ /* 0x000fce0000000f00 */
[C---:B----4-:R-:W-:Y:S08]  /*15ee0*/  HMMA.16816.F32.BF16 R20, R8.reuse, R16, R20 ;  /* 0x000000100814723c */ /* 0x050ff00000041814 */
[-C--:B--2---:R-:W-:Y:S01]  /*15ef0*/  HMMA.16816.F32.BF16 R8, R8, R24.reuse, R4 ;  /* 0x000000180808723c */ /* 0x084fe20000041804 */
[----:B------:R-:W2:Y:S04]  /*15f00*/  LDL.LU.64 R4, [R1+0x20] ;  /* 0x0000200001047983 */ /* 0x000ea80000300a00 */
[----:B------:R-:W4:Y:S11]  /*15f10*/  LDL.LU.64 R6, [R1+0x28] ;  /* 0x0000280001067983 */ /* 0x000f360000300a00 */
[----:B------:R-:W-:Y:S07]  /*15f20*/  @!UPT UIADD3 URZ, URZ, URZ, URZ ;  /* 0x0000003f3f3ff290 */ /* 0x000fee000fffe03f */
[----:B------:R-:W-:Y:S04]  /*15f30*/  STL.64 [R1+0x2598], R10 ;  /* 0x0025980a01007387 */ /* 0x000fe80000100a00 */
[----:B------:R0:W-:Y:S04]  /*15f40*/  STL.64 [R1+0x2590], R8 ;  /* 0x0025900801007387 */ /* 0x0001e80000100a00 */
[----:B0-----:R-:W3:Y:S04]  /*15f50*/  LDL.LU.64 R8, [R1+0x50] ;  /* 0x0000500001087983 */ /* 0x001ee80000300a00 */
[----:B------:R-:W3:Y:S01]  /*15f60*/  LDL.LU.64 R10, [R1+0x58] ;  /* 0x00005800010a7983 */ /* 0x000ee20000300a00 */
[----:B--2---:R-:W-:Y:S01]  /*15f70*/  IMAD.MOV.U32 R17, RZ, RZ, R4 ;  /* 0x000000ffff117224 */ /* 0x004fe200078e0004 */
[----:B------:R-:W-:Y:S01]  /*15f80*/  MOV R16, R5 ;  /* 0x0000000500107202 */ /* 0x000fe20000000f00 */
[----:B----4-:R-:W-:Y:S01]  /*15f90*/  HMMA.16816.F32.BF16 R12, R4, R24, R12 ;  /* 0x00000018040c723c */ /* 0x010fe2000004180c */
[----:B------:R-:W-:Y:S01]  /*15fa0*/  IMAD.MOV.U32 R3, RZ, RZ, R6 ;  /* 0x000000ffff037224 */ /* 0x000fe200078e0006 */
[----:B------:R-:W-:-:S02]  /*15fb0*/  MOV R0, R7 ;  /* 0x0000000700007202 */ /* 0x000fc40000000f00 */
[----:B------:R-:W0:Y:S04]  /*15fc0*/  LDSM.16.MT88.4 R4, [R28+0x13000] ;  /* 0x013000001c04783b */ /* 0x000e280000004200 */
[----:B0-----:R-:W-:Y:S04]  /*15fd0*/  STL.64 [R1+0x2568], R6 ;  /* 0x0025680601007387 */ /* 0x001fe80000100a00 */
[----:B------:R0:W-:Y:S02]  /*15fe0*/  STL.64 [R1+0x2560], R4 ;  /* 0x0025600401007387 */ /* 0x0001e40000100a00 */
[----:B0-----:R-:W-:Y:S01]  /*15ff0*/  IMAD.MOV.U32 R4, RZ, RZ, R17 ;  /* 0x000000ffff047224 */ /* 0x001fe200078e0011 */
[----:B------:R-:W-:-:S02]  /*16000*/  MOV R5, R16 ;  /* 0x0000001000057202 */ /* 0x000fc40000000f00 */
        /* <DEDUP_REMOVED lines=8> */
[----:B0-----:R-:W-:Y:S04]  /*16090*/  STL.64 [R1+0x40], R16 ;  /* 0x0000401001007387 */ /* 0x001fe80000100a00 */
[----:B------:R-:W-:Y:S04]  /*160a0*/  STL.64 [R1+0x48], R18 ;  /* 0x0000481201007387 */ /* 0x000fe80000100a00 */
[----:B------:R-:W0:Y:S04]  /*160b0*/  LDSM.16.MT88.4 R16, [R2+0x13000] ;  /* 0x013000000210783b */ /* 0x000e280000004200 */
[----:B0-----:R-:W-:Y:S04]  /*160c0*/  STL.64 [R1], R16 ;  /* 0x0000001001007387 */ /* 0x001fe80000100a00 */
[----:B------:R0:W-:Y:S04]  /*160d0*/  STL.64 [R1+0x8], R18 ;  /* 0x0000081201007387 */ /* 0x0001e80000100a00 */
[----:B0-----:R-:W3:Y:S04]  /*160e0*/  LDL.LU.64 R18, [R1+0x25b8] ;  /* 0x0025b80001127983 */ /* 0x001ee80000300a00 */
[----:B------:R-:W3:Y:S02]  /*160f0*/  LDL.LU.64 R16, [R1+0x25b0] ;  /* 0x0025b00001107983 */ /* 0x000ee40000300a00 */
[----:B---3--:R-:W-:Y:S02]  /*16100*/  HMMA.16816.F32.BF16 R4, R4, R8, R16 ;  /* 0x000000080404723c */ /* 0x008fe40000041810 */
[----:B------:R-:W2:Y:S04]  /*16110*/  LDL.LU.64 R18, [R1+0x25a8] ;  /* 0x0025a80001127983 */ /* 0x000ea80000300a00 */
[----:B------:R-:W2:Y:S11]  /*16120*/  LDL.LU.64 R16, [R1+0x25a0] ;  /* 0x0025a00001107983 */ /* 0x000eb60000300a00 */
[----:B------:R-:W-:Y:S06]  /*16130*/  @!UPT UIADD3 URZ, URZ, URZ, URZ ;  /* 0x0000003f3f3ff290 */ /* 0x000fec000fffe03f */
[----:B------:R-:W-:Y:S04]  /*16140*/  STL.64 [R1+0x2578], R6 ;  /* 0x0025780601007387 */ /* 0x000fe80000100a00 */
[----:B------:R0:W-:Y:S02]  /*16150*/  STL.64 [R1+0x2570], R4 ;  /* 0x0025700401007387 */ /* 0x0001e40000100a00 */
[----:B0-----:R-:W-:Y:S01]  /*16160*/  IMAD.MOV.U32 R5, RZ, RZ, R10 ;  /* 0x000000ffff057224 */ /* 0x001fe200078e000a */
[----:B------:R-:W-:Y:S01]  /*16170*/  MOV R4, R11 ;  /* 0x0000000b00047202 */ /* 0x000fe20000000f00 */
[C---:B--2---:R-:W-:Y:S01]  /*16180*/  HMMA.16816.F32.BF16 R20, R16.reuse, R10, R20 ;  /* 0x0000000a1014723c */ /* 0x044fe20000041814 */
[----:B------:R-:W2:Y:S04]  /*16190*/  LDL.LU.64 R10, [R1+0x2598] ;  /* 0x00259800010a7983 */ /* 0x000ea80000300a00 */
[----:B------:R-:W2:Y:S01]  /*161a0*/  LDL.LU.64 R8, [R1+0x2590] ;  /* 0x0025900001087983 */ /* 0x000ea20000300a00 */
[----:B------:R-:W-:Y:S01]  /*161b0*/  IMAD.MOV.U32 R7, RZ, RZ, R26 ;  /* 0x000000ffff077224 */ /* 0x000fe200078e001a */
[----:B------:R-:W-:Y:S01]  /*161c0*/  MOV R6, R27 ;  /* 0x0000001b00067202 */ /* 0x000fe20000000f00 */
[----:B--2---:R-:W-:Y:S01]  /*161d0*/  HMMA.16816.F32.BF16 R16, R16, R26, R8 ;  /* 0x0000001a1010723c */ /* 0x004fe20000041808 */
[----:B------:R-:W2:Y:S04]  /*161e0*/  LDL.LU.64 R26, [R1+0x2588] ;  /* 0x00258800011a7983 */ /* 0x000ea80000300a00 */
[----:B------:R-:W2:Y:S02]  /*161f0*/  LDL.LU.64 R24, [R1+0x2580] ;  /* 0x0025800001187983 */ /* 0x000ea40000300a00 */
[----:B------:R-:W-:Y:S01]  /*16200*/  IMAD.MOV.U32 R10, RZ, RZ, R7 ;  /* 0x000000ffff0a7224 */ /* 0x000fe200078e0007 */
[----:B------:R-:W-:Y:S11]  /*16210*/  MOV R11, R6 ;  /* 0x00000006000b7202 */ /* 0x000ff60000000f00 */
[----:B------:R-:W-:Y:S04]  /*16220*/  @!UPT UIADD3 URZ, URZ, URZ, URZ ;  /* 0x0000003f3f3ff290 */ /* 0x000fe8000fffe03f */
[----:B------:R-:W-:Y:S04]  /*16230*/  STL.64 [R1+0x2558], R18 ;  /* 0x0025581201007387 */ /* 0x000fe80000100a00 */
[----:B------:R0:W-:Y:S04]  /*16240*/  STL.64 [R1+0x2550], R16 ;  /* 0x0025501001007387 */ /* 0x0001e80000100a00 */
[----:B0-----:R-:W3:Y:S01]  /*16250*/  LDL.LU.64 R16, [R1+0x60] ;  /* 0x0000600001107983 */ /* 0x001ee20000300a00 */
[----:B--2---:R-:W-:Y:S03]  /*16260*/  HMMA.16816.F32.BF16 R12, R24, R10, R12 ;  /* 0x0000000a180c723c */ /* 0x004fe6000004180c */
[----:B------:R-:W0:Y:S04]  /*16270*/  LDSM.16.MT88.4 R8, [R28+0x13400] ;  /* 0x013400001c08783b */ /* 0x000e280000004200 */
[----:B0-----:R0:W-:Y:S02]  /*16280*/  STL.64 [R1+0x2528], R10 ;  /* 0x0025280a01007387 */ /* 0x0011e40000100a00 */
[----:B0-----:R-:W-:Y:S01]  /*16290*/  IMAD.MOV.U32 R10, RZ, RZ, R5 ;  /* 0x000000ffff0a7224 */ /* 0x001fe200078e0005 */
[----:B------:R-:W-:-:S02]  /*162a0*/  MOV R11, R4 ;  /* 0x00000004000b7202 */ /* 0x000fc40000000f00 */
[----:B------:R-:W0:Y:S04]  /*162b0*/  LDSM.16.MT88.4 R4, [R2+0x13400] ;  /* 0x013400000204783b */ /* 0x000e280000004200 */
[----:B------:R-:W-:Y:S04]  /*162c0*/  STL.64 [R1+0x2520], R8 ;  /* 0x0025200801007387 */ /* 0x000fe80000100a00 */
[----:B0-----:R-:W-:Y:S04]  /*162d0*/  STL.64 [R1+0x20], R4 ;  /* 0x0000200401007387 */ /* 0x001fe80000100a00 */
[----:B------:R0:W-:Y:S04]  /*162e0*/  STL.64 [R1+0x28], R6 ;  /* 0x0000280601007387 */ /* 0x0001e80000100a00 */
[----:B0-----:R-:W2:Y:S04]  /*162f0*/  LDL.LU.64 R6, [R1+0x2578] ;  /* 0x0025780001067983 */ /* 0x001ea80000300a00 */
[----:B------:R-:W2:Y:S02]  /*16300*/  LDL.LU.64 R4, [R1+0x2570] ;  /* 0x0025700001047983 */ /* 0x000ea40000300a00 */
[----:B--2---:R-:W-:Y:S02]  /*16310*/  HMMA.16816.F32.BF16 R8, R24, R10, R4 ;  /* 0x0000000a1808723c */ /* 0x004fe40000041804 */
[----:B------:R-:W2:Y:S04]  /*16320*/  LDL.LU.64 R6, [R1+0x2568] ;  /* 0x0025680001067983 */ /* 0x000ea80000300a00 */
[----:B------:R-:W2:Y:S11]  /*16330*/  LDL.LU.64 R4, [R1+0x2560] ;  /* 0x0025600001047983 */ /* 0x000eb60000300a00 */
[----:B------:R-:W-:Y:S06]  /*16340*/  @!UPT UIADD3 URZ, URZ, URZ, URZ ;  /* 0x0000003f3f3ff290 */ /* 0x000fec000fffe03f */
[----:B------:R-:W-:Y:S04]  /*16350*/  STL.64 [R1+0x2540], R10 ;  /* 0x0025400a01007387 */ /* 0x000fe80000100a00 */
[----:B------:R3:W-:Y:S04]  /*16360*/  STL.64 [R1+0x2538], R8 ;  /* 0x0025380801007387 */ /* 0x0007e80000100a00 */
[----:B------:R-:W4:Y:S01]  /*16370*/  LDL R27, [R1+0xeb8] ;  /* 0x000eb800011b7983 */ /* 0x000f220000100800 */
[----:B---3--:R-:W-:Y:S01]  /*16380*/  IMAD.MOV.U32 R9, RZ, RZ, R16 ;  /* 0x000000ffff097224 */ /* 0x008fe200078e0010 */
[----:B------:R-:W-:Y:S01]  /*16390*/  MOV R8, R17 ;  /* 0x0000001100087202 */ /* 0x000fe20000000f00 */
[C---:B--2---:R-:W-:Y:S01]  /*163a0*/  HMMA.16816.F32.BF16 R20, R4.reuse, R16, R20 ;  /* 0x000000100414723c */ /* 0x044fe20000041814 */
[----:B----4-:R0:W-:Y:S04]  /*163b0*/  STL [R1+0x2548], R27 ;  /* 0x0025481b01007387 */ /* 0x0101e80000100800 */
[----:B------:R-:W2:Y:S04]  /*163c0*/  LDL.LU R24, [R1+0x40] ;  /* 0x0000400001187983 */ /* 0x000ea80000300800 */
[----:B------:R-:W2:Y:S04]  /*163d0*/  LDL.LU R25, [R1+0x44] ;  /* 0x0000440001197983 */ /* 0x000ea80000300800 */
[----:B------:R-:W2:Y:S04]  /*163e0*/  LDL.LU.64 R18, [R1+0x2558] ;  /* 0x0025580001127983 */ /* 0x000ea80000300a00 */
[----:B------:R-:W2:Y:S02]  /*163f0*/  LDL.LU.64 R16, [R1+0x2550] ;  /* 0x0025500001107983 */ /* 0x000ea40000300a00 */
[-C--:B--2---:R-:W-:Y:S02]  /*16400*/  HMMA.16816.F32.BF16 R4, R4, R24.reuse, R16 ;  /* 0x000000180404723c */ /* 0x084fe40000041810 */
[----:B------:R-:W2:Y:S04]  /*16410*/  LDL.64 R16, [R1] ;  /* 0x0000000001107983 */ /* 0x000ea80000100a00 */
[----:B------:R-:W3:Y:S04]  /*16420*/  LDL.64 R18, [R1+0x8] ;  /* 0x0000080001127983 */ /* 0x000ee80000100a00 */
[----:B0-----:R-:W4:Y:S01]  /*16430*/  LDL.LU R27, [R1+0x2548] ;  /* 0x00254800011b7983 */ /* 0x001f220000300800 */
[----:B--2---:R-:W-:Y:S01]  /*16440*/  IMAD.MOV.U32 R29, RZ, RZ, R17 ;  /* 0x000000ffff1d7224 */ /* 0x004fe200078e0011 */
[----:B---3--:R-:W-:Y:S02]  /*16450*/  HMMA.16816.F32.BF16 R12, R16, R24, R12 ;  /* 0x00000018100c723c */ /* 0x008fe4000004180c */
[----:B------:R-:W0:Y:S04]  /*16460*/  LDSM.16.MT88.4 R16, [R28+0x13800] ;  /* 0x013800001c10783b */ /* 0x000e280000004200 */
[----:B0-----:R-:W-:Y:S04]  /*16470*/  STL.64 [R1+0x2500], R18 ;  /* 0x0025001201007387 */ /* 0x001fe80000100a00 */
[----:B------:R0:W-:Y:S02]  /*16480*/  STL.64 [R1+0x24f8], R16 ;  /* 0x0024f81001007387 */ /* 0x0001e40000100a00 */
[----:B0-----:R-:W-:Y:S01]  /*16490*/  MOV R16, R9 ;  /* 0x0000000900107202 */ /* 0x001fe20000000f00 */
[----:B------:R-:W-:-:S02]  /*164a0*/  IMAD.MOV.U32 R17, RZ, RZ, R8 ;  /* 0x000000ffff117224 */ /* 0x000fc400078e0008 */
[----:B----4-:R-:W0:Y:S04]  /*164b0*/  LDSM.16.M88.4 R8, [R27+0x180] ;  /* 0x000180001b08783b */ /* 0x010e280000000200 */
[----:B------:R-:W1:Y:S01]  /*164c0*/  LDSM.16.M88.4 R24, [R27+0x8180] ;  /* 0x008180001b18783b */ /* 0x000e620000000200 */
[----:B------:R-:W-:Y:S01]  /*164d0*/  MOV R18, R3 ;  /* 0x0000000300127202 */ /* 0x000fe20000000f00 */
[----:B------:R-:W-:Y:S01]  /*164e0*/  IMAD.MOV.U32 R19, RZ, RZ, R0 ;  /* 0x000000ffff137224 */ /* 0x000fe200078e0000 */
[----:B0-----:R-:W-:Y:S01]  /*164f0*/  MOV R3, R10 ;  /* 0x0000000a00037202 */ /* 0x001fe20000000f00 */
[----:B------:R0:W-:Y:S01]  /*16500*/  STL.64 [R1+0x50], R8 ;  /* 0x0000500801007387 */ /* 0x0001e20000100a00 */
[----:B------:R-:W-:-:S03]  /*16510*/  IMAD.MOV.U32 R0, RZ, RZ, R11 ;  /* 0x000000ffff007224 */ /* 0x000fc600078e000b */
[----:B------:R-:W2:Y:S04]  /*16520*/  LDL.LU.64 R10, [R1+0x2540] ;  /* 0x00254000010a7983 */ /* 0x000ea80000300a00 */
[----:B0-----:R-:W2:Y:S04]  /*16530*/  LDL.LU.64 R8, [R1+0x2538] ;  /* 0x0025380001087983 */ /* 0x001ea80000300a00 */
[----:B-1----:R-:W-:Y:S04]  /*16540*/  STL.64 [R1+0x30], R24 ;  /* 0x0000301801007387 */ /* 0x002fe80000100a00 */
[----:B------:R-:W-:Y:S04]  /*16550*/  STL.64 [R1+0x38], R26 ;  /* 0x0000381a01007387 */ /* 0x000fe80000100a00 */
[----:B------:R-:W0:Y:S04]  /*16560*/  LDSM.16.MT88.4 R24, [R2+0x13800] ;  /* 0x013800000218783b */ /* 0x000e280000004200 */
[----:B0-----:R0:W-:Y:S04]  /*16570*/  STL.64 [R1+0x24e8], R26 ;  /* 0x0024e81a01007387 */ /* 0x0011e80000100a00 */
[----:B0-----:R-:W2:Y:S04]  /*16580*/  LDL.LU R26, [R1+0x8] ;  /* 0x00000800011a7983 */ /* 0x001ea80000300800 */
[----:B------:R-:W2:Y:S04]  /*16590*/  LDL.LU R27, [R1+0xc] ;  /* 0x00000c00011b7983 */ /* 0x000ea80000300800 */
[----:B------:R0:W-:Y:S04]  /*165a0*/  STL.64 [R1+0x24e0], R24 ;  /* 0x0024e01801007387 */ /* 0x0001e80000100a00 */
[----:B0-----:R-:W3:Y:S04]  /*165b0*/  LDL.LU.64 R24, [R1+0x30] ;  /* 0x0000300001187983 */ /* 0x001ee80000300a00 */
[----:B---3--:R0:W-:Y:S04]  /*165c0*/  STL.64 [R1+0x24f0], R24 ;  /* 0x0024f01801007387 */ /* 0x0081e80000100a00 */
[----:B0-----:R-:W3:Y:S04]  /*165d0*/  LDL.LU.64 R24, [R1+0x50] ;  /* 0x0000500001187983 */ /* 0x001ee80000300a00 */
[----:B---3--:R0:W-:Y:S04]  /*165e0*/  STL.64 [R1+0x2508], R24 ;  /* 0x0025081801007387 */ /* 0x0081e80000100a00 */
[----:B0-----:R-:W2:Y:S01]  /*165f0*/  LDL.LU R24, [R1] ;  /* 0x0000000001187983 */ /* 0x001ea20000300800 */
[----:B------:R-:W-:-:S03]  /*16600*/  MOV R25, R29 ;  /* 0x0000001d00197202 */ /* 0x000fc60000000f00 */
[----:B------:R-:W3:Y:S04]  /*16610*/  LDL.LU R29, [R1+0x2530] ;  /* 0x00253000011d7983 */ /* 0x000ee80000300800 */
[----:B--2---:R-:W-:Y:S01]  /*16620*/  HMMA.16816.F32.BF16 R24, R24, R16, R8 ;  /* 0x000000101818723c */ /* 0x004fe20000041808 */
[----:B------:R-:W2:Y:S04]  /*16630*/  LDL.LU.64 R10, [R1+0x2528] ;  /* 0x00252800010a7983 */ /* 0x000ea80000300a00 */
[----:B------:R-:W2:Y:S11]  /*16640*/  LDL.LU.64 R8, [R1+0x2520] ;  /* 0x0025200001087983 */ /* 0x000eb60000300a00 */
[----:B------:R-:W-:Y:S07]  /*16650*/  @!UPT UIADD3 URZ, URZ, URZ, URZ ;  /* 0x0000003f3f3ff290 */ /* 0x000fee000fffe03f */
[----:B------:R0:W-:Y:S04]  /*16660*/  STL.64 [R1+0x2518], R26 ;  /* 0x0025181a01007387 */ /* 0x0001e80000100a00 */
[----:B------:R1:W-:Y:S04]  /*16670*/  STL.64 [R1+0x2510], R24 ;  /* 0x0025101801007387 */ /* 0x0003e80000100a00 */
[----:B0-----:R-:W4:Y:S04]  /*16680*/  LDL.LU R26, [R1+0x48] ;  /* 0x00004800011a7983 */ /* 0x001f280000300800 */
[----:B------:R-:W4:Y:S01]  /*16690*/  LDL.LU R27, [R1+0x4c] ;  /* 0x00004c00011b7983 */ /* 0x000f220000300800 */
[C---:B--2---:R-:W-:Y:S08]  /*166a0*/  HMMA.16816.F32.BF16 R20, R8.reuse, R18, R20 ;  /* 0x000000120814723c */ /* 0x044ff00000041814 */
[-C--:B----4-:R-:W-:Y:S01]  /*166b0*/  HMMA.16816.F32.BF16 R8, R8, R26.reuse, R4 ;  /* 0x0000001a0808723c */ /* 0x090fe20000041804 */
        /* <DEDUP_REMOVED lines=21> */
[----:B------:R-:W4:Y:S04]  /*16810*/  LDL.LU.64 R18, [R1+0x2500] ;  /* 0x0025000001127983 */ /* 0x000f280000300a00 */
[----:B------:R-:W4:Y:S11]  /*16820*/  LDL.LU.64 R16, [R1+0x24f8] ;  /* 0x0024f80001107983 */ /* 0x000f360000300a00 */
[----:B------:R-:W-:Y:S03]  /*16830*/  @!UPT UIADD3 URZ, URZ, URZ, URZ ;  /* 0x0000003f3f3ff290 */ /* 0x000fe6000fffe03f */
[----:B------:R-:W-:Y:S04]  /*16840*/  STL.64 [R1+0x24d8], R6 ;  /* 0x0024d80601007387 */ /* 0x000fe80000100a00 */
[----:B------:R2:W-:Y:S02]  /*16850*/  STL.64 [R1+0x24d0], R4 ;  /* 0x0024d00401007387 */ /* 0x0005e40000100a00 */
[----:B--2---:R-:W-:Y:S01]  /*16860*/  IMAD.MOV.U32 R5, RZ, RZ, R24 ;  /* 0x000000ffff057224 */ /* 0x004fe200078e0018 */
[----:B------:R-:W-:Y:S01]  /*16870*/  MOV R4, R25 ;  /* 0x0000001900047202 */ /* 0x000fe20000000f00 */
[C---:B----4-:R-:W-:Y:S01]  /*16880*/  HMMA.16816.F32.BF16 R20, R16.reuse, R24, R20 ;  /* 0x000000181014723c */ /* 0x050fe20000041814 */
[----:B------:R-:W2:Y:S04]  /*16890*/  LDL.LU.64 R24, [R1+0x24f0] ;  /* 0x0024f00001187983 */ /* 0x000ea80000300a00 */
[----:B------:R-:W4:Y:S03]  /*168a0*/  LDL.LU.64 R26, [R1+0x24e8] ;  /* 0x0024e800011a7983 */ /* 0x000f260000300a00 */
[----:B--2---:R-:W-:Y:S01]  /*168b0*/  HMMA.16816.F32.BF16 R16, R16, R24, R8 ;  /* 0x000000181010723c */ /* 0x004fe20000041808 */
[----:B------:R-:W-:Y:S01]  /*168c0*/  IMAD.MOV.U32 R7, RZ, RZ, R24 ;  /* 0x000000ffff077224 */ /* 0x000fe200078e0018 */
[----:B------:R-:W-:-:S02]  /*168d0*/  MOV R6, R25 ;  /* 0x0000001900067202 */ /* 0x000fc40000000f00 */
[----:B------:R-:W4:Y:S03]  /*168e0*/  LDL.LU.64 R24, [R1+0x24e0] ;  /* 0x0024e00001187983 */ /* 0x000f260000300a00 */
[----:B------:R-:W-:Y:S01]  /*168f0*/  IMAD.MOV.U32 R8, RZ, RZ, R7 ;  /* 0x000000ffff087224 */ /* 0x000fe200078e0007 */
[----:B------:R-:W-:-:S07]  /*16900*/  MOV R9, R6 ;  /* 0x0000000600097202 */ /* 0x000fce0000000f00 */
[----:B----4-:R-:W-:Y:S01]  /*16910*/  HMMA.16816.F32.BF16 R12, R24, R8, R12 ;  /* 0x00000008180c723c */ /* 0x010fe2000004180c */
[----:B------:R-:W0:Y:S04]  /*16920*/  LDSM.16.MT88.4 R8, [R28+0x14000] ;  /* 0x014000001c08783b */ /* 0x000e280000004200 */
[----:B0-----:R-:W-:Y:S04]  /*16930*/  STL.64 [R1+0x24a8], R10 ;  /* 0x0024a80a01007387 */ /* 0x001fe80000100a00 */
[----:B------:R0:W-:Y:S02]  /*16940*/  STL.64 [R1+0x24a0], R8 ;  /* 0x0024a00801007387 */ /* 0x0001e40000100a00 */
[----:B0-----:R-:W-:Y:S01]  /*16950*/  IMAD.MOV.U32 R8, RZ, RZ, R5 ;  /* 0x000000ffff087224 */ /* 0x001fe200078e0005 */
[----:B------:R-:W-:-:S02]  /*16960*/  MOV R9, R4 ;  /* 0x0000000400097202 */ /* 0x000fc40000000f00 */
[----:B---3--:R-:W0:Y:S01]  /*16970*/  LDSM.16.M88.4 R4, [R29+0x200] ;  /* 0x000200001d04783b */ /* 0x008e220000000200 */
[----:B------:R-:W-:Y:S01]  /*16980*/  IMAD.MOV.U32 R10, RZ, RZ, R3 ;  /* 0x000000ffff0a7224 */ /* 0x000fe200078e0003 */
[----:B------:R-:W-:Y:S02]  /*16990*/  MOV R11, R0 ;  /* 0x00000000000b7202 */ /* 0x000fe40000000f00 */
[----:B0-----:R-:W-:Y:S01]  /*169a0*/  STL.64 [R1+0x60], R4 ;  /* 0x0000600401007387 */ /* 0x001fe20000100a00 */
[----:B------:R-:W-:Y:S01]  /*169b0*/  IMAD.MOV.U32 R3, RZ, RZ, R4 ;  /* 0x000000ffff037224 */ /* 0x000fe200078e0004 */
[----:B------:R-:W-:Y:S02]  /*169c0*/  MOV R0, R5 ;  /* 0x0000000500007202 */ /* 0x000fe40000000f00 */
[----:B------:R-:W-:Y:S04]  /*169d0*/  STL.64 [R1+0x68], R6 ;  /* 0x0000680601007387 */ /* 0x000fe80000100a00 */
[----:B------:R-:W0:Y:S04]  /*169e0*/  LDSM.16.M88.4 R4, [R29+0x8200] ;  /* 0x008200001d04783b */ /* 0x000e280000000200 */
[----:B------:R1:W-:Y:S04]  /*169f0*/  STL [R1+0x2420], R29 ;  /* 0x0024201d01007387 */ /* 0x0003e80000100800 */
[----:B-1----:R-:W2:Y:S04]  /*16a00*/  LDL R29, [R1+0xeb8] ;  /* 0x000eb800011d7983 */ /* 0x002ea80000100800 */
        /* <DEDUP_REMOVED lines=14> */
[----:B------:R-:W3:Y:S04]  /*16af0*/  LDL.LU.64 R6, [R1+0x24c8] ;  /* 0x0024c80001067983 */ /* 0x000ee80000300a00 */
[----:B------:R-:W3:Y:S04]  /*16b00*/  LDL.LU.64 R4, [R1+0x24c0] ;  /* 0x0024c00001047983 */ /* 0x000ee80000300a00 */
[----:B------:R-:W4:Y:S04]  /*16b10*/  LDL.LU R26, [R1+0x38] ;  /* 0x00003800011a7983 */ /* 0x000f280000300800 */
[----:B------:R-:W4:Y:S01]  /*16b20*/  LDL.LU R27, [R1+0x3c] ;  /* 0x00003c00011b7983 */ /* 0x000f220000300800 */
[C---:B---3--:R-:W-:Y:S08]  /*16b30*/  HMMA.16816.F32.BF16 R20, R4.reuse, R10, R20 ;  /* 0x0000000a0414723c */ /* 0x048ff00000041814 */
[-C--:B----4-:R-:W-:Y:S11]  /*16b40*/  HMMA.16816.F32.BF16 R4, R4, R26.reuse, R16 ;  /* 0x0000001a0404723c */ /* 0x090ff60000041810 */
[----:B------:R-:W-:Y:S04]  /*16b50*/  @!UPT UIADD3 URZ, URZ, URZ, URZ ;  /* 0x0000003f3f3ff290 */ /* 0x000fe8000fffe03f */
[----:B------:R0:W-:Y:S04]  /*16b60*/  STL.64 [R1+0x24b8], R22 ;  /* 0x0024b81601007387 */ /* 0x0001e80000100a00 */
[----:B------:R1:W-:Y:S04]  /*16b70*/  STL.64 [R1+0x24b0], R20 ;  /* 0x0024b01401007387 */ /* 0x0003e80000100a00 */
[----:B------:R-:W3:Y:S04]  /*16b80*/  LDL.LU.64 R16, [R1] ;  /* 0x0000000001107983 */ /* 0x000ee80000300a00 */
[----:B------:R-:W4:Y:S01]  /*16b90*/  LDL.LU.64 R18, [R1+0x8] ;  /* 0x0000080001127983 */ /* 0x000f220000300a00 */
[----:B0-----:R-:W-:Y:S01]  /*16ba0*/  IMAD.MOV.U32 R22, RZ, RZ, R9 ;  /* 0x000000ffff167224 */ /* 0x001fe200078e0009 */
[----:B------:R-:W-:Y:S01]  /*16bb0*/  MOV R23, R8 ;  /* 0x0000000800177202 */ /* 0x000fe20000000f00 */
[----:B-1----:R-:W-:Y:S01]  /*16bc0*/  IMAD.MOV.U32 R20, RZ, RZ, R25 ;  /* 0x000000ffff147224 */ /* 0x002fe200078e0019 */
[----:B------:R-:W-:Y:S01]  /*16bd0*/  MOV R21, R24 ;  /* 0x0000001800157202 */ /* 0x000fe20000000f00 */
[----:B---3--:R-:W-:Y:S01]  /*16be0*/  IMAD.MOV.U32 R25, RZ, RZ, R16 ;  /* 0x000000ffff197224 */ /* 0x008fe200078e0010 */
        /* <DEDUP_REMOVED lines=15> */
[----:B0-----:R-:W3:Y:S04]  /*16ce0*/  LDL.LU.64 R24, [R1+0x40] ;  /* 0x0000400001187983 */ /* 0x001ee80000300a00 */
[----:B------:R-:W4:Y:S04]  /*16cf0*/  LDL.LU.64 R26, [R1+0x48] ;  /* 0x00004800011a7983 */ /* 0x000f280000300a00 */
[----:B------:R-:W2:Y:S04]  /*16d00*/  LDL.LU.64 R22, [R1+0x24b8] ;  /* 0x0024b80001167983 */ /* 0x000ea80000300a00 */
[----:B------:R-:W2:Y:S04]  /*16d10*/  LDL.LU.64 R20, [R1+0x24b0] ;  /* 0x0024b00001147983 */ /* 0x000ea80000300a00 */
[----:B------:R-:W2:Y:S04]  /*16d20*/  LDL.LU.64 R10, [R1+0x24a8] ;  /* 0x0024a800010a7983 */ /* 0x000ea80000300a00 */
[----:B------:R-:W2:Y:S04]  /*16d30*/  LDL.LU.64 R8, [R1+0x24a0] ;  /* 0x0024a00001087983 */ /* 0x000ea80000300a00 */
[----:B------:R-:W-:Y:S04]  /*16d40*/  STL.64 [R1+0x2498], R18 ;  /* 0x0024981201007387 */ /* 0x000fe80000100a00 */
[----:B------:R0:W-:Y:S02]  /*16d50*/  STL.64 [R1+0x2490], R16 ;  /* 0x0024901001007387 */ /* 0x0001e40000100a00 */
[----:B0-----:R-:W-:Y:S01]  /*16d60*/  IMAD.MOV.U32 R16, RZ, RZ, R3 ;  /* 0x000000ffff107224 */ /* 0x001fe200078e0003 */
[----:B------:R-:W-:-:S07]  /*16d70*/  MOV R17, R0 ;  /* 0x0000000000117202 */ /* 0x000fce0000000f00 */
[C---:B--2---:R-:W-:Y:S08]  /*16d80*/  HMMA.16816.F32.BF16 R20, R8.reuse, R16, R20 ;  /* 0x000000100814723c */ /* 0x044ff00000041814 */
[-C--:B---3--:R-:W-:Y:S01]  /*16d90*/  HMMA.16816.F32.BF16 R8, R8, R24.reuse, R4 ;  /* 0x000000180808723c */ /* 0x088fe20000041804 */
[----:B------:R-:W2:Y:S04]  /*16da0*/  LDL.LU.64 R4, [R1+0x20] ;  /* 0x0000200001047983 */ /* 0x000ea80000300a00 */
[----:B------:R-:W3:Y:S11]  /*16db0*/  LDL.LU.64 R6, [R1+0x28] ;  /* 0x0000280001067983 */ /* 0x000ef60000300a00 */
[----:B------:R-:W-:Y:S07]  /*16dc0*/  @!UPT UIADD3 URZ, URZ, URZ, URZ ;  /* 0x0000003f3f3ff290 */ /* 0x000fee000fffe03f */
[----:B------:R-:W-:Y:S04]  /*16dd0*/  STL.64 [R1+0x2478], R10 ;  /* 0x0024780a01007387 */ /* 0x000fe80000100a00 */
[----:B------:R0:W-:Y:S04]  /*16de0*/  STL.64 [R1+0x2470], R8 ;  /* 0x0024700801007387 */ /* 0x0001e80000100a00 */
[----:B0-----:R-:W4:Y:S04]  /*16df0*/  LDL.LU.64 R8, [R1+0x60] ;  /* 0x0000600001087983 */ /* 0x001f280000300a00 */
[----:B------:R-:W4:Y:S01]  /*16e00*/  LDL.LU.64 R10, [R1+0x68] ;  /* 0x00006800010a7983 */ /* 0x000f220000300a00 */
        /* <DEDUP_REMOVED lines=22> */
[----:B0-----:R-:W-:Y:S01]  /*16f70*/  STL.64 [R1], R16 ;  /* 0x0000001001007387 */ /* 0x001fe20000100a00 */
[----:B------:R-:W-:Y:S01]  /*16f80*/  MOV R3, R18 ;  /* 0x0000001200037202 */ /* 0x000fe20000000f00 */
[----:B------:R-:W-:-:S02]  /*16f90*/  IMAD.MOV.U32 R29, RZ, RZ, R19 ;  /* 0x000000ffff1d7224 */ /* 0x000fc400078e0013 */
[----:B------:R0:W-:Y:S01]  /*16fa0*/  STL.64 [R1+0x8], R18 ;  /* 0x0000081201007387 */ /* 0x0001e20000100a00 */
[----:B------:R-:W-:-:S03]  /*16fb0*/  IMAD.MOV.U32 R0, RZ, RZ, R17 ;  /* 0x000000ffff007224 */ /* 0x000fc600078e0011 */
[----:B0-----:R-:W4:Y:S04]  /*16fc0*/  LDL.LU.64 R18, [R1+0x2498] ;  /* 0x0024980001127983 */ /* 0x001f280000300a00 */
[----:B------:R-:W4:Y:S02]  /*16fd0*/  LDL.LU.64 R16, [R1+0x2490] ;  /* 0x0024900001107983 */ /* 0x000f240000300a00 */
[----:B----4-:R-:W-:Y:S02]  /*16fe0*/  HMMA.16816.F32.BF16 R4, R4, R8, R16 ;  /* 0x000000080404723c */ /* 0x010fe40000041810 */
[----:B------:R-:W2:Y:S04]  /*16ff0*/  LDL.LU.64 R18, [R1+0x2488] ;  /* 0x0024880001127983 */ /* 0x000ea80000300a00 */
[----:B------:R-:W2:Y:S11]  /*17000*/  LDL.LU.64 R16, [R1+0x2480] ;  /* 0x0024800001107983 */ /* 0x000eb60000300a00 */
[----:B------:R-:W-:Y:S06]  /*17010*/  @!UPT UIADD3 URZ, URZ, URZ, URZ ;  /* 0x0000003f3f3ff290 */ /* 0x000fec000fffe03f */
[----:B------:R-:W-:Y:S04]  /*17020*/  STL.64 [R1+0x2458], R6 ;  /* 0x0024580601007387 */ /* 0x000fe80000100a00 */
[----:B------:R0:W-:Y:S02]  /*17030*/  STL.64 [R1+0x2450], R4 ;  /* 0x0024500401007387 */ /* 0x0001e40000100a00 */
[----:B0-----:R-:W-:Y:S01]  /*17040*/  MOV R5, R10 ;  /* 0x0000000a00057202 */ /* 0x001fe20000000f00 */
[----:B------:R-:W-:Y:S01]  /*17050*/  IMAD.MOV.U32 R4, RZ, RZ, R11 ;  /* 0x000000ffff047224 */ /* 0x000fe200078e000b */
[C---:B--2---:R-:W-:Y:S01]  /*17060*/  HMMA.16816.F32.BF16 R20, R16.reuse, R10, R20 ;  /* 0x0000000a1014723c */ /* 0x044fe20000041814 */
[----:B------:R-:W2:Y:S04]  /*17070*/  LDL.LU.64 R10, [R1+0x2478] ;  /* 0x00247800010a7983 */ /* 0x000ea80000300a00 */
[----:B------:R-:W2:Y:S01]  /*17080*/  LDL.LU.64 R8, [R1+0x2470] ;  /* 0x0024700001087983 */ /* 0x000ea20000300a00 */
[----:B------:R-:W-:Y:S01]  /*17090*/  MOV R7, R26 ;  /* 0x0000001a00077202 */ /* 0x000fe20000000f00 */
[----:B------:R-:W-:Y:S01]  /*170a0*/  IMAD.MOV.U32 R6, RZ, RZ, R27 ;  /* 0x000000ffff067224 */ /* 0x000fe200078e001b */
[----:B--2---:R-:W-:Y:S01]  /*170b0*/  HMMA.16816.F32.BF16 R16, R16, R26, R8 ;  /* 0x0000001a1010723c */ /* 0x004fe20000041808 */
[----:B------:R-:W2:Y:S04]  /*170c0*/  LDL.LU.64 R26, [R1+0x2468] ;  /* 0x00246800011a7983 */ /* 0x000ea80000300a00 */
[----:B------:R-:W2:Y:S02]  /*170d0*/  LDL.LU.64 R24, [R1+0x2460] ;  /* 0x0024600001187983 */ /* 0x000ea40000300a00 */
[----:B------:R-:W-:Y:S01]  /*170e0*/  MOV R10, R7 ;  /* 0x00000007000a7202 */ /* 0x000fe20000000f00 */
[----:B------:R-:W-:Y:S11]  /*170f0*/  IMAD.MOV.U32 R11, RZ, RZ, R6 ;  /* 0x000000ffff0b7224 */ /* 0x000ff600078e0006 */
[----:B------:R-:W-:Y:S04]  /*17100*/  @!UPT UIADD3 URZ, URZ, URZ, URZ ;  /* 0x0000003f3f3ff290 */ /* 0x000fe8000fffe03f */
[----:B------:R-:W-:Y:S04]  /*17110*/  STL.64 [R1+0x2438], R18 ;  /* 0x0024381201007387 */ /* 0x000fe80000100a00 */
[----:B------:R0:W-:Y:S04]  /*17120*/  STL.64 [R1+0x2430], R16 ;  /* 0x0024301001007387 */ /* 0x0001e80000100a00 */
[----:B0-----:R-:W3:Y:S01]  /*17130*/  LDL.LU.64 R16, [R1+0x50] ;  /* 0x0000500001107983 */ /* 0x001ee20000300a00 */
[----:B--2---:R-:W-:Y:S03]  /*17140*/  HMMA.16816.F32.BF16 R12, R24, R10, R12 ;  /* 0x0000000a180c723c */ /* 0x004fe6000004180c */
[----:B------:R-:W0:Y:S04]  /*17150*/  LDSM.16.MT88.4 R8, [R28+0x14c00] ;  /* 0x014c00001c08783b */ /* 0x000e280000004200 */
[----:B0-----:R0:W-:Y:S02]  /*17160*/  STL.64 [R1+0x2408], R10 ;  /* 0x0024080a01007387 */ /* 0x0011e40000100a00 */
[----:B0-----:R-:W-:Y:S01]  /*17170*/  MOV R10, R5 ;  /* 0x00000005000a7202 */ /* 0x001fe20000000f00 */
[----:B------:R-:W-:-:S02]  /*17180*/  IMAD.MOV.U32 R11, RZ, RZ, R4 ;  /* 0x000000ffff0b7224 */ /* 0x000fc400078e0004 */
        /* <DEDUP_REMOVED lines=8> */
[----:B------:R-:W2:Y:S01]  /*17210*/  LDL.LU.64 R4, [R1+0x2440] ;  /* 0x0024400001047983 */ /* 0x000ea20000300a00 */
[----:B---3--:R-:W-:Y:S01]  /*17220*/  MOV R25, R16 ;  /* 0x0000001000197202 */ /* 0x008fe20000000f00 */
[----:B------:R-:W-:Y:S11]  /*17230*/  IMAD.MOV.U32 R24, RZ, RZ, R17 ;  /* 0x000000ffff187224 */ /* 0x000ff600078e0011 */
[----:B------:R-:W-:Y:S04]  /*17240*/  @!UPT UIADD3 URZ, URZ, URZ, URZ ;  /* 0x0000003f3f3ff290 */ /* 0x000fe8000fffe03f */
[----:B------:R-:W-:Y:S04]  /*17250*/  STL.64 [R1+0x2418], R10 ;  /* 0x0024180a01007387 */ /* 0x000fe80000100a00 */
[----:B------:R0:W-:Y:S04]  /*17260*/  STL.64 [R1+0x2410], R8 ;  /* 0x0024100801007387 */ /* 0x0001e80000100a00 */
[----:B0-----:R-:W3:Y:S04]  /*17270*/  LDL.LU R8, [R1+0x30] ;  /* 0x0000300001087983 */ /* 0x001ee80000300800 */
[----:B------:R-:W3:Y:S04]  /*17280*/  LDL.LU R9, [R1+0x34] ;  /* 0x0000340001097983 */ /* 0x000ee80000300800 */
[----:B------:R-:W3:Y:S01]  /*17290*/  LDL.LU.64 R18, [R1+0x2438] ;  /* 0x0024380001127983 */ /* 0x000ee20000300a00 */
[C---:B--2---:R-:W-:Y:S03]  /*172a0*/  HMMA.16816.F32.BF16 R20, R4.reuse, R16, R20 ;  /* 0x000000100414723c */ /* 0x044fe60000041814 */
[----:B------:R-:W3:Y:S05]  /*172b0*/  LDL.LU.64 R16, [R1+0x2430] ;  /* 0x0024300001107983 */ /* 0x000eea0000300a00 */
[----:B---3--:R-:W-:Y:S01]  /*172c0*/  HMMA.16816.F32.BF16 R4, R4, R8, R16 ;  /* 0x000000080404723c */ /* 0x008fe20000041810 */
[----:B------:R-:W2:Y:S06]  /*172d0*/  LDL R16, [R1] ;  /* 0x0000000001107983 */ /* 0x000eac0000100800 */
        /* <DEDUP_REMOVED lines=21> */
[----:B------:R1:W-:Y:S04]  /*17430*/  STL [R1+0x2380], R29 ;  /* 0x0023801d01007387 */ /* 0x0003e80000100800 */
[----:B-1----:R-:W3:Y:S04]  /*17440*/  LDL R29, [R1+0xeb8] ;  /* 0x000eb800011d7983 */ /* 0x002ee80000100800 */
[----:B0-----:R-:W-:Y:S04]  /*17450*/  STL.64 [R1+0x40], R24 ;  /* 0x0000401801007387 */ /* 0x001fe80000100a00 */
[----:B------:R-:W-:Y:S04]  /*17460*/  STL.64 [R1+0x48], R26 ;  /* 0x0000481a01007387 */ /* 0x000fe80000100a00 */
[----:B------:R-:W0:Y:S04]  /*17470*/  LDSM.16.MT88.4 R24, [R2+0x15000] ;  /* 0x015000000218783b */ /* 0x000e280000004200 */
[----:B0-----:R0:W-:Y:S04]  /*17480*/  STL.64 [R1+0x23c8], R26 ;  /* 0x0023c81a01007387 */ /* 0x0011e80000100a00 */
[----:B0-----:R-:W2:Y:S04]  /*17490*/  LDL.LU R26, [R1+0x8] ;  /* 0x00000800011a7983 */ /* 0x001ea80000300800 */
[----:B------:R-:W2:Y:S04]  /*174a0*/  LDL.LU R27, [R1+0xc] ;  /* 0x00000c00011b7983 */ /* 0x000ea80000300800 */
[----:B------:R0:W-:Y:S04]  /*174b0*/  STL.64 [R1+0x23c0], R24 ;  /* 0x0023c01801007387 */ /* 0x0001e80000100a00 */
[----:B0-----:R-:W4:Y:S04]  /*174c0*/  LDL.LU.64 R24, [R1+0x40] ;  /* 0x0000400001187983 */ /* 0x001f280000300a00 */
[----:B----4-:R0:W-:Y:S04]  /*174d0*/  STL.64 [R1+0x23d0], R24 ;  /* 0x0023d01801007387 */ /* 0x0101e80000100a00 */
[----:B0-----:R-:W4:Y:S04]  /*174e0*/  LDL.LU.64 R24, [R1+0x70] ;  /* 0x0000700001187983 */ /* 0x001f280000300a00 */
[----:B----4-:R0:W-:Y:S04]  /*174f0*/  STL.64 [R1+0x23e8], R24 ;  /* 0x0023e81801007387 */ /* 0x0101e80000100a00 */
[----:B0-----:R-:W2:Y:S04]  /*17500*/  LDL.LU R24, [R1] ;  /* 0x0000000001187983 */ /* 0x001ea80000300800 */
[----:B------:R-:W2:Y:S02]  /*17510*/  LDL.LU R25, [R1+0x4] ;  /* 0x0000040001197983 */ /* 0x000ea40000300800 */
[----:B--2---:R-:W-:Y:S02]  /*17520*/  HMMA.16816.F32.BF16 R24, R24, R16, R8 ;  /* 0x000000101818723c */ /* 0x004fe40000041808 */
[----:B------:R-:W2:Y:S04]  /*17530*/  LDL.LU.64 R10, [R1+0x2408] ;  /* 0x00240800010a7983 */ /* 0x000ea80000300a00 */
[----:B------:R-:W2:Y:S11]  /*17540*/  LDL.LU.64 R8, [R1+0x2400] ;  /* 0x0024000001087983 */ /* 0x000eb60000300a00 */
[----:B------:R-:W-:Y:S06]  /*17550*/  @!UPT UIADD3 URZ, URZ, URZ, URZ ;  /* 0x0000003f3f3ff290 */ /* 0x000fec000fffe03f */
        /* <DEDUP_REMOVED lines=53> */
[----:B---3--:R-:W0:Y:S01]  /*178b0*/  LDSM.16.M88.4 R4, [R29+0x280] ;  /* 0x000280001d04783b */ /* 0x008e220000000200 */
        /* <DEDUP_REMOVED lines=10> */
[----:B------:R-:W0:Y:S02]  /*17960*/  LDSM.16.MT88.4 R4, [R2+0x15800] ;  /* 0x015800000204783b */ /* 0x000e240000004200 */
[----:B0-----:R-:W-:-:S02]  /*17970*/  MOV R3, R6 ;  /* 0x0000000600037202 */ /* 0x001fc40000000f00 */
[----:B------:R0:W-:Y:S01]  /*17980*/  STL [R1+0x20], R4 ;  /* 0x0000200401007387 */ /* 0x0001e20000100800 */
[----:B------:R-:W-:Y:S02]  /*17990*/  IMAD.MOV.U32 R29, RZ, RZ, R7 ;  /* 0x000000ffff1d7224 */ /* 0x000fe400078e0007 */
[----:B------:R-:W-:Y:S01]  /*179a0*/  IMAD.MOV.U32 R0, RZ, RZ, R5 ;  /* 0x000000ffff007224 */ /* 0x000fe200078e0005 */
[----:B------:R-:W3:Y:S04]  /*179b0*/  LDL.LU.64 R6, [R1+0x23b8] ;  /* 0x0023b80001067983 */ /* 0x000ee80000300a00 */
[----:B0-----:R-:W3:Y:S02]  /*179c0*/  LDL.LU.64 R4, [R1+0x23b0] ;  /* 0x0023b00001047983 */ /* 0x001ee40000300a00 */
[----:B---3--:R-:W-:Y:S02]  /*179d0*/  HMMA.16816.F32.BF16 R24, R24, R8, R4 ;  /* 0x000000081818723c */ /* 0x008fe40000041804 */
[----:B------:R-:W3:Y:S04]  /*179e0*/  LDL.LU.64 R6, [R1+0x23a8] ;  /* 0x0023a80001067983 */ /* 0x000ee80000300a00 */
[----:B------:R-:W3:Y:S11]  /*179f0*/  LDL.LU.64 R4, [R1+0x23a0] ;  /* 0x0023a00001047983 */ /* 0x000ef60000300a00 */
[----:B------:R-:W-:Y:S07]  /*17a00*/  @!UPT UIADD3 URZ, URZ, URZ, URZ ;  /* 0x0000003f3f3ff290 */ /* 0x000fee000fffe03f */
[----:B------:R-:W-:Y:S01]  /*17a10*/  MOV R13, R24 ;  /* 0x00000018000d7202 */ /* 0x000fe20000000f00 */
[----:B------:R-:W-:Y:S01]  /*17a20*/  IMAD.MOV.U32 R12, RZ, RZ, R25 ;  /* 0x000000ffff0c7224 */ /* 0x000fe200078e0019 */
[----:B------:R-:W-:Y:S01]  /*17a30*/  MOV R9, R26 ;  /* 0x0000001a00097202 */ /* 0x000fe20000000f00 */
[----:B------:R-:W-:Y:S01]  /*17a40*/  IMAD.MOV.U32 R8, RZ, RZ, R27 ;  /* 0x000000ffff087224 */ /* 0x000fe200078e001b */
[----:B------:R-:W4:Y:S04]  /*17a50*/  LDL.LU.64 R24, [R1] ;  /* 0x0000000001187983 */ /* 0x000f280000300a00 */
[----:B------:R-:W4:Y:S01]  /*17a60*/  LDL.LU.64 R26, [R1+0x8] ;  /* 0x00000800011a7983 */ /* 0x000f220000300a00 */
[C---:B---3--:R-:W-:Y:S08]  /*17a70*/  HMMA.16816.F32.BF16 R20, R4.reuse, R10, R20 ;  /* 0x0000000a0414723c */ /* 0x048ff00000041814 */
[----:B--2---:R-:W-:Y:S11]  /*17a80*/  HMMA.16816.F32.BF16 R4, R4, R14, R16 ;  /* 0x0000000e0404723c */ /* 0x004ff60000041810 */
[----:B------:R-:W-:Y:S04]  /*17a90*/  @!UPT UIADD3 URZ, URZ, URZ, URZ ;  /* 0x0000003f3f3ff290 */ /* 0x000fe8000fffe03f */
[----:B------:R0:W-:Y:S04]  /*17aa0*/  STL.64 [R1+0x2378], R22 ;  /* 0x0023781601007387 */ /* 0x0001e80000100a00 */
[----:B------:R1:W-:Y:S01]  /*17ab0*/  STL.64 [R1+0x2370], R20 ;  /* 0x0023701401007387 */ /* 0x0003e20000100a00 */
[----:B0-----:R-:W-:Y:S01]  /*17ac0*/  MOV R22, R9 ;  /* 0x0000000900167202 */ /* 0x001fe20000000f00 */
[----:B------:R-:W-:Y:S01]  /*17ad0*/  IMAD.MOV.U32 R23, RZ, RZ, R8 ;  /* 0x000000ffff177224 */ /* 0x000fe200078e0008 */
[----:B------:R-:W-:Y:S01]  /*17ae0*/  MOV R9, R14 ;  /* 0x0000000e00097202 */ /* 0x000fe20000000f00 */
[----:B------:R-:W-:Y:S01]  /*17af0*/  IMAD.MOV.U32 R8, RZ, RZ, R15 ;  /* 0x000000ffff087224 */ /* 0x000fe200078e000f */
[----:B-1----:R-:W-:Y:S01]  /*17b00*/  MOV R20, R13 ;  /* 0x0000000d00147202 */ /* 0x002fe20000000f00 */
[----:B------:R-:W-:Y:S01]  /*17b10*/  IMAD.MOV.U32 R21, RZ, RZ, R12 ;  /* 0x000000ffff157224 */ /* 0x000fe200078e000c */
[----:B------:R-:W2:Y:S04]  /*17b20*/  LDL.LU.64 R14, [R1+0x2398] ;  /* 0x00239800010e7983 */ /* 0x000ea80000300a00 */
[----:B------:R-:W2:Y:S01]  /*17b30*/  LDL.LU.64 R12, [R1+0x2390] ;  /* 0x00239000010c7983 */ /* 0x000ea20000300a00 */
[----:B------:R-:W-:Y:S01]  /*17b40*/  MOV R18, R9 ;  /* 0x0000000900127202 */ /* 0x000fe20000000f00 */
[----:B------:R-:W-:Y:S01]  /*17b50*/  IMAD.MOV.U32 R19, RZ, RZ, R8 ;  /* 0x000000ffff137224 */ /* 0x000fe200078e0008 */
[----:B----4-:R-:W-:Y:S01]  /*17b60*/  MOV R9, R24 ;  /* 0x0000001800097202 */ /* 0x010fe20000000f00 */
[----:B------:R0:W-:Y:S01]  /*17b70*/  STL.64 [R1+0x2358], R6 ;  /* 0x0023580601007387 */ /* 0x0001e20000100a00 */
[----:B------:R-:W-:Y:S01]  /*17b80*/  IMAD.MOV.U32 R8, RZ, RZ, R25 ;  /* 0x000000ffff087224 */ /* 0x000fe200078e0019 */
[----:B0-----:R-:W-:Y:S01]  /*17b90*/  MOV R7, R26 ;  /* 0x0000001a00077202 */ /* 0x001fe20000000f00 */
[----:B------:R-:W-:Y:S01]  /*17ba0*/  IMAD.MOV.U32 R6, RZ, RZ, R27 ;  /* 0x000000ffff067224 */ /* 0x000fe200078e001b */
[----:B------:R0:W-:Y:S04]  /*17bb0*/  STL.64 [R1+0x2350], R4 ;  /* 0x0023500401007387 */ /* 0x0001e80000100a00 */
[----:B0-----:R-:W3:Y:S01]  /*17bc0*/  LDL.LU.64 R4, [R1+0x60] ;  /* 0x0000600001047983 */ /* 0x001ee20000300a00 */
[----:B--2---:R-:W-:Y:S03]  /*17bd0*/  HMMA.16816.F32.BF16 R12, R24, R18, R12 ;  /* 0x00000012180c723c */ /* 0x004fe6000004180c */
[----:B------:R-:W0:Y:S04]  /*17be0*/  LDSM.16.MT88.4 R16, [R28+0x15c00] ;  /* 0x015c00001c10783b */ /* 0x000e280000004200 */
[----:B------:R-:W1:Y:S11]  /*17bf0*/  LDSM.16.MT88.4 R24, [R2+0x15c00] ;  /* 0x015c00000218783b */ /* 0x000e760000004200 */
[----:B------:R-:W-:Y:S05]  /*17c00*/  @!UPT UIADD3 URZ, URZ, URZ, URZ ;  /* 0x0000003f3f3ff290 */ /* 0x000fea000fffe03f */
[----:B------:R-:W-:Y:S04]  /*17c10*/  STL.64 [R1+0x2348], R14 ;  /* 0x0023480e01007387 */ /* 0x000fe80000100a00 */
[----:B------:R2:W-:Y:S04]  /*17c20*/  STL.64 [R1+0x2340], R12 ;  /* 0x0023400c01007387 */ /* 0x0005e80000100a00 */
[----:B--2---:R-:W2:Y:S04]  /*17c30*/  LDL.LU.64 R12, [R1+0x30] ;  /* 0x00003000010c7983 */ /* 0x004ea80000300a00 */
[----:B0-----:R0:W-:Y:S04]  /*17c40*/  STL.64 [R1+0x2318], R18 ;  /* 0x0023181201007387 */ /* 0x0011e80000100a00 */
[----:B------:R4:W-:Y:S01]  /*17c50*/  STL.64 [R1+0x2310], R16 ;  /* 0x0023101001007387 */ /* 0x0009e20000100a00 */
[----:B0-----:R-:W-:Y:S01]  /*17c60*/  IMAD.MOV.U32 R18, RZ, RZ, R3 ;  /* 0x000000ffff127224 */ /* 0x001fe200078e0003 */
[----:B------:R-:W-:-:S02]  /*17c70*/  MOV R19, R29 ;  /* 0x0000001d00137202 */ /* 0x000fc40000000f00 */
[----:B----4-:R-:W4:Y:S01]  /*17c80*/  LDL.LU R16, [R1+0x20] ;  /* 0x0000200001107983 */ /* 0x010f220000300800 */
[----:B------:R-:W-:-:S03]  /*17c90*/  MOV R17, R0 ;  /* 0x0000000000117202 */ /* 0x000fc60000000f00 */
[----:B------:R-:W2:Y:S04]  /*17ca0*/  LDL.LU R0, [R1+0x2388] ;  /* 0x0023880001007983 */ /* 0x000ea80000300800 */
[----:B------:R-:W2:Y:S04]  /*17cb0*/  LDL.LU R3, [R1+0x2384] ;  /* 0x0023840001037983 */ /* 0x000ea80000300800 */
[----:B------:R-:W2:Y:S04]  /*17cc0*/  LDL.LU R29, [R1+0x2380] ;  /* 0x00238000011d7983 */ /* 0x000ea80000300800 */
[----:B-1----:R0:W-:Y:S04]  /*17cd0*/  STL.64 [R1+0x2328], R26 ;  /* 0x0023281a01007387 */ /* 0x0021e80000100a00 */
[----:B------:R1:W-:Y:S01]  /*17ce0*/  STL.64 [R1+0x2320], R24 ;  /* 0x0023201801007387 */ /* 0x0003e20000100a00 */
[----:B0-----:R-:W-:Y:S01]  /*17cf0*/  IMAD.MOV.U32 R26, RZ, RZ, R7 ;  /* 0x000000ffff1a7224 */ /* 0x001fe200078e0007 */
[----:B------:R-:W-:Y:S01]  /*17d00*/  MOV R27, R6 ;  /* 0x00000006001b7202 */ /* 0x000fe20000000f00 */
[----:B-1----:R-:W-:Y:S01]  /*17d10*/  IMAD.MOV.U32 R24, RZ, RZ, R9 ;  /* 0x000000ffff187224 */ /* 0x002fe200078e0009 */
[----:B------:R-:W-:-:S07]  /*17d20*/  MOV R25, R8 ;  /* 0x0000000800197202 */ /* 0x000fce0000000f00 */
[----:B------:R-:W-:Y:S01]  /*17d30*/  HMMA.16816.F32.BF16 R24, R24, R10, R20 ;  /* 0x0000000a1818723c */ /* 0x000fe20000041814 */
[----:B------:R-:W2:Y:S04]  /*17d40*/  LDL.LU.64 R22, [R1+0x2378] ;  /* 0x0023780001167983 */ /* 0x000ea80000300a00 */
[----:B------:R-:W2:Y:S04]  /*17d50*/  LDL.LU.64 R20, [R1+0x2370] ;  /* 0x0023700001147983 */ /* 0x000ea80000300a00 */
[----:B------:R-:W2:Y:S04]  /*17d60*/  LDL.LU.64 R10, [R1+0x2368] ;  /* 0x00236800010a7983 */ /* 0x000ea80000300a00 */
[----:B------:R-:W2:Y:S10]  /*17d70*/  LDL.LU.64 R8, [R1+0x2360] ;  /* 0x0023600001087983 */ /* 0x000eb40000300a00 */
[----:B------:R-:W-:Y:S04]  /*17d80*/  STL.64 [R1+0x2338], R26 ;  /* 0x0023381a01007387 */ /* 0x000fe80000100a00 */
[----:B------:R3:W-:Y:S04]  /*17d90*/  STL.64 [R1+0x2330], R24 ;  /* 0x0023301801007387 */ /* 0x0007e80000100a00 */
[----:B------:R-:W4:Y:S01]  /*17da0*/  LDL.LU.64 R6, [R1+0x2358] ;  /* 0x0023580001067983 */ /* 0x000f220000300a00 */
[----:B---3--:R-:W-:Y:S01]  /*17db0*/  IMAD.MOV.U32 R25, RZ, RZ, R4 ;  /* 0x000000ffff197224 */ /* 0x008fe200078e0004 */
[----:B------:R-:W-:Y:S01]  /*17dc0*/  MOV R24, R5 ;  /* 0x0000000500187202 */ /* 0x000fe20000000f00 */
[C---:B--2---:R-:W-:Y:S01]  /*17dd0*/  HMMA.16816.F32.BF16 R20, R8.reuse, R4, R20 ;  /* 0x000000040814723c */ /* 0x044fe20000041814 */
[----:B------:R-:W4:Y:S04]  /*17de0*/  LDL.LU.64 R4, [R1+0x2350] ;  /* 0x0023500001047983 */ /* 0x000f280000300a00 */
[----:B------:R-:W2:Y:S03]  /*17df0*/  LDL.LU.64 R14, [R1+0x2348] ;  /* 0x00234800010e7983 */ /* 0x000ea60000300a00 */
[----:B----4-:R-:W-:Y:S07]  /*17e00*/  HMMA.16816.F32.BF16 R8, R8, R12, R4 ;  /* 0x0000000c0808723c */ /* 0x010fee0000041804 */
[----:B------:R-:W-:Y:S01]  /*17e10*/  IMAD.MOV.U32 R4, RZ, RZ, R12 ;  /* 0x000000ffff047224 */ /* 0x000fe200078e000c */
[----:B------:R-:W-:-:S02]  /*17e20*/  MOV R5, R13 ;  /* 0x0000000d00057202 */ /* 0x000fc40000000f00 */
[----:B------:R-:W2:Y:S04]  /*17e30*/  LDL.LU.64 R12, [R1+0x2340] ;  /* 0x00234000010c7983 */ /* 0x000ea80000300a00 */
[----:B------:R-:W-:Y:S01]  /*17e40*/  STL [R1+0x2308], R28 ;  /* 0x0023081c01007387 */ /* 0x000fe20000100800 */
[----:B--2---:R-:W-:Y:S03]  /*17e50*/  HMMA.16816.F32.BF16 R12, R16, R4, R12 ;  /* 0x00000004100c723c */ /* 0x004fe6000004180c */
[----:B------:R-:W0:Y:S04]  /*17e60*/  LDSM.16.MT88.4 R4, [R28+0x16000] ;  /* 0x016000001c04783b */ /* 0x000e280000004200 */
[----:B0-----:R-:W-:Y:S04]  /*17e70*/  STL.64 [R1+0x22e0], R6 ;  /* 0x0022e00601007387 */ /* 0x001fe80000100a00 */
[----:B------:R0:W-:Y:S02]  /*17e80*/  STL.64 [R1+0x22d8], R4 ;  /* 0x0022d80401007387 */ /* 0x0001e40000100a00 */
[----:B0-----:R-:W-:Y:S01]  /*17e90*/  IMAD.MOV.U32 R4, RZ, RZ, R25 ;  /* 0x000000ffff047224 */ /* 0x001fe200078e0019 */
[----:B------:R-:W-:-:S02]  /*17ea0*/  MOV R5, R24 ;  /* 0x0000001800057202 */ /* 0x000fc40000000f00 */
[----:B------:R-:W0:Y:S01]  /*17eb0*/  LDSM.16.M88.4 R24, [R29+0x300] ;  /* 0x000300001d18783b */ /* 0x000e220000000200 */
[----:B------:R-:W-:Y:S01]  /*17ec0*/  MOV R7, R0 ;  /* 0x0000000000077202 */ /* 0x000fe20000000f00 */
[----:B------:R-:W-:Y:S01]  /*17ed0*/  IMAD.MOV.U32 R6, RZ, RZ, R3 ;  /* 0x000000ffff067224 */ /* 0x000fe200078e0003 */
[----:B0-----:R-:W-:Y:S01]  /*17ee0*/  MOV R0, R27 ;  /* 0x0000001b00007202 */ /* 0x001fe20000000f00 */
[----:B------:R-:W-:Y:S01]  /*17ef0*/  IMAD.MOV.U32 R3, RZ, RZ, R26 ;  /* 0x000000ffff037224 */ /* 0x000fe200078e001a */
[----:B------:R-:W-:Y:S04]  /*17f00*/  STL.64 [R1+0x80], R24 ;  /* 0x0000801801007387 */ /* 0x000fe80000100a00 */
[----:B------:R-:W-:Y:S04]  /*17f10*/  STL [R1+0x2304], R0 ;  /* 0x0023040001007387 */ /* 0x000fe80000100800 */
[----:B------:R-:W-:Y:S04]  /*17f20*/  STL [R1+0x2300], R3 ;  /* 0x0023000301007387 */ /* 0x000fe80000100800 */
[----:B------:R-:W0:Y:S04]  /*17f30*/  LDSM.16.M88.4 R24, [R29+0x8300] ;  /* 0x008300001d18783b */ /* 0x000e280000000200 */
[----:B------:R1:W-:Y:S04]  /*17f40*/  STL [R1+0x2290], R29 ;  /* 0x0022901d01007387 */ /* 0x0003e80000100800 */
[----:B-1----:R-:W2:Y:S04]  /*17f50*/  LDL R29, [R1+0xeb8] ;  /* 0x000eb800011d7983 */ /* 0x002ea80000100800 */
[----:B0-----:R-:W-:Y:S04]  /*17f60*/  STL.64 [R1+0x50], R24 ;  /* 0x0000501801007387 */ /* 0x001fe80000100a00 */
[----:B------:R-:W-:Y:S04]  /*17f70*/  STL.64 [R1+0x58], R26 ;  /* 0x0000581a01007387 */ /* 0x000fe80000100a00 */
[----:B------:R-:W0:Y:S02]  /*17f80*/  LDSM.16.MT88.4 R24, [R2+0x16000] ;  /* 0x016000000218783b */ /* 0x000e240000004200 */
[----:B0-----:R-:W-:Y:S01]  /*17f90*/  IMAD.MOV.U32 R0, RZ, RZ, R26 ;  /* 0x000000ffff007224 */ /* 0x001fe200078e001a */
[----:B------:R-:W-:Y:S01]  /*17fa0*/  MOV R3, R27 ;  /* 0x0000001b00037202 */ /* 0x000fe20000000f00 */
[----:B--2---:R-:W-:Y:S04]  /*17fb0*/  STL [R1+0x230c], R29 ;  /* 0x00230c1d01007387 */ /* 0x004fe80000100800 */
[----:B------:R0:W-:Y:S04]  /*17fc0*/  STL.64 [R1], R24 ;  /* 0x0000001801007387 */ /* 0x0001e80000100a00 */
[----:B------:R-:W2:Y:S04]  /*17fd0*/  LDL.LU.64 R26, [R1+0x2338] ;  /* 0x00233800011a7983 */ /* 0x000ea80000300a00 */
[----:B0-----:R-:W2:Y:S02]  /*17fe0*/  LDL.LU.64 R24, [R1+0x2330] ;  /* 0x0023300001187983 */ /* 0x001ea40000300a00 */
[----:B--2---:R-:W-:Y:S02]  /*17ff0*/  HMMA.16816.F32.BF16 R16, R16, R4, R24 ;  /* 0x000000041010723c */ /* 0x004fe40000041818 */
[----:B------:R-:W2:Y:S04]  /*18000*/  LDL.LU.64 R26, [R1+0x2328] ;  /* 0x00232800011a7983 */ /* 0x000ea80000300a00 */
[----:B------:R-:W2:Y:S11]  /*18010*/  LDL.LU.64 R24, [R1+0x2320] ;  /* 0x0023200001187983 */ /* 0x000eb60000300a00 */
[----:B------:R-:W-:Y:S07]  /*18020*/  @!UPT UIADD3 URZ, URZ, URZ, URZ ;  /* 0x0000003f3f3ff290 */ /* 0x000fee000fffe03f */
[----:B------:R-:W-:Y:S01]  /*18030*/  IMAD.MOV.U32 R5, RZ, RZ, R18 ;  /* 0x000000ffff057224 */ /* 0x000fe200078e0012 */
[----:B------:R-:W-:Y:S01]  /*18040*/  MOV R4, R19 ;  /* 0x0000001300047202 */ /* 0x000fe20000000f00 */
[----:B------:R-:W-:Y:S01]  /*18050*/  IMAD.MOV.U32 R29, RZ, RZ, R16 ;  /* 0x000000ffff1d7224 */ /* 0x000fe200078e0010 */
[----:B------:R-:W-:Y:S01]  /*18060*/  MOV R28, R17 ;  /* 0x00000011001c7202 */ /* 0x000fe20000000f00 */
[----:B------:R-:W3:Y:S04]  /*18070*/  LDL.LU.64 R18, [R1+0x2318] ;  /* 0x0023180001127983 */ /* 0x000ee80000300a00 */
[----:B------:R-:W3:Y:S04]  /*18080*/  LDL.LU.64 R16, [R1+0x2310] ;  /* 0x0023100001107983 */ /* 0x000ee80000300a00 */
[----:B------:R0:W-:Y:S01]  /*18090*/  STL.64 [R1+0x22f8], R6 ;  /* 0x0022f80601007387 */ /* 0x0001e20000100a00 */
[C---:B---3--:R-:W-:Y:S03]  /*180a0*/  HMMA.16816.F32.BF16 R20, R16.reuse, R6, R20 ;  /* 0x000000061014723c */ /* 0x048fe60000041814 */
[----:B0-----:R-:W3:Y:S04]  /*180b0*/  LDL.LU R6, [R1+0x38] ;  /* 0x0000380001067983 */ /* 0x001ee80000300800 */
[----:B------:R-:W3:Y:S11]  /*180c0*/  LDL.LU R7, [R1+0x3c] ;  /* 0x00003c0001077983 */ /* 0x000ef60000300800 */
[----:B------:R-:W-:Y:S05]  /*180d0*/  @!UPT UIADD3 URZ, URZ, URZ, URZ ;  /* 0x0000003f3f3ff290 */ /* 0x000fea000fffe03f */
[----:B------:R-:W-:Y:S04]  /*180e0*/  STL.64 [R1+0x22f0], R22 ;  /* 0x0022f01601007387 */ /* 0x000fe80000100a00 */
[----:B------:R0:W-:Y:S02]  /*180f0*/  STL.64 [R1+0x22e8], R20 ;  /* 0x0022e81401007387 */ /* 0x0001e40000100a00 */
[----:B0-----:R-:W-:Y:S01]  /*18100*/  IMAD.MOV.U32 R20, RZ, RZ, R29 ;  /* 0x000000ffff147224 */ /* 0x001fe200078e001d */
[----:B------:R-:W-:Y:S01]  /*18110*/  MOV R21, R28 ;  /* 0x0000001c00157202 */ /* 0x000fe20000000f00 */
[----:B------:R-:W4:Y:S04]  /*18120*/  LDL.LU R29, [R1+0x230c] ;  /* 0x00230c00011d7983 */ /* 0x000f280000300800 */
[----:B------:R-:W4:Y:S01]  /*18130*/  LDL.LU R28, [R1+0x2308] ;  /* 0x00230800011c7983 */ /* 0x000f220000300800 */
[----:B------:R-:W-:Y:S01]  /*18140*/  IMAD.MOV.U32 R22, RZ, RZ, R5 ;  /* 0x000000ffff167224 */ /* 0x000fe200078e0005 */
[----:B------:R-:W-:Y:S01]  /*18150*/  MOV R23, R4 ;  /* 0x0000000400177202 */ /* 0x000fe20000000f00 */
[-C--:B---3--:R-:W-:Y:S08]  /*18160*/  HMMA.16816.F32.BF16 R16, R16, R6.reuse, R8 ;  /* 0x000000061010723c */ /* 0x088ff00000041808 */
[----:B--2---:R-:W-:Y:S01]  /*18170*/  HMMA.16816.F32.BF16 R12, R24, R6, R12 ;  /* 0x00000006180c723c */ /* 0x004fe2000004180c */
[----:B------:R-:W-:Y:S04]  /*18180*/  LDSM.16.MT88.4 R4, [R2+0x16400] ;  /* 0x016400000204783b */ /* 0x000fe80000004200 */
[----:B----4-:R-:W0:Y:S10]  /*18190*/  LDSM.16.MT88.4 R8, [R28+0x16400] ;  /* 0x016400001c08783b */ /* 0x010e340000004200 */
[----:B------:R-:W-:Y:S04]  /*181a0*/  STL.64 [R1+0x22d0], R18 ;  /* 0x0022d01201007387 */ /* 0x000fe80000100a00 */
[----:B------:R1:W-:Y:S04]  /*181b0*/  STL.64 [R1+0x22c8], R16 ;  /* 0x0022c81001007387 */ /* 0x0003e80000100a00 */
[----:B-1----:R-:W2:Y:S04]  /*181c0*/  LDL.LU.64 R16, [R1+0x80] ;  /* 0x0000800001107983 */ /* 0x002ea80000300a00 */
[----:B------:R-:W-:Y:S04]  /*181d0*/  STL.64 [R1+0x22c0], R14 ;  /* 0x0022c00e01007387 */ /* 0x000fe80000100a00 */
[----:B------:R1:W-:Y:S04]  /*181e0*/  STL.64 [R1+0x22b8], R12 ;  /* 0x0022b80c01007387 */ /* 0x0003e80000100a00 */
[----:B-1----:R-:W3:Y:S04]  /*181f0*/  LDL.LU.64 R12, [R1+0x50] ;  /* 0x00005000010c7983 */ /* 0x002ee80000300a00 */
[----:B0-----:R0:W-:Y:S04]  /*18200*/  STL.64 [R1+0x22a0], R10 ;  /* 0x0022a00a01007387 */ /* 0x0011e80000100a00 */
[----:B------:R1:W-:Y:S01]  /*18210*/  STL.64 [R1+0x2298], R8 ;  /* 0x0022980801007387 */ /* 0x0003e20000100a00 */
[----:B0-----:R-:W-:Y:S01]  /*18220*/  IMAD.MOV.U32 R10, RZ, RZ, R0 ;  /* 0x000000ffff0a7224 */ /* 0x001fe200078e0000 */
[----:B------:R-:W-:-:S02]  /*18230*/  MOV R11, R3 ;  /* 0x00000003000b7202 */ /* 0x000fc40000000f00 */
[----:B-1----:R-:W4:Y:S04]  /*18240*/  LDL.LU R8, [R1] ;  /* 0x0000000001087983 */ /* 0x002f280000300800 */
[----:B------:R-:W4:Y:S04]  /*18250*/  LDL.LU R9, [R1+0x4] ;  /* 0x0000040001097983 */ /* 0x000f280000300800 */
[----:B------:R-:W2:Y:S04]  /*18260*/  LDL.LU R0, [R1+0x2304] ;  /* 0x0023040001007983 */ /* 0x000ea80000300800 */
[----:B------:R-:W2:Y:S04]  /*18270*/  LDL.LU R3, [R1+0x2300] ;  /* 0x0023000001037983 */ /* 0x000ea80000300800 */
[----:B------:R-:W-:Y:S04]  /*18280*/  STL.64 [R1+0x20], R4 ;  /* 0x0000200401007387 */ /* 0x000fe80000100a00 */
[----:B------:R0:W-:Y:S04]  /*18290*/  STL.64 [R1+0x28], R6 ;  /* 0x0000280601007387 */ /* 0x0001e80000100a00 */
        /* <DEDUP_REMOVED lines=9> */
[----:B------:R-:W2:Y:S04]  /*18330*/  LDL.LU.64 R6, [R1+0x22e0] ;  /* 0x0022e00001067983 */ /* 0x000ea80000300a00 */
[----:B------:R-:W2:Y:S01]  /*18340*/  LDL.LU.64 R4, [R1+0x22d8] ;  /* 0x0022d80001047983 */ /* 0x000ea20000300a00 */
[----:B------:R-:W-:Y:S01]  /*18350*/  IMAD.MOV.U32 R25, RZ, RZ, R16 ;  /* 0x000000ffff197224 */ /* 0x000fe200078e0010 */
[----:B------:R-:W-:-:S02]  /*18360*/  MOV R24, R17 ;  /* 0x0000001100187202 */ /* 0x000fc40000000f00 */
[----:B------:R-:W3:Y:S01]  /*18370*/  LDL.LU.64 R18, [R1+0x22d0] ;  /* 0x0022d00001127983 */ /* 0x000ee20000300a00 */
[C---:B--2---:R-:W-:Y:S03]  /*18380*/  HMMA.16816.F32.BF16 R20, R4.reuse, R16, R20 ;  /* 0x000000100414723c */ /* 0x044fe60000041814 */
[----:B------:R-:W3:Y:S11]  /*18390*/  LDL.LU.64 R16, [R1+0x22c8] ;  /* 0x0022c80001107983 */ /* 0x000ef60000300a00 */
[----:B------:R-:W-:Y:S09]  /*183a0*/  @!UPT UIADD3 URZ, URZ, URZ, URZ ;  /* 0x0000003f3f3ff290 */ /* 0x000ff2000fffe03f */
[----:B------:R0:W-:Y:S04]  /*183b0*/  STL.64 [R1+0x22b0], R22 ;  /* 0x0022b01601007387 */ /* 0x0001e80000100a00 */
[----:B------:R1:W-:Y:S01]  /*183c0*/  STL.64 [R1+0x22a8], R20 ;  /* 0x0022a81401007387 */ /* 0x0003e20000100a00 */
[----:B0-----:R-:W-:Y:S01]  /*183d0*/  IMAD.MOV.U32 R22, RZ, RZ, R15 ;  /* 0x000000ffff167224 */ /* 0x001fe200078e000f */
[----:B------:R-:W-:Y:S02]  /*183e0*/  MOV R23, R14 ;  /* 0x0000000e00177202 */ /* 0x000fe40000000f00 */
[----:B------:R-:W4:Y:S01]  /*183f0*/  LDL.LU.64 R14, [R1+0x22c0] ;  /* 0x0022c000010e7983 */ /* 0x000f220000300a00 */
[----:B---3--:R-:W-:Y:S07]  /*18400*/  HMMA.16816.F32.BF16 R4, R4, R12, R16 ;  /* 0x0000000c0404723c */ /* 0x008fee0000041810 */
[----:B------:R-:W-:Y:S01]  /*18410*/  IMAD.MOV.U32 R16, RZ, RZ, R12 ;  /* 0x000000ffff107224 */ /* 0x000fe200078e000c */
[----:B------:R-:W-:-:S02]  /*18420*/  MOV R17, R13 ;  /* 0x0000000d00117202 */ /* 0x000fc40000000f00 */
[----:B------:R-:W4:Y:S01]  /*18430*/  LDL.LU.64 R12, [R1+0x22b8] ;  /* 0x0022b800010c7983 */ /* 0x000f220000300a00 */
[----:B-1----:R-:W-:-:S03]  /*18440*/  IMAD.MOV.U32 R20, RZ, RZ, R27 ;  /* 0x000000ffff147224 */ /* 0x002fc600078e001b */
[----:B------:R-:W-:Y:S01]  /*18450*/  STL [R1+0x2294], R28 ;  /* 0x0022941c01007387 */ /* 0x000fe20000100800 */
[----:B------:R-:W-:Y:S01]  /*18460*/  MOV R21, R26 ;  /* 0x0000001a00157202 */ /* 0x000fe20000000f00 */
[----:B----4-:R-:W-:Y:S02]  /*18470*/  HMMA.16816.F32.BF16 R12, R8, R16, R12 ;  /* 0x00000010080c723c */ /* 0x010fe4000004180c */
[----:B------:R-:W0:Y:S04]  /*18480*/  LDSM.16.MT88.4 R16, [R28+0x16800] ;  /* 0x016800001c10783b */ /* 0x000e280000004200 */
[----:B0-----:R-:W-:Y:S04]  /*18490*/  STL.64 [R1+0x2278], R18 ;  /* 0x0022781201007387 */ /* 0x001fe80000100a00 */
[----:B------:R0:W-:Y:S02]  /*184a0*/  STL.64 [R1+0x2270], R16 ;  /* 0x0022701001007387 */ /* 0x0001e40000100a00 */
[----:B0-----:R-:W-:Y:S01]  /*184b0*/  IMAD.MOV.U32 R16, RZ, RZ, R25 ;  /* 0x000000ffff107224 */ /* 0x001fe200078e0019 */
[----:B------:R-:W-:-:S02]  /*184c0*/  MOV R17, R24 ;  /* 0x0000001800117202 */ /* 0x000fc40000000f00 */
[----:B------:R-:W0:Y:S01]  /*184d0*/  LDSM.16.M88.4 R24, [R29+0x300] ;  /* 0x000300001d18783b */ /* 0x000e220000000200 */
[----:B------:R-:W-:Y:S01]  /*184e0*/  IMAD.MOV.U32 R18, RZ, RZ, R3 ;  /* 0x000000ffff127224 */ /* 0x000fe200078e0003 */
[----:B------:R-:W-:Y:S02]  /*184f0*/  MOV R19, R0 ;  /* 0x0000000000137202 */ /* 0x000fe40000000f00 */
[----:B0-----:R-:W-:Y:S01]  /*18500*/  STL.64 [R1+0x70], R24 ;  /* 0x0000701801007387 */ /* 0x001fe20000100a00 */
[----:B------:R-:W-:Y:S01]  /*18510*/  IMAD.MOV.U32 R3, RZ, RZ, R24 ;  /* 0x000000ffff037224 */ /* 0x000fe200078e0018 */
[----:B------:R-:W-:Y:S02]  /*18520*/  MOV R0, R25 ;  /* 0x0000001900007202 */ /* 0x000fe40000000f00 */
[----:B------:R-:W-:Y:S04]  /*18530*/  STL.64 [R1+0x78], R26 ;  /* 0x0000781a01007387 */ /* 0x000fe80000100a00 */
[----:B------:R-:W0:Y:S01]  /*18540*/  LDSM.16.M88.4 R24, [R29+0x8300] ;  /* 0x008300001d18783b */ /* 0x000e220000000200 */
[----:B------:R-:W-:Y:S03]  /*18550*/  HMMA.16816.F32.BF16 R8, R8, R16, R20 ;  /* 0x000000100808723c */ /* 0x000fe60000041814 */
[----:B0-----:R-:W-:Y:S04]  /*18560*/  STL.64 [R1+0x40], R24 ;  /* 0x0000401801007387 */ /* 0x001fe80000100a00 */
[----:B------:R-:W-:Y:S04]  /*18570*/  STL.64 [R1+0x48], R26 ;  /* 0x0000481a01007387 */ /* 0x000fe80000100a00 */
[----:B------:R-:W0:Y:S11]  /*18580*/  LDSM.16.MT88.4 R24, [R2+0x16800] ;  /* 0x016800000218783b */ /* 0x000e360000004200 */
[----:B------:R-:W-:Y:S02]  /*18590*/  @!UPT UIADD3 URZ, URZ, URZ, URZ ;  /* 0x0000003f3f3ff290 */ /* 0x000fe4000fffe03f */
[----:B------:R-:W-:Y:S01]  /*185a0*/  IMAD.MOV.U32 R17, RZ, RZ, R10 ;  /* 0x000000ffff117224 */ /* 0x000fe200078e000a */
[----:B------:R-:W-:Y:S01]  /*185b0*/  MOV R16, R11 ;  /* 0x0000000b00107202 */ /* 0x000fe20000000f00 */
[----:B------:R-:W-:Y:S01]  /*185c0*/  IMAD.MOV.U32 R28, RZ, RZ, R8 ;  /* 0x000000ffff1c7224 */ /* 0x000fe200078e0008 */
[----:B------:R-:W-:Y:S01]  /*185d0*/  MOV R29, R9 ;  /* 0x00000009001d7202 */ /* 0x000fe20000000f00 */
[----:B0-----:R-:W-:Y:S04]  /*185e0*/  STL.64 [R1+0x2268], R26 ;  /* 0x0022681a01007387 */ /* 0x001fe80000100a00 */
[----:B------:R0:W-:Y:S04]  /*185f0*/  STL.64 [R1+0x2260], R24 ;  /* 0x0022601801007387 */ /* 0x0001e80000100a00 */
[----:B------:R-:W2:Y:S04]  /*18600*/  LDL.LU.64 R22, [R1+0x22b0] ;  /* 0x0022b00001167983 */ /* 0x000ea80000300a00 */
[----:B------:R-:W2:Y:S04]  /*18610*/  LDL.LU.64 R20, [R1+0x22a8] ;  /* 0x0022a80001147983 */ /* 0x000ea80000300a00 */
[----:B------:R-:W2:Y:S04]  /*18620*/  LDL.LU.64 R10, [R1+0x22a0] ;  /* 0x0022a000010a7983 */ /* 0x000ea80000300a00 */
[----:B------:R-:W2:Y:S01]  /*18630*/  LDL.LU.64 R8, [R1+0x2298] ;  /* 0x0022980001087983 */ /* 0x000ea20000300a00 */
[----:B0-----:R-:W-:Y:S01]  /*18640*/  IMAD.MOV.U32 R24, RZ, RZ, R3 ;  /* 0x000000ffff187224 */ /* 0x001fe200078e0003 */
[----:B------:R-:W-:Y:S01]  /*18650*/  MOV R25, R0 ;  /* 0x0000000000197202 */ /* 0x000fe20000000f00 */
[----:B--2---:R-:W-:Y:S11]  /*18660*/  HMMA.16816.F32.BF16 R20, R8, R18, R20 ;  /* 0x000000120814723c */ /* 0x004ff60000041814 */
[----:B------:R-:W-:Y:S11]  /*18670*/  @!UPT UIADD3 URZ, URZ, URZ, URZ ;  /* 0x0000003f3f3ff290 */ /* 0x000ff6000fffe03f */
[----:B------:R-:W-:Y:S02]  /*18680*/  @!UPT UIADD3 URZ, URZ, URZ, URZ ;  /* 0x0000003f3f3ff290 */ /* 0x000fe4000fffe03f */
[----:B------:R-:W-:Y:S01]  /*18690*/  IMAD.MOV.U32 R3, RZ, RZ, R22 ;  /* 0x000000ffff037224 */ /* 0x000fe200078e0016 */
[----:B------:R-:W-:Y:S01]  /*186a0*/  MOV R0, R23 ;  /* 0x0000001700007202 */ /* 0x000fe20000000f00 */
[----:B------:R-:W2:Y:S04]  /*186b0*/  LDL.LU R22, [R1+0x58] ;  /* 0x0000580001167983 */ /* 0x000ea80000300800 */
[----:B------:R-:W2:Y:S01]  /*186c0*/  LDL.LU R23, [R1+0x5c] ;  /* 0x00005c0001177983 */ /* 0x000ea20000300800 */
[----:B------:R-:W-:Y:S01]  /*186d0*/  IMAD.MOV.U32 R27, RZ, RZ, R20 ;  /* 0x000000ffff1b7224 */ /* 0x000fe200078e0014 */
[----:B------:R-:W-:-:S05]  /*186e0*/  MOV R26, R21 ;  /* 0x00000015001a7202 */ /* 0x000fca0000000f00 */
[----:B------:R-:W-:Y:S04]  /*186f0*/  STL.64 [R1+0x2288], R26 ;  /* 0x0022881a01007387 */ /* 0x000fe80000100a00 */
[----:B------:R0:W-:Y:S02]  /*18700*/  STL.64 [R1+0x2280], R24 ;  /* 0x0022801801007387 */ /* 0x0001e40000100a00 */
[----:B0-----:R-:W-:Y:S01]  /*18710*/  IMAD.MOV.U32 R24, RZ, RZ, R28 ;  /* 0x000000ffff187224 */ /* 0x001fe200078e001c */
[----:B------:R-:W-:Y:S01]  /*18720*/  MOV R25, R29 ;  /* 0x0000001d00197202 */ /* 0x000fe20000000f00 */
[----:B------:R-:W3:Y:S04]  /*18730*/  LDL.LU R28, [R1+0x2294] ;  /* 0x00229400011c7983 */ /* 0x000ee80000300800 */
[----:B------:R-:W4:Y:S01]  /*18740*/  LDL.LU R29, [R1+0x2290] ;  /* 0x00229000011d7983 */ /* 0x000f220000300800 */
[-C--:B--2---:R-:W-:Y:S03]  /*18750*/  HMMA.16816.F32.BF16 R8, R8, R22.reuse, R4 ;  /* 0x000000160808723c */ /* 0x084fe60000041804 */
[----:B------:R-:W2:Y:S04]  /*18760*/  LDL.LU.64 R4, [R1+0x20] ;  /* 0x0000200001047983 */ /* 0x000ea80000300a00 */
[----:B------:R-:W3:Y:S01]  /*18770*/  LDL.LU.64 R6, [R1+0x28] ;  /* 0x0000280001067983 */ /* 0x000ee20000300a00 */
[----:B------:R-:W-:Y:S01]  /*18780*/  IMAD.MOV.U32 R26, RZ, RZ, R17 ;  /* 0x000000ffff1a7224 */ /* 0x000fe200078e0011 */
        /* <DEDUP_REMOVED lines=19> */
[----:B------:R-:W2:Y:S04]  /*188c0*/  LDL.LU.64 R26, [R1+0x2288] ;  /* 0x00228800011a7983 */ /* 0x000ea80000300a00 */
[----:B------:R-:W3:Y:S04]  /*188d0*/  LDL.LU.64 R24, [R1+0x2280] ;  /* 0x0022800001187983 */ /* 0x000ee80000300a00 */
[----:B------:R-:W3:Y:S04]  /*188e0*/  LDL.LU.64 R18, [R1+0x2278] ;  /* 0x0022780001127983 */ /* 0x000ee80000300a00 */
[----:B------:R-:W3:Y:S04]  /*188f0*/  LDL.LU.64 R16, [R1+0x2270] ;  /* 0x0022700001107983 */ /* 0x000ee80000300a00 */
[----:B------:R0:W-:Y:S04]  /*18900*/  STL.64 [R1+0x2258], R6 ;  /* 0x0022580601007387 */ /* 0x0001e80000100a00 */
[----:B------:R2:W-:Y:S01]  /*18910*/  STL.64 [R1+0x2250], R4 ;  /* 0x0022500401007387 */ /* 0x0005e20000100a00 */
[----:B0-----:R-:W-:Y:S01]  /*18920*/  IMAD.MOV.U32 R6, RZ, RZ, R3 ;  /* 0x000000ffff067224 */ /* 0x001fe200078e0003 */
[----:B------:R-:W-:Y:S01]  /*18930*/  MOV R7, R0 ;  /* 0x0000000000077202 */ /* 0x000fe20000000f00 */
[----:B--2---:R-:W-:Y:S01]  /*18940*/  IMAD.MOV.U32 R4, RZ, RZ, R27 ;  /* 0x000000ffff047224 */ /* 0x004fe200078e001b */
[----:B------:R-:W-:-:S07]  /*18950*/  MOV R5, R26 ;  /* 0x0000001a00057202 */ /* 0x000fce0000000f00 */
[C---:B---3--:R-:W-:Y:S11]  /*18960*/  HMMA.16816.F32.BF16 R24, R16.reuse, R24, R4 ;  /* 0x000000181018723c */ /* 0x048ff60000041804 */
[----:B------:R-:W-:Y:S11]  /*18970*/  @!UPT UIADD3 URZ, URZ, URZ, URZ ;  /* 0x0000003f3f3ff290 */ /* 0x000ff6000fffe03f */
[----:B------:R-:W-:Y:S02]  /*18980*/  @!UPT UIADD3 URZ, URZ, URZ, URZ ;  /* 0x0000003f3f3ff290 */ /* 0x000fe4000fffe03f */
[----:B------:R-:W-:Y:S01]  /*18990*/  IMAD.MOV.U32 R3, RZ, RZ, R26 ;  /* 0x000000ffff037224 */ /* 0x000fe200078e001a */
[----:B------:R-:W-:Y:S01]  /*189a0*/  MOV R0, R27 ;  /* 0x0000001b00007202 */ /* 0x000fe20000000f00 */
[----:B------:R-:W-:Y:S01]  /*189b0*/  IMAD.MOV.U32 R5, RZ, RZ, R24 ;  /* 0x000000ffff057224 */ /* 0x000fe200078e0018 */
[----:B------:R-:W-:Y:S01]  /*189c0*/  MOV R4, R25 ;  /* 0x0000001900047202 */ /* 0x000fe20000000f00 */
[----:B------:R-:W2:Y:S04]  /*189d0*/  LDL.LU.64 R26, [R1+0x2268] ;  /* 0x00226800011a7983 */ /* 0x000ea80000300a00 */
[----:B------:R-:W2:Y:S01]  /*189e0*/  LDL.LU.64 R24, [R1+0x2260] ;  /* 0x0022600001187983 */ /* 0x000ea20000300a00 */
[----:B------:R-:W-:Y:S03]  /*189f0*/  HMMA.16816.F32.BF16 R16, R16, R20, R8 ;  /* 0x000000141010723c */ /* 0x000fe60000041808 */
[----:B------:R-:W-:Y:S11]  /*18a00*/  LDSM.16.MT88.4 R8, [R28+0x17000] ;  /* 0x017000001c08783b */ /* 0x000ff60000004200 */
[----:B------:R-:W-:Y:S09]  /*18a10*/  @!UPT UIADD3 URZ, URZ, URZ, URZ ;  /* 0x0000003f3f3ff290 */ /* 0x000ff2000fffe03f */
[----:B------:R-:W-:Y:S04]  /*18a20*/  STL.64 [R1+0x2230], R18 ;  /* 0x0022301201007387 */ /* 0x000fe80000100a00 */
[----:B------:R0:W-:Y:S02]  /*18a30*/  STL.64 [R1+0x2228], R16 ;  /* 0x0022281001007387 */ /* 0x0001e40000100a00 */
[----:B0-----:R-:W-:Y:S01]  /*18a40*/  IMAD.MOV.U32 R16, RZ, RZ, R5 ;  /* 0x000000ffff107224 */ /* 0x001fe200078e0005 */
[----:B------:R-:W-:Y:S02]  /*18a50*/  MOV R17, R4 ;  /* 0x0000000400117202 */ /* 0x000fe40000000f00 */
[----:B----4-:R-:W0:Y:S01]  /*18a60*/  LDSM.16.M88.4 R4, [R29+0x380] ;  /* 0x000380001d04783b */ /* 0x010e220000000200 */
[----:B------:R-:W-:-:S03]  /*18a70*/  IMAD.MOV.U32 R18, RZ, RZ, R3 ;  /* 0x000000ffff127224 */ /* 0x000fc600078e0003 */
[----:B------:R1:W-:Y:S01]  /*18a80*/  STL.64 [R1+0x2238], R22 ;  /* 0x0022381601007387 */ /* 0x0003e20000100a00 */
[----:B------:R-:W-:Y:S01]  /*18a90*/  MOV R19, R0 ;  /* 0x0000000000137202 */ /* 0x000fe20000000f00 */
[----:B0-----:R-:W-:Y:S01]  /*18aa0*/  IMAD.MOV.U32 R3, RZ, RZ, R6 ;  /* 0x000000ffff037224 */ /* 0x001fe200078e0006 */
[----:B------:R-:W-:Y:S01]  /*18ab0*/  MOV R0, R7 ;  /* 0x0000000700007202 */ /* 0x000fe20000000f00 */
[----:B--2---:R-:W-:Y:S01]  /*18ac0*/  HMMA.16816.F32.BF16 R12, R24, R20, R12 ;  /* 0x00000014180c723c */ /* 0x004fe2000004180c */
[----:B------:R-:W2:Y:S04]  /*18ad0*/  LDL.LU.64 R20, [R1+0x70] ;  /* 0x0000700001147983 */ /* 0x000ea80000300a00 */
[----:B-1----:R-:W3:Y:S04]  /*18ae0*/  LDL.LU.64 R22, [R1+0x78] ;  /* 0x0000780001167983 */ /* 0x002ee80000300a00 */
[----:B------:R-:W-:Y:S04]  /*18af0*/  STL [R1+0x2204], R11 ;  /* 0x0022040b01007387 */ /* 0x000fe80000100800 */
[----:B------:R-:W-:Y:S04]  /*18b00*/  STL.64 [R1+0x80], R4 ;  /* 0x0000800401007387 */ /* 0x000fe80000100a00 */
[----:B------:R-:W0:Y:S04]  /*18b10*/  LDSM.16.M88.4 R4, [R29+0x8380] ;  /* 0x008380001d04783b */ /* 0x000e280000000200 */
[----:B------:R-:W-:Y:S04]  /*18b20*/  STL [R1+0x21fc], R0 ;  /* 0x0021fc0001007387 */ /* 0x000fe80000100800 */
[----:B------:R-:W-:Y:S04]  /*18b30*/  STL [R1+0x21f8], R3 ;  /* 0x0021f80301007387 */ /* 0x000fe80000100800 */
[----:B0-----:R-:W-:Y:S01]  /*18b40*/  STL [R1+0x60], R4 ;  /* 0x0000600401007387 */ /* 0x001fe20000100800 */
[----:B------:R-:W-:-:S03]  /*18b50*/  IMAD.MOV.U32 R29, RZ, RZ, R5 ;  /* 0x000000ffff1d7224 */ /* 0x000fc600078e0005 */
[----:B------:R-:W-:Y:S04]  /*18b60*/  STL.64 [R1+0x68], R6 ;  /* 0x0000680601007387 */ /* 0x000fe80000100a00 */
[----:B------:R-:W0:Y:S04]  /*18b70*/  LDSM.16.MT88.4 R4, [R2+0x17000] ;  /* 0x017000000204783b */ /* 0x000e280000004200 */
[----:B------:R-:W-:Y:S04]  /*18b80*/  STL [R1+0x2200], R29 ;  /* 0x0022001d01007387 */ /* 0x000fe80000100800 */
        /* <DEDUP_REMOVED lines=9> */
[----:B------:R3:W-:Y:S02]  /*18c20*/  STL.64 [R1+0x2208], R24 ;  /* 0x0022081801007387 */ /* 0x0007e40000100a00 */
[----:B---3--:R-:W-:Y:S01]  /*18c30*/  MOV R25, R22 ;  /* 0x0000001600197202 */ /* 0x008fe20000000f00 */
[----:B------:R-:W-:Y:S01]  /*18c40*/  IMAD.MOV.U32 R24, RZ, RZ, R23 ;  /* 0x000000ffff187224 */ /* 0x000fe200078e0017 */
[C---:B--2---:R-:W-:Y:S01]  /*18c50*/  HMMA.16816.F32.BF16 R16, R4.reuse, R22, R16 ;  /* 0x000000160410723c */ /* 0x044fe20000041810 */
[----:B------:R-:W2:Y:S11]  /*18c60*/  LDL.LU.64 R22, [R1+0x2238] ;  /* 0x0022380001167983 */ /* 0x000eb60000300a00 */
[----:B------:R-:W-:Y:S11]  /*18c70*/  @!UPT UIADD3 URZ, URZ, URZ, URZ ;  /* 0x0000003f3f3ff290 */ /* 0x000ff6000fffe03f */
[----:B------:R-:W-:Y:S01]  /*18c80*/  @!UPT UIADD3 URZ, URZ, URZ, URZ ;  /* 0x0000003f3f3ff290 */ /* 0x000fe2000fffe03f */
[----:B------:R-:W-:Y:S01]  /*18c90*/  MOV R0, R18 ;  /* 0x0000001200007202 */ /* 0x000fe20000000f00 */
[----:B------:R-:W-:Y:S01]  /*18ca0*/  IMAD.MOV.U32 R3, RZ, RZ, R19 ;  /* 0x000000ffff037224 */ /* 0x000fe200078e0013 */
[----:B------:R-:W-:Y:S01]  /*18cb0*/  MOV R11, R16 ;  /* 0x00000010000b7202 */ /* 0x000fe20000000f00 */
[----:B------:R-:W-:Y:S01]  /*18cc0*/  IMAD.MOV.U32 R29, RZ, RZ, R17 ;  /* 0x000000ffff1d7224 */ /* 0x000fe200078e0011 */
[----:B------:R-:W2:Y:S04]  /*18cd0*/  LDL.LU.64 R18, [R1+0x2230] ;  /* 0x0022300001127983 */ /* 0x000ea80000300a00 */
[----:B------:R-:W2:Y:S02]  /*18ce0*/  LDL.LU.64 R16, [R1+0x2228] ;  /* 0x0022280001107983 */ /* 0x000ea40000300a00 */
[----:B--2---:R-:W-:Y:S07]  /*18cf0*/  HMMA.16816.F32.BF16 R4, R4, R22, R16 ;  /* 0x000000160404723c */ /* 0x004fee0000041810 */
[----:B------:R-:W-:Y:S01]  /*18d00*/  MOV R17, R22 ;  /* 0x0000001600117202 */ /* 0x000fe20000000f00 */
[----:B------:R-:W-:-:S02]  /*18d10*/  IMAD.MOV.U32 R16, RZ, RZ, R23 ;  /* 0x000000ffff107224 */ /* 0x000fc400078e0017 */
[----:B------:R-:W2:Y:S04]  /*18d20*/  LDL.LU.64 R22, [R1+0x2220] ;  /* 0x0022200001167983 */ /* 0x000ea80000300a00 */
[----:B------:R-:W2:Y:S01]  /*18d30*/  LDL.LU.64 R20, [R1+0x2218] ;  /* 0x0022180001147983 */ /* 0x000ea20000300a00 */
[----:B------:R-:W-:Y:S01]  /*18d40*/  MOV R18, R17 ;  /* 0x0000001100127202 */ /* 0x000fe20000000f00 */
[----:B------:R-:W-:-:S07]  /*18d50*/  IMAD.MOV.U32 R19, RZ, RZ, R16 ;  /* 0x000000ffff137224 */ /* 0x000fce00078e0010 */
        /* <DEDUP_REMOVED lines=14> */
[----:B--2---:R-:W-:Y:S07]  /*18e40*/  HMMA.16816.F32.BF16 R16, R20, R18, R24 ;  /* 0x000000121410723c */ /* 0x004fee0000041818 */
[----:B------:R-:W-:-:S02]  /*18e50*/  MOV R24, R11 ;  /* 0x0000000b00187202 */ /* 0x000fc40000000f00 */
[----:B------:R-:W2:Y:S01]  /*18e60*/  LDL.LU R11, [R1+0x2204] ;  /* 0x00220400010b7983 */ /* 0x000ea20000300800 */
[----:B------:R-:W-:Y:S01]  /*18e70*/  IMAD.MOV.U32 R25, RZ, RZ, R29 ;  /* 0x000000ffff197224 */ /* 0x000fe200078e001d */
[----:B------:R-:W-:Y:S01]  /*18e80*/  MOV R26, R0 ;  /* 0x00000000001a7202 */ /* 0x000fe20000000f00 */
[----:B------:R-:W-:Y:S01]  /*18e90*/  IMAD.MOV.U32 R27, RZ, RZ, R3 ;  /* 0x000000ffff1b7224 */ /* 0x000fe200078e0003 */
[----:B------:R-:W4:Y:S04]  /*18ea0*/  LDL.LU R29, [R1+0x2200] ;  /* 0x00220000011d7983 */ /* 0x000f280000300800 */
[----:B------:R-:W4:Y:S04]  /*18eb0*/  LDL.LU R0, [R1+0x21fc] ;  /* 0x0021fc0001007983 */ /* 0x000f280000300800 */
[----:B------:R-:W4:Y:S04]  /*18ec0*/  LDL.LU R3, [R1+0x21f8] ;  /* 0x0021f80001037983 */ /* 0x000f280000300800 */
[----:B------:R-:W4:Y:S04]  /*18ed0*/  LDL.64 R20, [R1+0x30] ;  /* 0x0000300001147983 */ /* 0x000f280000100a00 */
[----:B------:R-:W4:Y:S04]  /*18ee0*/  LDL.64 R22, [R1+0x38] ;  /* 0x0000380001167983 */ /* 0x000f280000100a00 */
[----:B------:R-:W-:Y:S04]  /*18ef0*/  STL.64 [R1+0x21d0], R18 ;  /* 0x0021d01201007387 */ /* 0x000fe80000100a00 */
[----:B------:R3:W-:Y:S04]  /*18f00*/  STL.64 [R1+0x21c8], R16 ;  /* 0x0021c81001007387 */ /* 0x0007e80000100a00 */
[----:B------:R-:W4:Y:S01]  /*18f10*/  LDL.LU.64 R6, [R1+0x21f0] ;  /* 0x0021f00001067983 */ /* 0x000f220000300a00 */
[----:B---3--:R-:W-:Y:S01]  /*18f20*/  MOV R17, R4 ;  /* 0x0000000400117202 */ /* 0x008fe20000000f00 */
[----:B------:R-:W-:Y:S01]  /*18f30*/  IMAD.MOV.U32 R16, RZ, RZ, R5 ;  /* 0x000000ffff107224 */ /* 0x000fe200078e0005 */
[----:B--2---:R-:W-:Y:S01]  /*18f40*/  HMMA.16816.F32.BF16 R24, R8, R4, R24 ;  /* 0x000000040818723c */ /* 0x004fe20000041818 */
[----:B------:R-:W2:Y:S11]  /*18f50*/  LDL.LU.64 R4, [R1+0x21e8] ;  /* 0x0021e80001047983 */ /* 0x000eb60000300a00 */
[----:B------:R-:W-:Y:S11]  /*18f60*/  @!UPT UIADD3 URZ, URZ, URZ, URZ ;  /* 0x0000003f3f3ff290 */ /* 0x000ff6000fffe03f */
[----:B------:R-:W-:Y:S04]  /*18f70*/  STL.64 [R1+0x21e0], R26 ;  /* 0x0021e01a01007387 */ /* 0x000fe80000100a00 */
[----:B------:R0:W-:Y:S04]  /*18f80*/  STL.64 [R1+0x21d8], R24 ;  /* 0x0021d81801007387 */ /* 0x0001e80000100a00 */
[----:B0-----:R-:W2:Y:S01]  /*18f90*/  LDL.LU R24, [R1+0x60] ;  /* 0x0000600001187983 */ /* 0x001ea20000300800 */
[----:B----4-:R-:W-:Y:S01]  /*18fa0*/  MOV R25, R29 ;  /* 0x0000001d00197202 */ /* 0x010fe20000000f00 */
[----:B------:R-:W-:-:S06]  /*18fb0*/  IMAD.MOV.U32 R29, RZ, RZ, R23 ;  /* 0x000000ffff1d7224 */ /* 0x000fcc00078e0017 */
[-C--:B--2---:R-:W-:Y:S01]  /*18fc0*/  HMMA.16816.F32.BF16 R8, R8, R24.reuse, R4 ;  /* 0x000000180808723c */ /* 0x084fe20000041804 */
[----:B------:R-:W2:Y:S04]  /*18fd0*/  LDL R7, [R1+0xeb8] ;  /* 0x000eb80001077983 */ /* 0x000ea80000100800 */
[----:B------:R-:W3:Y:S03]  /*18fe0*/  LDL.LU.64 R26, [R1+0x21e0] ;  /* 0x0021e000011a7983 */ /* 0x000ee60000300a00 */
[----:B------:R-:W-:Y:S01]  /*18ff0*/  HMMA.16816.F32.BF16 R12, R20, R24, R12 ;  /* 0x00000018140c723c */ /* 0x000fe2000004180c */
[----:B------:R-:W0:Y:S04]  /*19000*/  LDSM.16.MT88.4 R20, [R28+0x17800] ;  /* 0x017800001c14783b */ /* 0x000e280000004200 */
[----:B------:R-:W3:Y:S11]  /*19010*/  LDL.LU.64 R24, [R1+0x21d8] ;  /* 0x0021d80001187983 */ /* 0x000ef60000300a00 */
[----:B------:R-:W-:Y:S07]  /*19020*/  @!UPT UIADD3 URZ, URZ, URZ, URZ ;  /* 0x0000003f3f3ff290 */ /* 0x000fee000fffe03f */
[----:B------:R1:W-:Y:S04]  /*19030*/  STL.64 [R1+0x21b0], R14 ;  /* 0x0021b00e01007387 */ /* 0x0003e80000100a00 */
[----:B------:R-:W-:Y:S04]  /*19040*/  STL.64 [R1+0x21a8], R12 ;  /* 0x0021a80c01007387 */ /* 0x000fe80000100a00 */
[----:B-1----:R-:W4:Y:S04]  /*19050*/  LDL.LU.64 R14, [R1+0x68] ;  /* 0x00006800010e7983 */ /* 0x002f280000300a00 */
[----:B0-----:R-:W-:Y:S04]  /*19060*/  STL.64 [R1+0x2190], R22 ;  /* 0x0021901601007387 */ /* 0x001fe80000100a00 */
[----:B------:R0:W-:Y:S02]  /*19070*/  STL.64 [R1+0x2188], R20 ;  /* 0x0021881401007387 */ /* 0x0001e40000100a00 */
[----:B0-----:R-:W-:Y:S01]  /*19080*/  MOV R20, R17 ;  /* 0x0000001100147202 */ /* 0x001fe20000000f00 */
[----:B------:R-:W-:Y:S01]  /*19090*/  IMAD.MOV.U32 R21, RZ, RZ, R16 ;  /* 0x000000ffff157224 */ /* 0x000fe200078e0010 */
[----:B------:R-:W-:Y:S01]  /*190a0*/  MOV R22, R3 ;  /* 0x0000000300167202 */ /* 0x000fe20000000f00 */
[----:B------:R-:W-:Y:S01]  /*190b0*/  IMAD.MOV.U32 R23, RZ, RZ, R0 ;  /* 0x000000ffff177224 */ /* 0x000fe200078e0000 */
[----:B--2---:R-:W0:Y:S04]  /*190c0*/  LDSM.16.M88.4 R16, [R7+0x380] ;  /* 0x000380000710783b */ /* 0x004e280000000200 */
[----:B------:R-:W1:Y:S01]  /*190d0*/  LDSM.16.M88.4 R4, [R7+0x8380] ;  /* 0x008380000704783b */ /* 0x000e620000000200 */
[----:B0-----:R-:W-:Y:S01]  /*190e0*/  IMAD.MOV.U32 R0, RZ, RZ, R19 ;  /* 0x000000ffff007224 */ /* 0x001fe200078e0013 */
[----:B------:R-:W-:-:S02]  /*190f0*/  MOV R3, R18 ;  /* 0x0000001200037202 */ /* 0x000fc40000000f00 */
[----:B------:R-:W-:Y:S04]  /*19100*/  STL.64 [R1+0x50], R16 ;  /* 0x0000501001007387 */ /* 0x000fe80000100a00 */
[----:B------:R0:W-:Y:S04]  /*19110*/  STL.64 [R1+0x58], R18 ;  /* 0x0000581201007387 */ /* 0x0001e80000100a00 */
[----:B0-----:R-:W2:Y:S04]  /*19120*/  LDL.LU.64 R18, [R1+0x21d0] ;  /* 0x0021d00001127983 */ /* 0x001ea80000300a00 */
[----:B------:R-:W2:Y:S04]  /*19130*/  LDL.LU.64 R16, [R1+0x21c8] ;  /* 0x0021c80001107983 */ /* 0x000ea80000300a00 */
[----:B------:R-:W-:Y:S04]  /*19140*/  STL [R1+0x2164], R0 ;  /* 0x0021640001007387 */ /* 0x000fe80000100800 */
[----:B------:R-:W-:Y:S04]  /*19150*/  STL [R1+0x2160], R3 ;  /* 0x0021600301007387 */ /* 0x000fe80000100800 */
[----:B-1----:R-:W-:Y:S04]  /*19160*/  STL.64 [R1+0x40], R4 ;  /* 0x0000400401007387 */ /* 0x002fe80000100a00 */
[----:B------:R-:W-:Y:S04]  /*19170*/  STL.64 [R1+0x48], R6 ;  /* 0x0000480601007387 */ /* 0x000fe80000100a00 */
[----:B------:R-:W0:Y:S04]  /*19180*/  LDSM.16.MT88.4 R4, [R2+0x17800] ;  /* 0x017800000204783b */ /* 0x000e280000004200 */
[----:B0-----:R-:W-:Y:S04]  /*19190*/  STL.64 [R1+0x2170], R6 ;  /* 0x0021700601007387 */ /* 0x001fe80000100a00 */
[----:B------:R0:W-:Y:S04]  /*191a0*/  STL.64 [R1+0x2168], R4 ;  /* 0x0021680401007387 */ /* 0x0001e80000100a00 */
[----:B0-----:R-:W2:Y:S04]  /*191b0*/  LDL.LU R4, [R1+0x30] ;  /* 0x0000300001047983 */ /* 0x001ea80000300800 */
[----:B------:R-:W2:Y:S04]  /*191c0*/  LDL.LU R5, [R1+0x34] ;  /* 0x0000340001057983 */ /* 0x000ea80000300800 */
[----:B------:R-:W2:Y:S01]  /*191d0*/  LDL.LU R6, [R1+0x38] ;  /* 0x0000380001067983 */ /* 0x000ea20000300800 */
[----:B------:R-:W-:-:S07]  /*191e0*/  MOV R7, R29 ;  /* 0x0000001d00077202 */ /* 0x000fce0000000f00 */
[----:B--2---:R-:W-:Y:S01]  /*191f0*/  HMMA.16816.F32.BF16 R4, R4, R20, R16 ;  /* 0x000000140404723c */ /* 0x004fe20000041810 */
[----:B------:R-:W3:Y:S04]  /*19200*/  LDL.LU.64 R18, [R1+0x21c0] ;  /* 0x0021c00001127983 */ /* 0x000ee80000300a00 */
[----:B------:R-:W3:Y:S11]  /*19210*/  LDL.LU.64 R16, [R1+0x21b8] ;  /* 0x0021b80001107983 */ /* 0x000ef60000300a00 */
[----:B------:R-:W-:Y:S08]  /*19220*/  @!UPT UIADD3 URZ, URZ, URZ, URZ ;  /* 0x0000003f3f3ff290 */ /* 0x000ff0000fffe03f */
[----:B------:R-:W-:Y:S01]  /*19230*/  IMAD.MOV.U32 R13, RZ, RZ, R4 ;  /* 0x000000ffff0d7224 */ /* 0x000fe200078e0004 */
[----:B------:R-:W-:Y:S01]  /*19240*/  MOV R12, R5 ;  /* 0x00000005000c7202 */ /* 0x000fe20000000f00 */
[----:B------:R-:W-:Y:S01]  /*19250*/  IMAD.MOV.U32 R3, RZ, RZ, R6 ;  /* 0x000000ffff037224 */ /* 0x000fe200078e0006 */
[----:B------:R-:W-:Y:S02]  /*19260*/  MOV R0, R7 ;  /* 0x0000000700007202 */ /* 0x000fe40000000f00 */
[C---:B---3--:R-:W-:Y:S08]  /*19270*/  HMMA.16816.F32.BF16 R4, R16.reuse, R22, R24 ;  /* 0x000000161004723c */ /* 0x048ff00000041818 */
[----:B----4-:R-:W-:Y:S11]  /*19280*/  HMMA.16816.F32.BF16 R24, R16, R14, R8 ;  /* 0x0000000e1018723c */ /* 0x010ff60000041808 */
[----:B------:R-:W-:Y:S04]  /*19290*/  @!UPT UIADD3 URZ, URZ, URZ, URZ ;  /* 0x0000003f3f3ff290 */ /* 0x000fe8000fffe03f */
[----:B------:R0:W-:Y:S04]  /*192a0*/  STL.64 [R1+0x21a0], R6 ;  /* 0x0021a00601007387 */ /* 0x0001e80000100a00 */
[----:B------:R1:W-:Y:S01]  /*192b0*/  STL.64 [R1+0x2198], R4 ;  /* 0x0021980401007387 */ /* 0x0003e20000100a00 */
[----:B0-----:R-:W-:Y:S01]  /*192c0*/  IMAD.MOV.U32 R6, RZ, RZ, R3 ;  /* 0x000000ffff067224 */ /* 0x001fe200078e0003 */
[----:B------:R-:W-:Y:S01]  /*192d0*/  MOV R7, R0 ;  /* 0x0000000000077202 */ /* 0x000fe20000000f00 */
[----:B------:R-:W-:Y:S01]  /*192e0*/  IMAD.MOV.U32 R3, RZ, RZ, R14 ;  /* 0x000000ffff037224 */ /* 0x000fe200078e000e */
[----:B------:R-:W-:Y:S01]  /*192f0*/  MOV R0, R15 ;  /* 0x0000000f00007202 */ /* 0x000fe20000000f00 */
[----:B-1----:R-:W-:Y:S01]  /*19300*/  IMAD.MOV.U32 R4, RZ, RZ, R13 ;  /* 0x000000ffff047224 */ /* 0x002fe200078e000d */
[----:B------:R-:W-:Y:S01]  /*19310*/  MOV R5, R12 ;  /* 0x0000000c00057202 */ /* 0x000fe20000000f00 */
[----:B------:R-:W2:Y:S04]  /*19320*/  LDL.LU.64 R14, [R1+0x21b0] ;  /* 0x0021b000010e7983 */ /* 0x000ea80000300a00 */
[----:B------:R-:W2:Y:S04]  /*19330*/  LDL.LU.64 R12, [R1+0x21a8] ;  /* 0x0021a800010c7983 */ /* 0x000ea80000300a00 */
[----:B------:R-:W3:Y:S04]  /*19340*/  LDL.LU.64 R8, [R1+0x20] ;  /* 0x0000200001087983 */ /* 0x000ee80000300a00 */
[----:B------:R-:W2:Y:S01]  /*19350*/  LDL.LU.64 R10, [R1+0x28] ;  /* 0x00002800010a7983 */ /* 0x000ea20000300a00 */
[----:B------:R-:W-:Y:S01]  /*19360*/  IMAD.MOV.U32 R18, RZ, RZ, R3 ;  /* 0x000000ffff127224 */ /* 0x000fe200078e0003 */
[----:B------:R-:W-:-:S02]  /*19370*/  MOV R19, R0 ;  /* 0x0000000000137202 */ /* 0x000fc40000000f00 */
[----:B------:R-:W-:Y:S04]  /*19380*/  STL.64 [R1+0x2180], R26 ;  /* 0x0021801a01007387 */ /* 0x000fe80000100a00 */
[----:B------:R0:W-:Y:S04]  /*19390*/  STL.64 [R1+0x2178], R24 ;  /* 0x0021781801007387 */ /* 0x0001e80000100a00 */
[----:B0-----:R-:W4:Y:S01]  /*193a0*/  LDL.LU.64 R24, [R1+0x50] ;  /* 0x0000500001187983 */ /* 0x001f220000300a00 */
[----:B---3--:R-:W-:Y:S01]  /*193b0*/  IMAD.MOV.U32 R17, RZ, RZ, R8 ;  /* 0x000000ffff117224 */ /* 0x008fe200078e0008 */
        /* <DEDUP_REMOVED lines=18> */
[----:B------:R-:W2:Y:S04]  /*194e0*/  LDL.LU.64 R4, [R1+0x2198] ;  /* 0x0021980001047983 */ /* 0x000ea80000300a00 */
[----:B------:R-:W2:Y:S04]  /*194f0*/  LDL.LU.64 R22, [R1+0x2190] ;  /* 0x0021900001167983 */ /* 0x000ea80000300a00 */
[----:B------:R-:W2:Y:S01]  /*19500*/  LDL.LU.64 R20, [R1+0x2188] ;  /* 0x0021880001147983 */ /* 0x000ea20000300a00 */
[----:B----4-:R-:W-:Y:S01]  /*19510*/  IMAD.MOV.U32 R0, RZ, RZ, R24 ;  /* 0x000000ffff007224 */ /* 0x010fe200078e0018 */
[----:B------:R-:W-:-:S02]  /*19520*/  MOV R2, R25 ;  /* 0x0000001900027202 */ /* 0x000fc40000000f00 */
[----:B------:R-:W4:Y:S04]  /*19530*/  LDL.LU.64 R26, [R1+0x2180] ;  /* 0x00218000011a7983 */ /* 0x000f280000300a00 */
[----:B------:R-:W-:Y:S01]  /*19540*/  BAR.SYNC.DEFER_BLOCKING 0x0 ;  /* 0x0000000000007b1d */ /* 0x000fe20000010000 */
[C---:B--2---:R-:W-:Y:S05]  /*19550*/  HMMA.16816.F32.BF16 R4, R20.reuse, R24, R4 ;  /* 0x000000181404723c */ /* 0x044fea0000041804 */
[----:B------:R-:W4:Y:S11]  /*19560*/  LDL.LU.64 R24, [R1+0x2178] ;  /* 0x0021780001187983 */ /* 0x000f360000300a00 */
[----:B------:R-:W-:Y:S07]  /*19570*/  @!UPT UIADD3 URZ, URZ, URZ, URZ ;  /* 0x0000003f3f3ff290 */ /* 0x000fee000fffe03f */
[----:B------:R0:W-:Y:S01]  /*19580*/  STL [R1+0x18], R6 ;  /* 0x0000180601007387 */ /* 0x0001e20000100800 */
[----:B------:R-:W-:Y:S01]  /*19590*/  IMAD.MOV.U32 R29, RZ, RZ, R7 ;  /* 0x000000ffff1d7224 */ /* 0x000fe200078e0007 */
[----:B------:R-:W-:Y:S01]  /*195a0*/  MOV R28, R5 ;  /* 0x00000005001c7202 */ /* 0x000fe20000000f00 */
[----:B------:R-:W-:Y:S01]  /*195b0*/  IMAD.MOV.U32 R3, RZ, RZ, R4 ;  /* 0x000000ffff037224 */ /* 0x000fe200078e0004 */
[----:B0-----:R-:W2:Y:S04]  /*195c0*/  LDL.LU.64 R6, [R1+0x2170] ;  /* 0x0021700001067983 */ /* 0x001ea80000300a00 */
[----:B------:R-:W2:Y:S01]  /*195d0*/  LDL.LU.64 R4, [R1+0x2168] ;  /* 0x0021680001047983 */ /* 0x000ea20000300a00 */
[----:B----4-:R-:W-:Y:S07]  /*195e0*/  HMMA.16816.F32.BF16 R24, R20, R16, R24 ;  /* 0x000000101418723c */ /* 0x010fee0000041818 */
[----:B------:R-:W-:-:S02]  /*195f0*/  MOV R20, R0 ;  /* 0x0000000000147202 */ /* 0x000fc40000000f00 */
[----:B------:R-:W4:Y:S01]  /*19600*/  LDL.LU R0, [R1+0x2164] ;  /* 0x0021640001007983 */ /* 0x000f220000300800 */
[----:B------:R-:W-:Y:S11]  /*19610*/  IMAD.MOV.U32 R21, RZ, RZ, R2 ;  /* 0x000000ffff157224 */ /* 0x000ff600078e0002 */
[----:B------:R-:W-:Y:S02]  /*19620*/  @!UPT UIADD3 URZ, URZ, URZ, URZ ;  /* 0x0000003f3f3ff290 */ /* 0x000fe4000fffe03f */
[----:B------:R-:W-:Y:S04]  /*19630*/  STL.64 [R1+0x2148], R26 ;  /* 0x0021481a01007387 */ /* 0x000fe80000100a00 */
[----:B------:R0:W-:Y:S02]  /*19640*/  STL.64 [R1+0x2140], R24 ;  /* 0x0021401801007387 */ /* 0x0001e40000100a00 */
[----:B0-----:R-:W-:Y:S02]  /*19650*/  MOV R24, R3 ;  /* 0x0000000300187202 */ /* 0x001fe40000000f00 */
[----:B------:R-:W3:Y:S01]  /*19660*/  LDL.LU R3, [R1+0x2160] ;  /* 0x0021600001037983 */ /* 0x000ee20000300800 */
[C---:B--2---:R-:W-:Y:S03]  /*19670*/  HMMA.16816.F32.BF16 R20, R4.reuse, R20, R8 ;  /* 0x000000140414723c */ /* 0x044fe60000041808 */
[----:B------:R-:W2:Y:S04]  /*19680*/  LDL.LU R26, [R1+0x18] ;  /* 0x00001800011a7983 */ /* 0x000ea80000300800 */
[----:B------:R-:W2:Y:S04]  /*19690*/  LDL.LU.64 R10, [R1+0x2158] ;  /* 0x00215800010a7983 */ /* 0x000ea80000300a00 */
[----:B------:R-:W2:Y:S01]  /*196a0*/  LDL.LU.64 R8, [R1+0x2150] ;  /* 0x0021500001087983 */ /* 0x000ea20000300a00 */
[----:B------:R-:W-:Y:S01]  /*196b0*/  HMMA.16816.F32.BF16 R12, R4, R16, R12 ;  /* 0x00000010040c723c */ /* 0x000fe2000004180c */
[----:B------:R-:W-:-:S02]  /*196c0*/  IMAD.MOV.U32 R25, RZ, RZ, R28 ;  /* 0x000000ffff197224 */ /* 0x000fc400078e001c */
[----:B------:R-:W-:-:S04]  /*196d0*/  IMAD.MOV.U32 R27, RZ, RZ, R29 ;  /* 0x000000ffff1b7224 */ /* 0x000fc800078e001d */
[----:B----4-:R-:W-:Y:S01]  /*196e0*/  IMAD.MOV.U32 R7, RZ, RZ, R0 ;  /* 0x000000ffff077224 */ /* 0x010fe200078e0000 */
[----:B---3--:R-:W-:-:S07]  /*196f0*/  MOV R6, R3 ;  /* 0x0000000300067202 */ /* 0x008fce0000000f00 */
[----:B--2---:R-:W-:Y:S01]  /*19700*/  HMMA.16816.F32.BF16 R4, R8, R6, R24 ;  /* 0x000000060804723c */ /* 0x004fe20000041818 */
[----:B------:R-:W2:Y:S04]  /*19710*/  LDL.LU.64 R26, [R1+0x2148] ;  /* 0x00214800011a7983 */ /* 0x000ea80000300a00 */
[----:B------:R-:W2:Y:S04]  /*19720*/  LDL.LU.64 R24, [R1+0x2140] ;  /* 0x0021400001187983 */ /* 0x000ea80000300a00 */
[----:B------:R-:W0:Y:S01]  /*19730*/  S2R R2, SR_TID.X ;  /* 0x0000000000027919 */ /* 0x000e220000002100 */
[----:B------:R-:W-:-:S02]  /*19740*/  MOV R3, R18 ;  /* 0x0000001200037202 */ /* 0x000fc40000000f00 */
[C---:B0-----:R-:W-:Y:S02]  /*19750*/  SHF.L.U32 R28, R2.reuse, 0x1, RZ ;  /* 0x00000001021c7819 */ /* 0x041fe400000006ff */
[----:B------:R-:W-:Y:S02]  /*19760*/  LOP3.LUT R2, R2, 0x60, RZ, 0xc0, !PT ;  /* 0x0000006002027812 */ /* 0x000fe400078ec0ff */
[----:B------:R-:W-:-:S04]  /*19770*/  LOP3.LUT R28, R28, 0x6, RZ, 0xc0, !PT ;  /* 0x000000061c1c7812 */ /* 0x000fc800078ec0ff */
[----:B------:R-:W-:Y:S01]  /*19780*/  LEA.HI R0, R2, R28, RZ, 0x1e ;  /* 0x0000001c02007211 */ /* 0x000fe200078ff0ff */
[----:B------:R-:W-:Y:S01]  /*19790*/  IMAD.MOV.U32 R2, RZ, RZ, R19 ;  /* 0x000000ffff027224 */ /* 0x000fe200078e0013 */
[----:B--2---:R-:W-:Y:S01]  /*197a0*/  HMMA.16816.F32.BF16 R8, R8, R18, R24 ;  /* 0x000000120808723c */ /* 0x004fe20000041818 */
[----:B------:R-:W2:Y:S04]  /*197b0*/  LDL.LU.64 R18, [R1+0x2138] ;  /* 0x0021380001127983 */ /* 0x000ea80000300a00 */
[----:B------:R-:W2:Y:S02]  /*197c0*/  LDL.LU.64 R16, [R1+0x2130] ;  /* 0x0021300001107983 */ /* 0x000ea40000300a00 */
[----:B------:R-:W-:Y:S01]  /*197d0*/  MOV R26, R3 ;  /* 0x00000003001a7202 */ /* 0x000fe20000000f00 */
[----:B------:R-:W-:Y:S01]  /*197e0*/  IMAD.MOV.U32 R27, RZ, RZ, R2 ;  /* 0x000000ffff1b7224 */ /* 0x000fe200078e0002 */
[----:B------:R-:W0:Y:S01]  /*197f0*/  S2R R29, SR_TID.X ;  /* 0x00000000001d7919 */ /* 0x000e220000002100 */
[----:B------:R-:W-:-:S02]  /*19800*/  IADD3 R3, R0, UR4, RZ ;  /* 0x0000000400037c10 */ /* 0x000fc4000fffe0ff */
[--C-:B0-----:R-:W-:Y:S02]  /*19810*/  SHF.R.U32.HI R0, RZ, 0x2, R29.reuse ;  /* 0x00000002ff007819 */ /* 0x101fe4000001161d */
[--C-:B------:R-:W-:Y:S02]  /*19820*/  SHF.R.U32.HI R2, RZ, 0x2, R29.reuse ;  /* 0x00000002ff027819 */ /* 0x100fe4000001161d */
[--C-:B------:R-:W-:Y:S02]  /*19830*/  SHF.R.U32.HI R28, RZ, 0x2, R29.reuse ;  /* 0x00000002ff1c7819 */ /* 0x100fe4000001161d */
[----:B------:R-:W-:Y:S02]  /*19840*/  SHF.R.U32.HI R29, RZ, 0x2, R29 ;  /* 0x00000002ff1d7819 */ /* 0x000fe4000001161d */
[----:B------:R-:W-:Y:S02]  /*19850*/  SGXT.U32 R0, R0, 0x3 ;  /* 0x000000030000781a */ /* 0x000fe40000000000 */
[----:B------:R-:W-:-:S02]  /*19860*/  SGXT.U32 R2, R2, 0x3 ;  /* 0x000000030202781a */ /* 0x000fc40000000000 */
[----:B------:R-:W-:Y:S02]  /*19870*/  SGXT.U32 R28, R28, 0x3 ;  /* 0x000000031c1c781a */ /* 0x000fe40000000000 */
[----:B------:R-:W-:Y:S01]  /*19880*/  SGXT.U32 R29, R29, 0x3 ;  /* 0x000000031d1d781a */ /* 0x000fe20000000000 */
[----:B--2---:R-:W-:Y:S01]  /*19890*/  HMMA.16816.F32.BF16 R12, R16, R26, R12 ;  /* 0x0000001a100c723c */ /* 0x004fe2000004180c */
[----:B------:R-:W0:Y:S04]  /*198a0*/  S2R R27, SR_CTAID.X ;  /* 0x00000000001b7919 */ /* 0x000e280000002500 */
[----:B------:R-:W2:Y:S01]  /*198b0*/  LDL.LU R26, [R1+0x58] ;  /* 0x00005800011a7983 */ /* 0x000ea20000300800 */
[----:B0-----:R-:W-:-:S04]  /*198c0*/  SHF.L.U32 R27, R27, 0x5, RZ ;  /* 0x000000051b1b7819 */ /* 0x001fc800000006ff */
[----:B------:R-:W-:Y:S02]  /*198d0*/  LOP3.LUT R29, R29, R27, RZ, 0xfc, !PT ;  /* 0x0000001b1d1d7212 */ /* 0x000fe400078efcff */
[C---:B------:R-:W-:Y:S02]  /*198e0*/  LOP3.LUT R28, R27.reuse, 0x8, R28, 0xfe, !PT ;  /* 0x000000081b1c7812 */ /* 0x040fe400078efe1c */
[C---:B------:R-:W-:Y:S02]  /*198f0*/  LOP3.LUT R2, R27.reuse, 0x10, R2, 0xfe, !PT ;  /* 0x000000101b027812 */ /* 0x040fe400078efe02 */
[----:B------:R-:W-:Y:S02]  /*19900*/  LOP3.LUT R0, R27, 0x18, R0, 0xfe, !PT ;  /* 0x000000181b007812 */ /* 0x000fe400078efe00 */
[----:B------:R-:W2:Y:S01]  /*19910*/  LDL.LU R27, [R1+0x5c] ;  /* 0x00005c00011b7983 */ /* 0x000ea20000300800 */
[----:B------:R-:W-:-:S04]  /*19920*/  IADD3 R24, R3, 0x20, RZ ;  /* 0x0000002003187810 */ /* 0x000fc80007ffe0ff */
[CC--:B------:R-:W-:Y:S02]  /*19930*/  ISETP.GE.AND P6, PT, R29.reuse, R24.reuse, PT ;  /* 0x000000181d00720c */ /* 0x0c0fe40003fc6270 */
[-C--:B------:R-:W-:Y:S02]  /*19940*/  ISETP.GE.AND P5, PT, R28, R24.reuse, PT ;  /* 0x000000181c00720c */ /* 0x080fe40003fa6270 */
[-C--:B------:R-:W-:Y:S02]  /*19950*/  ISETP.GE.AND P2, PT, R2, R24.reuse, PT ;  /* 0x000000180200720c */ /* 0x080fe40003f46270 */
[----:B------:R-:W-:Y:S02]  /*19960*/  ISETP.GE.AND P4, PT, R0, R24, PT ;  /* 0x000000180000720c */ /* 0x000fe40003f86270 */
[----:B------:R-:W-:Y:S01]  /*19970*/  ISETP.GE.AND P3, PT, R29, R3, PT ;  /* 0x000000031d00720c */ /* 0x000fe20003f66270 */
[----:B------:R-:W-:Y:S02]  /*19980*/  FMUL R15, R15, c[0x0][0x188] ;  /* 0x000062000f0f7a20 */ /* 0x000fe40000400000 */
[----:B------:R-:W-:Y:S01]  /*19990*/  FMUL R9, R9, c[0x0][0x188] ;  /* 0x0000620009097a20 */ /* 0x000fe20000400000 */
[----:B--2---:R-:W-:Y:S07]  /*199a0*/  HMMA.16816.F32.BF16 R20, R16, R26, R20 ;  /* 0x0000001a1014723c */ /* 0x004fee0000041814 */
[----:B------:R-:W-:-:S02]  /*199b0*/  FMUL R16, R4, c[0x0][0x188] ;  /* 0x0000620004107a20 */ /* 0x000fc40000400000 */
[----:B------:R-:W-:Y:S02]  /*199c0*/  FMUL R17, R5, c[0x0][0x188] ;  /* 0x0000620005117a20 */ /* 0x000fe40000400000 */
[----:B------:R-:W-:Y:S02]  /*199d0*/  FMUL R4, R8, c[0x0][0x188] ;  /* 0x0000620008047a20 */ /* 0x000fe40000400000 */
[----:B------:R-:W-:Y:S02]  /*199e0*/  FMUL R5, R10, c[0x0][0x188] ;  /* 0x000062000a057a20 */ /* 0x000fe40000400000 */
[----:B------:R-:W-:Y:S02]  /*199f0*/  FMUL R18, R6, c[0x0][0x188] ;  /* 0x0000620006127a20 */ /* 0x000fe40000400000 */
[----:B------:R-:W-:Y:S02]  /*19a00*/  FMUL R6, R12, c[0x0][0x188] ;  /* 0x000062000c067a20 */ /* 0x000fe40000400000 */
[----:B------:R-:W-:Y:S01]  /*19a10*/  FMUL R19, R7, c[0x0][0x188] ;  /* 0x0000620007137a20 */ /* 0x000fe20000400000 */
[----:B------:R-:W-:Y:S01]  /*19a20*/  FSEL R4, R4, -INF , P6 ;  /* 0xff80000004047808 */ /* 0x000fe20003000000 */
[----:B------:R-:W-:Y:S01]  /*19a30*/  FMUL R7, R14, c[0x0][0x188] ;  /* 0x000062000e077a20 */ /* 0x000fe20000400000 */
[----:B------:R-:W-:-:S02]  /*19a40*/  FSEL R5, R5, -INF , P5 ;  /* 0xff80000005057808 */ /* 0x000fc40002800000 */
[-C--:B------:R-:W-:Y:S02]  /*19a50*/  ISETP.GT.AND P6, PT, R29, R3.reuse, PT ;  /* 0x000000031d00720c */ /* 0x080fe40003fc4270 */
[-C--:B------:R-:W-:Y:S02]  /*19a60*/  ISETP.GE.AND P5, PT, R28, R3.reuse, PT ;  /* 0x000000031c00720c */ /* 0x080fe40003fa6270 */
[----:B------:R-:W-:Y:S02]  /*19a70*/  FSEL R6, R6, -INF , P2 ;  /* 0xff80000006067808 */ /* 0x000fe40001000000 */
[----:B------:R-:W-:Y:S02]  /*19a80*/  ISETP.GT.AND P2, PT, R28, R3, PT ;  /* 0x000000031c00720c */ /* 0x000fe40003f44270 */
[----:B------:R-:W-:Y:S01]  /*19a90*/  FSEL R8, R7, -INF , P4 ;  /* 0xff80000007087808 */ /* 0x000fe20002000000 */
[----:B------:R-:W-:Y:S01]  /*19aa0*/  FMUL R14, R20, c[0x0][0x188] ;  /* 0x00006200140e7a20 */ /* 0x000fe20000400000 */
[----:B------:R-:W-:-:S02]  /*19ab0*/  FSEL R10, R16, -INF , P3 ;  /* 0xff800000100a7808 */ /* 0x000fc40001800000 */
[----:B------:R-:W-:Y:S02]  /*19ac0*/  FSEL R7, R17, -INF , P6 ;  /* 0xff80000011077808 */ /* 0x000fe40003000000 */
[----:B------:R-:W-:Y:S01]  /*19ad0*/  FSEL R12, R18, -INF , P5 ;  /* 0xff800000120c7808 */ /* 0x000fe20002800000 */
[----:B------:R-:W-:Y:S01]  /*19ae0*/  FMUL R16, R21, c[0x0][0x188] ;  /* 0x0000620015107a20 */ /* 0x000fe20000400000 */
[CC--:B------:R-:W-:Y:S02]  /*19af0*/  ISETP.GE.AND P4, PT, R2.reuse, R3.reuse, PT ;  /* 0x000000030200720c */ /* 0x0c0fe40003f86270 */
[-C--:B------:R-:W-:Y:S02]  /*19b00*/  ISETP.GT.AND P3, PT, R2, R3.reuse, PT ;  /* 0x000000030200720c */ /* 0x080fe40003f64270 */
[CC--:B------:R-:W-:Y:S02]  /*19b10*/  ISETP.GE.AND P6, PT, R0.reuse, R3.reuse, PT ;  /* 0x000000030000720c */ /* 0x0c0fe40003fc6270 */
[----:B------:R-:W-:-:S02]  /*19b20*/  ISETP.GT.AND P5, PT, R0, R3, PT ;  /* 0x000000030000720c */ /* 0x000fc40003fa4270 */
[----:B------:R-:W-:Y:S02]  /*19b30*/  IADD3 R18, R3, 0x21, RZ ;  /* 0x0000002103127810 */ /* 0x000fe40007ffe0ff */
[----:B------:R-:W-:Y:S01]  /*19b40*/  FSEL R3, R19, -INF , P2 ;  /* 0xff80000013037808 */ /* 0x000fe20001000000 */
[----:B------:R-:W-:Y:S01]  /*19b50*/  FMUL R19, R22, c[0x0][0x188] ;  /* 0x0000620016137a20 */ /* 0x000fe20000400000 */
[----:B------:R-:W-:Y:S02]  /*19b60*/  FSEL R17, R14, -INF , P4 ;  /* 0xff8000000e117808 */ /* 0x000fe40002000000 */
[----:B------:R-:W-:Y:S02]  /*19b70*/  FSEL R14, R16, -INF , P3 ;  /* 0xff800000100e7808 */ /* 0x000fe40001800000 */
[----:B------:R-:W-:Y:S02]  /*19b80*/  FSEL R16, R19, -INF , P6 ;  /* 0xff80000013107808 */ /* 0x000fe40003000000 */
[----:B------:R-:W-:-:S02]  /*19b90*/  ISETP.GE.AND P2, PT, R29, R18, PT ;  /* 0x000000121d00720c */ /* 0x000fc40003f46270 */
[-C--:B------:R-:W-:Y:S02]  /*19ba0*/  ISETP.GE.AND P4, PT, R28, R18.reuse, PT ;  /* 0x000000121c00720c */ /* 0x080fe40003f86270 */
[-C--:B------:R-:W-:Y:S02]  /*19bb0*/  ISETP.GE.AND P3, PT, R2, R18.reuse, PT ;  /* 0x000000120200720c */ /* 0x080fe40003f66270 */
[----:B------:R-:W-:Y:S01]  /*19bc0*/  ISETP.GE.AND P6, PT, R0, R18, PT ;  /* 0x000000120000720c */ /* 0x000fe20003fc6270 */
[----:B------:R-:W-:Y:S02]  /*19bd0*/  FMUL R18, R23, c[0x0][0x188] ;  /* 0x0000620017127a20 */ /* 0x000fe40000400000 */
[----:B------:R-:W-:Y:S01]  /*19be0*/  FMUL R19, R11, c[0x0][0x188] ;  /* 0x000062000b137a20 */ /* 0x000fe20000400000 */
[----:B------:R-:W-:Y:S01]  /*19bf0*/  FMNMX R22, R17, R14, !PT ;  /* 0x0000000e11167209 */ /* 0x000fe20007800000 */
[----:B------:R-:W-:Y:S01]  /*19c00*/  FMUL R20, R13, c[0x0][0x188] ;  /* 0x000062000d147a20 */ /* 0x000fe20000400000 */
[----:B------:R-:W-:Y:S01]  /*19c10*/  FSEL R11, R18, -INF , P5 ;  /* 0xff800000120b7808 */ /* 0x000fe20002800000 */
[----:B------:R-:W2:Y:S01]  /*19c20*/  LDL R0, [R1+0x68c] ;  /* 0x00068c0001007983 */ /* 0x000ea20000100800 */
[----:B------:R-:W-:-:S02]  /*19c30*/  FSEL R13, R19, -INF , P4 ;  /* 0xff800000130d7808 */ /* 0x000fc40002000000 */
[----:B------:R-:W-:Y:S01]  /*19c40*/  FMNMX R19, R16, R11, !PT ;  /* 0x0000000b10137209 */ /* 0x000fe20007800000 */
[----:B------:R-:W3:Y:S01]  /*19c50*/  LDL R2, [R1+0x688] ;  /* 0x0006880001027983 */ /* 0x000ee20000100800 */
[----:B------:R-:W-:Y:S02]  /*19c60*/  FSEL R18, R20, -INF , P3 ;  /* 0xff80000014127808 */ /* 0x000fe40001800000 */
[----:B------:R-:W-:Y:S02]  /*19c70*/  FMNMX R22, R6, R22, !PT ;  /* 0x0000001606167209 */ /* 0x000fe40007800000 */
[----:B------:R-:W-:Y:S02]  /*19c80*/  FMNMX R20, R10, R7, !PT ;  /* 0x000000070a147209 */ /* 0x000fe40007800000 */
[----:B------:R-:W-:Y:S02]  /*19c90*/  FMNMX R19, R8, R19, !PT ;  /* 0x0000001308137209 */ /* 0x000fe40007800000 */
[----:B------:R-:W-:-:S02]  /*19ca0*/  FSEL R15, R15, -INF , P6 ;  /* 0xff8000000f0f7808 */ /* 0x000fc40003000000 */
[----:B------:R-:W-:Y:S02]  /*19cb0*/  FMNMX R22, R18, R22, !PT ;  /* 0x0000001612167209 */ /* 0x000fe40007800000 */
[----:B------:R-:W-:Y:S02]  /*19cc0*/  FMNMX R20, R4, R20, !PT ;  /* 0x0000001404147209 */ /* 0x000fe40007800000 */
[----:B------:R-:W-:Y:S02]  /*19cd0*/  FSEL R9, R9, -INF , P2 ;  /* 0xff80000009097808 */ /* 0x000fe40001000000 */
[----:B------:R-:W-:Y:S02]  /*19ce0*/  FMNMX R21, R15, R19, !PT ;  /* 0x000000130f157209 */ /* 0x000fe40007800000 */
[----:B------:R-:W0:Y:S01]  /*19cf0*/  SHFL.BFLY PT, R19, R22, 0x2, 0x1f ;  /* 0x0c401f0016137f89 */ /* 0x000e2200000e0000 */
[----:B------:R-:W-:-:S03]  /*19d00*/  FMNMX R25, R9, R20, !PT ;  /* 0x0000001409197209 */ /* 0x000fc60007800000 */
[----:B------:R-:W1:Y:S01]  /*19d10*/  SHFL.BFLY PT, R20, R21, 0x2, 0x1f ;  /* 0x0c401f0015147f89 */ /* 0x000e6200000e0000 */
[----:B0-----:R-:W-:Y:S02]  /*19d20*/  FMNMX R19, R22, R19, !PT ;  /* 0x0000001316137209 */ /* 0x001fe40007800000 */
[----:B-1----:R-:W-:-:S03]  /*19d30*/  FMNMX R22, R21, R20, !PT ;  /* 0x0000001415167209 */ /* 0x002fc60007800000 */
[----:B------:R-:W0:Y:S02]  /*19d40*/  SHFL.BFLY PT, R21, R19, 0x1, 0x1f ;  /* 0x0c201f0013157f89 */ /* 0x000e2400000e0000 */
[----:B0-----:R-:W-:Y:S02]  /*19d50*/  FMNMX R19, R19, R21, !PT ;  /* 0x0000001513137209 */ /* 0x001fe40007800000 */
[----:B------:R-:W4:Y:S04]  /*19d60*/  LDL R21, [R1+0x684] ;  /* 0x0006840001157983 */ /* 0x000f280000100800 */
[----:B------:R-:W0:Y:S04]  /*19d70*/  SHFL.BFLY PT, R26, R25, 0x2, 0x1f ;  /* 0x0c401f00191a7f89 */ /* 0x000e2800000e0000 */
[----:B------:R-:W1:Y:S01]  /*19d80*/  S2R R29, SR_TID.X ;  /* 0x00000000001d7919 */ /* 0x000e620000002100 */
[----:B0-----:R-:W-:-:S05]  /*19d90*/  FMNMX R26, R25, R26, !PT ;  /* 0x0000001a191a7209 */ /* 0x001fca0007800000 */
[----:B------:R-:W0:Y:S01]  /*19da0*/  SHFL.BFLY PT, R25, R26, 0x1, 0x1f ;  /* 0x0c201f001a197f89 */ /* 0x000e2200000e0000 */
[C---:B-1----:R-:W-:Y:S02]  /*19db0*/  LOP3.LUT R28, R29.reuse, 0x1c, RZ, 0xc0, !PT ;  /* 0x0000001c1d1c7812 */ /* 0x042fe400078ec0ff */
[----:B------:R-:W-:-:S04]  /*19dc0*/  LOP3.LUT R29, R29, 0x7f, RZ, 0xc0, !PT ;  /* 0x0000007f1d1d7812 */ /* 0x000fc800078ec0ff */
[----:B------:R-:W-:Y:S01]  /*19dd0*/  SHF.R.U32.HI R27, RZ, 0x3, R29 ;  /* 0x00000003ff1b7819 */ /* 0x000fe2000001161d */
[----:B------:R-:W-:-:S03]  /*19de0*/  IMAD.SHL.U32 R28, R28, 0x4, RZ ;  /* 0x000000041c1c7824 */ /* 0x000fc600078e00ff */
[----:B------:R-:W-:-:S04]  /*19df0*/  LOP3.LUT R27, R27, 0xc, RZ, 0xc0, !PT ;  /* 0x0000000c1b1b7812 */ /* 0x000fc800078ec0ff */
[----:B------:R-:W-:Y:S02]  /*19e00*/  IADD3 R27, R28, R27, RZ ;  /* 0x0000001b1c1b7210 */ /* 0x000fe40007ffe0ff */
[----:B0-----:R-:W-:-:S05]  /*19e10*/  FMNMX R25, R26, R25, !PT ;  /* 0x000000191a197209 */ /* 0x001fca0007800000 */
[----:B------:R0:W-:Y:S04]  /*19e20*/  @!P1 STS [R27], R25 ;  /* 0x000000191b009388 */ /* 0x0001e80000000800 */
[----:B0-----:R-:W4:Y:S01]  /*19e30*/  LDL R25, [R1+0x628] ;  /* 0x0006280001197983 */ /* 0x001f220000100800 */
[----:B------:R-:W-:-:S04]  /*19e40*/  FMNMX R23, R12, R3, !PT ;  /* 0x000000030c177209 */ /* 0x000fc80007800000 */
[----:B------:R-:W-:-:S04]  /*19e50*/  FMNMX R23, R5, R23, !PT ;  /* 0x0000001705177209 */ /* 0x000fc80007800000 */
[----:B------:R-:W-:-:S05]  /*19e60*/  FMNMX R23, R13, R23, !PT ;  /* 0x000000170d177209 */ /* 0x000fca0007800000 */
[----:B------:R-:W0:Y:S04]  /*19e70*/  SHFL.BFLY PT, R24, R23, 0x2, 0x1f ;  /* 0x0c401f0017187f89 */ /* 0x000e2800000e0000 */
[----:B------:R-:W1:Y:S01]  /*19e80*/  SHFL.BFLY PT, R20, R22, 0x1, 0x1f ;  /* 0x0c201f0016147f89 */ /* 0x000e6200000e0000 */
[----:B0-----:R-:W-:-:S05]  /*19e90*/  FMNMX R23, R23, R24, !PT ;  /* 0x0000001817177209 */ /* 0x001fca0007800000 */
[----:B------:R-:W0:Y:S01]  /*19ea0*/  SHFL.BFLY PT, R24, R23, 0x1, 0x1f ;  /* 0x0c201f0017187f89 */ /* 0x000e2200000e0000 */
[----:B-1----:R-:W-:-:S03]  /*19eb0*/  FMNMX R20, R22, R20, !PT ;  /* 0x0000001416147209 */ /* 0x002fc60007800000 */
[----:B------:R-:W1:Y:S01]  /*19ec0*/  S2R R28, SR_TID.X ;  /* 0x00000000001c7919 */ /* 0x000e620000002100 */
[----:B0-----:R-:W-:Y:S02]  /*19ed0*/  FMNMX R23, R23, R24, !PT ;  /* 0x0000001817177209 */ /* 0x001fe40007800000 */
[----:B-1----:R-:W-:-:S03]  /*19ee0*/  LOP3.LUT R22, R28, 0x7f, RZ, 0xc0, !PT ;  /* 0x0000007f1c167812 */ /* 0x002fc600078ec0ff */
[----:B--2---:R0:W-:Y:S04]  /*19ef0*/  @!P1 STS [R0], R23 ;  /* 0x0000001700009388 */ /* 0x0041e80000000800 */
[----:B---3--:R-:W-:Y:S04]  /*19f00*/  @!P1 STS [R2], R19 ;  /* 0x0000001302009388 */ /* 0x008fe80000000800 */
[----:B------:R-:W1:Y:S04]  /*19f10*/  S2R R29, SR_TID.X ;  /* 0x00000000001d7919 */ /* 0x000e680000002100 */
[----:B0-----:R-:W2:Y:S04]  /*19f20*/  LDL R0, [R1+0x650] ;  /* 0x0006500001007983 */ /* 0x001ea80000100800 */
[----:B----4-:R-:W-:Y:S04]  /*19f30*/  @!P1 STS [R21], R20 ;  /* 0x0000001415009388 */ /* 0x010fe80000000800 */
[----:B------:R-:W-:Y:S06]  /*19f40*/  BAR.SYNC.DEFER_BLOCKING 0x0 ;  /* 0x0000000000007b1d */ /* 0x000fec0000010000 */
[----:B------:R-:W0:Y:S04]  /*19f50*/  LDS R19, [R22.X4] ;  /* 0x0000000016137984 */ /* 0x000e280000004800 */
[----:B0-----:R-:W0:Y:S02]  /*19f60*/  SHFL.BFLY PT, R20, R19, 0x2, 0x1f ;  /* 0x0c401f0013147f89 */ /* 0x001e2400000e0000 */
[----:B0-----:R-:W-:-:S05]  /*19f70*/  FMNMX R19, R19, R20, !PT ;  /* 0x0000001413137209 */ /* 0x001fca0007800000 */
[----:B------:R-:W0:Y:S02]  /*19f80*/  SHFL.BFLY PT, R20, R19, 0x1, 0x1f ;  /* 0x0c201f0013147f89 */ /* 0x000e2400000e0000 */
[----:B0-----:R-:W-:-:S05]  /*19f90*/  FMNMX R19, R19, R20, !PT ;  /* 0x0000001413137209 */ /* 0x001fca0007800000 */
[----:B------:R-:W-:Y:S01]  /*19fa0*/  @!P1 STS [R22.X4], R19 ;  /* 0x0000001316009388 */ /* 0x000fe20000004800 */
[----:B-1----:R-:W-:-:S03]  /*19fb0*/  LOP3.LUT R27, R29, 0x1c, RZ, 0xc0, !PT ;  /* 0x0000001c1d1b7812 */ /* 0x002fc600078ec0ff */
[----:B------:R-:W-:Y:S06]  /*19fc0*/  BAR.SYNC.DEFER_BLOCKING 0x0 ;  /* 0x0000000000007b1d */ /* 0x000fec0000010000 */
[----:B------:R-:W0:Y:S04]  /*19fd0*/  LDS R20, [R27.X4] ;  /* 0x000000001b147984 */ /* 0x000e280000004800 */
[----:B------:R1:W-:Y:S04]  /*19fe0*/  STL [R1+0x2128], R2 ;  /* 0x0021280201007387 */ /* 0x0003e80000100800 */
[----:B------:R3:W-:Y:S01]  /*19ff0*/  STL [R1+0x212c], R21 ;  /* 0x00212c1501007387 */ /* 0x0007e20000100800 */
[----:B0-----:R-:W-:-:S03]  /*1a000*/  FMNMX R23, R20, R25, !PT ;  /* 0x0000001914177209 */ /* 0x001fc60007800000 */
[----:B------:R-:W4:Y:S02]  /*1a010*/  LDL R25, [R1+0x654] ;  /* 0x0006540001197983 */ /* 0x000f240000100800 */
[--C-:B------:R-:W-:Y:S02]  /*1a020*/  FADD R10, R10, -R23.reuse ;  /* 0x800000170a0a7221 */ /* 0x100fe40000000000 */
[----:B------:R-:W-:Y:S02]  /*1a030*/  FADD R7, R7, -R23 ;  /* 0x8000001707077221 */ /* 0x000fe40000000000 */
[----:B------:R-:W-:Y:S02]  /*1a040*/  FMUL R10, R10, 1.4426950216293334961 ;  /* 0x3fb8aa3b0a0a7820 */ /* 0x000fe40000400000 */
[----:B------:R-:W-:Y:S02]  /*1a050*/  FMUL R7, R7, 1.4426950216293334961 ;  /* 0x3fb8aa3b07077820 */ /* 0x000fe40000400000 */
[----:B-1----:R-:W0:Y:S08]  /*1a060*/  MUFU.EX2 R2, R10 ;  /* 0x0000000a00027308 */ /* 0x002e300000000800 */
[----:B---3--:R-:W1:Y:S01]  /*1a070*/  MUFU.EX2 R21, R7 ;  /* 0x0000000700157308 */ /* 0x008e620000000800 */
[----:B------:R-:W-:Y:S04]  /*1a080*/  STL [R1+0x360], R23 ;  /* 0x0003601701007387 */ /* 0x000fe80000100800 */
[----:B0-----:R-:W-:Y:S04]  /*1a090*/  STL [R1+0x260], R2 ;  /* 0x0002600201007387 */ /* 0x001fe80000100800 */
[----:B-1----:R-:W-:Y:S04]  /*1a0a0*/  STL [R1+0x25c], R21 ;  /* 0x00025c1501007387 */ /* 0x002fe80000100800 */
[----:B------:R-:W3:Y:S01]  /*1a0b0*/  LDL R27, [R1+0x658] ;  /* 0x00065800011b7983 */ /* 0x000ee20000100800 */
[----:B------:R-:W-:-:S04]  /*1a0c0*/  SHF.R.U32.HI R26, RZ, 0x2, R29 ;  /* 0x00000002ff1a7819 */ /* 0x000fc8000001161d */
[----:B------:R-:W-:-:S04]  /*1a0d0*/  SGXT.U32 R26, R26, 0x3 ;  /* 0x000000031a1a781a */ /* 0x000fc80000000000 */
[----:B------:R-:W-:-:S05]  /*1a0e0*/  LOP3.LUT R26, R26, 0x8, RZ, 0xfc, !PT ;  /* 0x000000081a1a7812 */ /* 0x000fca00078efcff */
[----:B------:R-:W2:Y:S01]  /*1a0f0*/  LDS R19, [R26.X16] ;  /* 0x000000001a137984 */ /* 0x000ea2000000c800 */
[----:B------:R-:W-:-:S04]  /*1a100*/  SHF.R.U32.HI R24, RZ, 0x2, R29 ;  /* 0x00000002ff187819 */ /* 0x000fc8000001161d */
[----:B------:R-:W-:-:S04]  /*1a110*/  SGXT.U32 R24, R24, 0x3 ;  /* 0x000000031818781a */ /* 0x000fc80000000000 */
[----:B------:R-:W-:-:S05]  /*1a120*/  LOP3.LUT R24, R24, 0x10, RZ, 0xfc, !PT ;  /* 0x0000001018187812 */ /* 0x000fca00078efcff */
[----:B------:R0:W4:Y:S01]  /*1a130*/  LDS R20, [R24.X16] ;  /* 0x0000000018147984 */ /* 0x000122000000c800 */
[----:B------:R-:W-:Y:S01]  /*1a140*/  FADD R4, R4, -R23 ;  /* 0x8000001704047221 */ /* 0x000fe20000000000 */
[----:B0-----:R-:W-:-:S04]  /*1a150*/  SHF.R.U32.HI R24, RZ, 0x2, R28 ;  /* 0x00000002ff187819 */ /* 0x001fc8000001161c */
[----:B------:R-:W-:Y:S01]  /*1a160*/  SGXT.U32 R24, R24, 0x3 ;  /* 0x000000031818781a */ /* 0x000fe20000000000 */
[----:B------:R-:W-:-:S03]  /*1a170*/  FMUL R4, R4, 1.4426950216293334961 ;  /* 0x3fb8aa3b04047820 */ /* 0x000fc60000400000 */
[----:B------:R-:W-:Y:S01]  /*1a180*/  LOP3.LUT R24, R24, 0x18, RZ, 0xfc, !PT ;  /* 0x0000001818187812 */ /* 0x000fe200078efcff */
[----:B------:R-:W-:-:S04]  /*1a190*/  FADD R9, R9, -R23 ;  /* 0x8000001709097221 */ /* 0x000fc80000000000 */
[----:B------:R0:W3:Y:S01]  /*1a1a0*/  LDS R7, [R24.X16] ;  /* 0x0000000018077984 */ /* 0x0000e2000000c800 */
[----:B--2---:R-:W-:Y:S02]  /*1a1b0*/  FMNMX R0, R19, R0, !PT ;  /* 0x0000000013007209 */ /* 0x004fe40007800000 */
[----:B------:R1:W2:Y:S02]  /*1a1c0*/  MUFU.EX2 R19, R4 ;  /* 0x0000000400137308 */ /* 0x0002a40000000800 */
[----:B-1----:R-:W-:Y:S02]  /*1a1d0*/  FMUL R4, R9, 1.4426950216293334961 ;  /* 0x3fb8aa3b09047820 */ /* 0x002fe40000400000 */
[----:B------:R-:W-:-:S04]  /*1a1e0*/  FADD R9, R12, -R0 ;  /* 0x800000000c097221 */ /* 0x000fc80000000000 */
[----:B------:R1:W2:Y:S01]  /*1a1f0*/  MUFU.EX2 R10, R4 ;  /* 0x00000004000a7308 */ /* 0x0002a20000000800 */
[----:B------:R-:W-:Y:S02]  /*1a200*/  FADD R3, R3, -R0 ;  /* 0x8000000003037221 */ /* 0x000fe40000000000 */
[----:B-1----:R-:W-:-:S05]  /*1a210*/  FMUL R4, R9, 1.4426950216293334961 ;  /* 0x3fb8aa3b09047820 */ /* 0x002fca0000400000 */
[----:B0-----:R0:W1:Y:S01]  /*1a220*/  MUFU.EX2 R24, R4 ;  /* 0x0000000400187308 */ /* 0x0010620000000800 */
[----:B------:R-:W-:Y:S02]  /*1a230*/  FMUL R3, R3, 1.4426950216293334961 ;  /* 0x3fb8aa3b03037820 */ /* 0x000fe40000400000 */
[----:B------:R-:W-:-:S05]  /*1a240*/  FADD R5, R5, -R0 ;  /* 0x8000000005057221 */ /* 0x000fca0000000000 */
[----:B------:R1:W-:Y:S01]  /*1a250*/  MUFU.EX2 R23, R3 ;  /* 0x0000000300177308 */ /* 0x0003e20000000800 */
[----:B0-----:R-:W-:Y:S01]  /*1a260*/  FADD R4, R13, -R0 ;  /* 0x800000000d047221 */ /* 0x001fe20000000000 */
[----:B------:R-:W-:Y:S01]  /*1a270*/  STL [R1+0x35c], R0 ;  /* 0x00035c0001007387 */ /* 0x000fe20000100800 */
[----:B-1----:R-:W-:-:S03]  /*1a280*/  FMUL R3, R5, 1.4426950216293334961 ;  /* 0x3fb8aa3b05037820 */ /* 0x002fc60000400000 */
[----:B--2---:R-:W-:Y:S02]  /*1a290*/  STL [R1+0x258], R19 ;  /* 0x0002581301007387 */ /* 0x004fe40000100800 */
[----:B------:R0:W1:Y:S02]  /*1a2a0*/  MUFU.EX2 R9, R3 ;  /* 0x0000000300097308 */ /* 0x0000640000000800 */
[----:B------:R-:W-:Y:S04]  /*1a2b0*/  STL [R1+0x250], R10 ;  /* 0x0002500a01007387 */ /* 0x000fe80000100800 */
[----:B------:R2:W-:Y:S01]  /*1a2c0*/  STL [R1+0x24c], R24 ;  /* 0x00024c1801007387 */ /* 0x0005e20000100800 */
[----:B0-----:R-:W-:Y:S01]  /*1a2d0*/  FMUL R3, R4, 1.4426950216293334961 ;  /* 0x3fb8aa3b04037820 */ /* 0x001fe20000400000 */
[----:B----4-:R-:W-:Y:S01]  /*1a2e0*/  FMNMX R26, R20, R25, !PT ;  /* 0x00000019141a7209 */ /* 0x010fe20007800000 */
[----:B------:R-:W-:-:S04]  /*1a2f0*/  IMAD.MOV.U32 R20, RZ, RZ, R24 ;  /* 0x000000ffff147224 */ /* 0x000fc800078e0018 */
[--C-:B------:R-:W-:Y:S01]  /*1a300*/  FADD R4, R17, -R26.reuse ;  /* 0x8000001a11047221 */ /* 0x100fe20000000000 */
[----:B--2---:R0:W-:Y:S03]  /*1a310*/  MUFU.EX2 R24, R3 ;  /* 0x0000000300187308 */ /* 0x0041e60000000800 */
[----:B0-----:R-:W-:Y:S02]  /*1a320*/  FMUL R3, R4, 1.4426950216293334961 ;  /* 0x3fb8aa3b04037820 */ /* 0x001fe40000400000 */
[----:B------:R-:W-:-:S03]  /*1a330*/  FADD R4, R14, -R26 ;  /* 0x8000001a0e047221 */ /* 0x000fc60000000000 */
[----:B------:R0:W2:Y:S01]  /*1a340*/  MUFU.EX2 R12, R3 ;  /* 0x00000003000c7308 */ /* 0x0000a20000000800 */
[----:B------:R-:W-:Y:S01]  /*1a350*/  FMUL R4, R4, 1.4426950216293334961 ;  /* 0x3fb8aa3b04047820 */ /* 0x000fe20000400000 */
[----:B------:R-:W-:Y:S01]  /*1a360*/  STL [R1+0x358], R26 ;  /* 0x0003581a01007387 */ /* 0x000fe20000100800 */
[----:B0-----:R-:W-:-:S05]  /*1a370*/  FADD R3, R6, -R26 ;  /* 0x8000001a06037221 */ /* 0x001fca0000000000 */
[----:B------:R0:W-:Y:S01]  /*1a380*/  MUFU.EX2 R25, R4 ;  /* 0x0000000400197308 */ /* 0x0001e20000000800 */
[----:B------:R-:W-:Y:S01]  /*1a390*/  FMUL R3, R3, 1.4426950216293334961 ;  /* 0x3fb8aa3b03037820 */ /* 0x000fe20000400000 */
[----:B------:R4:W-:Y:S01]  /*1a3a0*/  STL [R1+0x2064], R0 ;  /* 0x0020640001007387 */ /* 0x0009e20000100800 */
[----:B0-----:R-:W-:Y:S01]  /*1a3b0*/  FADD R4, R18, -R26 ;  /* 0x8000001a12047221 */ /* 0x001fe20000000000 */
[----:B---3--:R-:W-:-:S04]  /*1a3c0*/  FMNMX R7, R7, R27, !PT ;  /* 0x0000001b07077209 */ /* 0x008fc80007800000 */
[----:B----4-:R0:W3:Y:S02]  /*1a3d0*/  MUFU.EX2 R0, R3 ;  /* 0x0000000300007308 */ /* 0x0100e40000000800 */
[----:B0-----:R-:W-:Y:S02]  /*1a3e0*/  FMUL R3, R4, 1.4426950216293334961 ;  /* 0x3fb8aa3b04037820 */ /* 0x001fe40000400000 */
[----:B------:R-:W-:-:S04]  /*1a3f0*/  FADD R4, R16, -R7 ;  /* 0x8000000710047221 */ /* 0x000fc80000000000 */
[----:B------:R0:W-:Y:S02]  /*1a400*/  MUFU.EX2 R26, R3 ;  /* 0x00000003001a7308 */ /* 0x0001e40000000800 */
[----:B0-----:R-:W-:Y:S02]  /*1a410*/  FMUL R3, R4, 1.4426950216293334961 ;  /* 0x3fb8aa3b04037820 */ /* 0x001fe40000400000 */
[----:B------:R-:W-:-:S04]  /*1a420*/  FADD R4, R11, -R7 ;  /* 0x800000070b047221 */ /* 0x000fc80000000000 */
[----:B------:R0:W4:Y:S01]  /*1a430*/  MUFU.EX2 R5, R3 ;  /* 0x0000000300057308 */ /* 0x0001220000000800 */
[----:B-1----:R-:W-:Y:S01]  /*1a440*/  STL [R1+0x240], R9 ;  /* 0x0002400901007387 */ /* 0x002fe20000100800 */
[----:B0-----:R-:W-:Y:S02]  /*1a450*/  FMUL R3, R4, 1.4426950216293334961 ;  /* 0x3fb8aa3b04037820 */ /* 0x001fe40000400000 */
[----:B------:R-:W-:-:S04]  /*1a460*/  FADD R4, R8, -R7 ;  /* 0x8000000708047221 */ /* 0x000fc80000000000 */
[----:B------:R0:W1:Y:S01]  /*1a470*/  MUFU.EX2 R27, R3 ;  /* 0x00000003001b7308 */ /* 0x0000620000000800 */
[----:B--2---:R2:W-:Y:S04]  /*1a480*/  STL [R1+0x224], R12 ;  /* 0x0002240c01007387 */ /* 0x0045e80000100800 */
[----:B------:R1:W-:Y:S01]  /*1a490*/  STL [R1+0x354], R7 ;  /* 0x0003540701007387 */ /* 0x0003e20000100800 */
[----:B0-----:R-:W-:Y:S02]  /*1a4a0*/  FMUL R3, R4, 1.4426950216293334961 ;  /* 0x3fb8aa3b04037820 */ /* 0x001fe40000400000 */
[----:B------:R-:W-:Y:S01]  /*1a4b0*/  FADD R4, R15, -R7 ;  /* 0x800000070f047221 */ /* 0x000fe20000000000 */
[----:B---3--:R-:W-:Y:S01]  /*1a4c0*/  STL [R1+0x214], R0 ;  /* 0x0002140001007387 */ /* 0x008fe20000100800 */
[----:B------:R0:W3:Y:S01]  /*1a4d0*/  MUFU.EX2 R28, R3 ;  /* 0x00000003001c7308 */ /* 0x0000e20000000800 */
[----:B------:R-:W-:-:S02]  /*1a4e0*/  FADD R6, R12, R25 ;  /* 0x000000190c067221 */ /* 0x000fc40000000000 */
[----:B----4-:R2:W-:Y:S01]  /*1a4f0*/  STL [R1+0x210], R5 ;  /* 0x0002100501007387 */ /* 0x0105e20000100800 */
[----:B0-----:R-:W-:Y:S02]  /*1a500*/  FMUL R3, R4, 1.4426950216293334961 ;  /* 0x3fb8aa3b04037820 */ /* 0x001fe40000400000 */
[----:B------:R-:W-:Y:S02]  /*1a510*/  FADD R4, R2, R21 ;  /* 0x0000001502047221 */ /* 0x000fe40000000000 */
[----:B------:R-:W4:Y:S04]  /*1a520*/  LDL.LU R21, [R1+0x212c] ;  /* 0x00212c0001157983 */ /* 0x000f280000300800 */
[----:B------:R-:W4:Y:S04]  /*1a530*/  LDL.LU R2, [R1+0x2128] ;  /* 0x0021280001027983 */ /* 0x000f280000300800 */
[----:B--2---:R-:W2:Y:S01]  /*1a540*/  LDL R12, [R1+0x68c] ;  /* 0x00068c00010c7983 */ /* 0x004ea20000100800 */
[----:B------:R0:W3:Y:S01]  /*1a550*/  MUFU.EX2 R29, R3 ;  /* 0x00000003001d7308 */ /* 0x0000e20000000800 */
[----:B-1----:R-:W-:-:S02]  /*1a560*/  FADD R7, R20, R23 ;  /* 0x0000001714077221 */ /* 0x002fc40000000000 */
[----:B------:R-:W-:Y:S01]  /*1a570*/  FADD R4, R19, R4 ;  /* 0x0000000413047221 */ /* 0x000fe20000000000 */
[----:B------:R-:W4:Y:S01]  /*1a580*/  LDL.64 R16, [R1+0xe80] ;  /* 0x000e800001107983 */ /* 0x000f220000100a00 */
[----:B------:R-:W-:Y:S02]  /*1a590*/  FADD R7, R9, R7 ;  /* 0x0000000709077221 */ /* 0x000fe40000000000 */
[----:B------:R-:W-:Y:S02]  /*1a5a0*/  FADD R6, R0, R6 ;  /* 0x0000000600067221 */ /* 0x000fe40000000000 */
[----:B0-----:R-:W-:Y:S01]  /*1a5b0*/  FADD R3, R5, R27 ;  /* 0x0000001b05037221 */ /* 0x001fe20000000000 */
[----:B------:R-:W0:Y:S01]  /*1a5c0*/  S2R R20, SR_TID.X ;  /* 0x0000000000147919 */ /* 0x000e220000002100 */
[----:B------:R-:W-:Y:S02]  /*1a5d0*/  FADD R9, R10, R4 ;  /* 0x000000040a097221 */ /* 0x000fe40000000000 */
[----:B---3--:R-:W-:Y:S01]  /*1a5e0*/  FADD R3, R28, R3 ;  /* 0x000000031c037221 */ /* 0x008fe20000000000 */
[----:B------:R-:W3:Y:S01]  /*1a5f0*/  LDL.64 R18, [R1+0xe88] ;  /* 0x000e880001127983 */ /* 0x000ee20000100a00 */
[----:B------:R-:W-:-:S02]  /*1a600*/  FADD R7, R24, R7 ;  /* 0x0000000718077221 */ /* 0x000fc40000000000 */
[----:B------:R-:W-:Y:S01]  /*1a610*/  FADD R6, R26, R6 ;  /* 0x000000061a067221 */ /* 0x000fe20000000000 */
[----:B------:R-:W1:Y:S01]  /*1a620*/  SHFL.BFLY PT, R10, R9, 0x2, 0x1f ;  /* 0x0c401f00090a7f89 */ /* 0x000e6200000e0000 */
[----:B------:R-:W-:-:S03]  /*1a630*/  FADD R5, R29, R3 ;  /* 0x000000031d057221 */ /* 0x000fc60000000000 */
[----:B------:R-:W0:Y:S04]  /*1a640*/  SHFL.BFLY PT, R8, R7, 0x2, 0x1f ;  /* 0x0c401f0007087f89 */ /* 0x000e2800000e0000 */
[----:B------:R-:W0:Y:S04]  /*1a650*/  SHFL.BFLY PT, R3, R6, 0x2, 0x1f ;  /* 0x0c401f0006037f89 */ /* 0x000e2800000e0000 */
[----:B------:R-:W0:Y:S01]  /*1a660*/  SHFL.BFLY PT, R4, R5, 0x2, 0x1f ;  /* 0x0c401f0005047f89 */ /* 0x000e2200000e0000 */
[----:B-1----:R-:W-:Y:S02]  /*1a670*/  FADD R10, R9, R10 ;  /* 0x0000000a090a7221 */ /* 0x002fe40000000000 */
[----:B0-----:R-:W-:-:S02]  /*1a680*/  FADD R7, R7, R8 ;  /* 0x0000000807077221 */ /* 0x001fc40000000000 */
[----:B------:R-:W-:-:S03]  /*1a690*/  FADD R3, R6, R3 ;  /* 0x0000000306037221 */ /* 0x000fc60000000000 */
[----:B------:R-:W0:Y:S01]  /*1a6a0*/  SHFL.BFLY PT, R6, R7, 0x1, 0x1f ;  /* 0x0c201f0007067f89 */ /* 0x000e2200000e0000 */
[----:B------:R-:W-:-:S03]  /*1a6b0*/  FADD R4, R5, R4 ;  /* 0x0000000405047221 */ /* 0x000fc60000000000 */
[----:B------:R-:W1:Y:S04]  /*1a6c0*/  SHFL.BFLY PT, R5, R10, 0x1, 0x1f ;  /* 0x0c201f000a057f89 */ /* 0x000e6800000e0000 */
[----:B------:R-:W1:Y:S04]  /*1a6d0*/  SHFL.BFLY PT, R8, R3, 0x1, 0x1f ;  /* 0x0c201f0003087f89 */ /* 0x000e6800000e0000 */
[----:B------:R-:W1:Y:S01]  /*1a6e0*/  SHFL.BFLY PT, R9, R4, 0x1, 0x1f ;  /* 0x0c201f0004097f89 */ /* 0x000e6200000e0000 */
[C---:B------:R-:W-:Y:S02]  /*1a6f0*/  LOP3.LUT R13, R20.reuse, 0x1c, RZ, 0xc0, !PT ;  /* 0x0000001c140d7812 */ /* 0x040fe400078ec0ff */
[----:B------:R-:W-:-:S04]  /*1a700*/  LOP3.LUT R20, R20, 0x7f, RZ, 0xc0, !PT ;  /* 0x0000007f14147812 */ /* 0x000fc800078ec0ff */
[----:B------:R-:W-:Y:S02]  /*1a710*/  SHF.R.U32.HI R20, RZ, 0x3, R20 ;  /* 0x00000003ff147819 */ /* 0x000fe40000011614 */
[----:B------:R-:W-:Y:S02]  /*1a720*/  SHF.L.U32 R13, R13, 0x2, RZ ;  /* 0x000000020d0d7819 */ /* 0x000fe400000006ff */
[----:B------:R-:W-:Y:S01]  /*1a730*/  LOP3.LUT R20, R20, 0xc, RZ, 0xc0, !PT ;  /* 0x0000000c14147812 */ /* 0x000fe200078ec0ff */
[----:B0-----:R-:W-:Y:S02]  /*1a740*/  FADD R6, R7, R6 ;  /* 0x0000000607067221 */ /* 0x001fe40000000000 */
[----:B-1----:R-:W-:Y:S02]  /*1a750*/  FADD R5, R10, R5 ;  /* 0x000000050a057221 */ /* 0x002fe40000000000 */
[----:B------:R-:W-:Y:S01]  /*1a760*/  IMAD.IADD R20, R13, 0x1, R20 ;  /* 0x000000010d147824 */ /* 0x000fe200078e0214 */
[----:B------:R-:W-:Y:S01]  /*1a770*/  BAR.SYNC.DEFER_BLOCKING 0x0 ;  /* 0x0000000000007b1d */ /* 0x000fe20000010000 */
[----:B------:R-:W-:-:S02]  /*1a780*/  FADD R3, R3, R8 ;  /* 0x0000000803037221 */ /* 0x000fc40000000000 */
[----:B------:R-:W-:-:S03]  /*1a790*/  FADD R4, R4, R9 ;  /* 0x0000000904047221 */ /* 0x000fc60000000000 */
[----:B------:R-:W3:Y:S04]  /*1a7a0*/  LDL.64 R10, [R1+0xe70] ;  /* 0x000e7000010a7983 */ /* 0x000ee80000100a00 */
[----:B------:R-:W3:Y:S04]  /*1a7b0*/  LDL.64 R8, [R1+0xe78] ;  /* 0x000e780001087983 */ /* 0x000ee80000100a00 */
[----:B------:R-:W-:Y:S04]  /*1a7c0*/  @!P1 STS [R20], R5 ;  /* 0x0000000514009388 */ /* 0x000fe80000000800 */
[----:B--2---:R-:W-:Y:S04]  /*1a7d0*/  @!P1 STS [R12], R6 ;  /* 0x000000060c009388 */ /* 0x004fe80000000800 */
[----:B----4-:R0:W-:Y:S04]  /*1a7e0*/  @!P1 STS [R2], R3 ;  /* 0x0000000302009388 */ /* 0x0101e80000000800 */
[----:B0-----:R-:W3:Y:S04]  /*1a7f0*/  LDL.LU R2, [R1+0x2124] ;  /* 0x0021240001027983 */ /* 0x001ee80000300800 */
[----:B------:R0:W-:Y:S04]  /*1a800*/  @!P1 STS [R21], R4 ;  /* 0x0000000415009388 */ /* 0x0001e80000000800 */
[----:B------:R-:W-:Y:S06]  /*1a810*/  BAR.SYNC.DEFER_BLOCKING 0x0 ;  /* 0x0000000000007b1d */ /* 0x000fec0000010000 */
[----:B------:R-:W2:Y:S04]  /*1a820*/  LDL.64 R14, [R1+0xe50] ;  /* 0x000e5000010e7983 */ /* 0x000ea80000100a00 */
[----:B0-----:R-:W4:Y:S04]  /*1a830*/  LDL.64 R20, [R1+0xe58] ;  /* 0x000e580001147983 */ /* 0x001f280000100a00 */
[----:B------:R-:W2:Y:S04]  /*1a840*/  LDL.64 R12, [R1+0xe48] ;  /* 0x000e4800010c7983 */ /* 0x000ea80000100a00 */
[----:B------:R-:W0:Y:S04]  /*1a850*/  LDS R3, [R22.X4] ;  /* 0x0000000016037984 */ /* 0x000e280000004800 */
[----:B0-----:R-:W0:Y:S02]  /*1a860*/  SHFL.BFLY PT, R4, R3, 0x2, 0x1f ;  /* 0x0c401f0003047f89 */ /* 0x001e2400000e0000 */
[----:B0-----:R-:W-:-:S05]  /*1a870*/  FADD R3, R3, R4 ;  /* 0x0000000403037221 */ /* 0x001fca0000000000 */
[----:B------:R-:W0:Y:S02]  /*1a880*/  SHFL.BFLY PT, R4, R3, 0x1, 0x1f ;  /* 0x0c201f0003047f89 */ /* 0x000e2400000e0000 */
[----:B0-----:R-:W-:-:S05]  /*1a890*/  FADD R3, R3, R4 ;  /* 0x0000000403037221 */ /* 0x001fca0000000000 */
[----:B------:R0:W-:Y:S01]  /*1a8a0*/  @!P1 STS [R22.X4], R3 ;  /* 0x0000000316009388 */ /* 0x0001e20000004800 */
[----:B---3--:R-:W-:-:S03]  /*1a8b0*/  IMAD.WIDE R4, R2, 0x2, R18 ;  /* 0x0000000202047825 */ /* 0x008fc600078e0212 */
[----:B------:R-:W3:Y:S01]  /*1a8c0*/  LDL.64 R18, [R1+0xe28] ;  /* 0x000e280001127983 */ /* 0x000ee20000100a00 */
[----:B------:R-:W-:-:S03]  /*1a8d0*/  IMAD.WIDE R6, R2, 0x2, R16 ;  /* 0x0000000202067825 */ /* 0x000fc600078e0210 */
[----:B------:R-:W-:Y:S06]  /*1a8e0*/  BAR.SYNC.DEFER_BLOCKING 0x0 ;  /* 0x0000000000007b1d */ /* 0x000fec0000010000 */
[----:B------:R1:W3:Y:S04]  /*1a8f0*/  LDG.E.U16 R17, [R4.64] ;  /* 0x0000000604117981 */ /* 0x0002e8000c1e1500 */
[----:B0-----:R0:W3:Y:S04]  /*1a900*/  LDG.E.U16 R3, [R6.64] ;  /* 0x0000000606037981 */ /* 0x0010e8000c1e1500 */
[----:B-1----:R-:W3:Y:S04]  /*1a910*/  LDL.64 R4, [R1+0xe68] ;  /* 0x000e680001047983 */ /* 0x002ee80000100a00 */
[----:B0-----:R-:W3:Y:S01]  /*1a920*/  LDL.64 R6, [R1+0xe60] ;  /* 0x000e600001067983 */ /* 0x001ee20000100a00 */
[----:B------:R-:W-:-:S04]  /*1a930*/  IMAD.WIDE R10, R2, 0x2, R10 ;  /* 0x00000002020a7825 */ /* 0x000fc800078e020a */
[C---:B------:R-:W-:Y:S01]  /*1a940*/  IMAD.WIDE R8, R2.reuse, 0x2, R8 ;  /* 0x0000000202087825 */ /* 0x040fe200078e0208 */
[----:B------:R2:W3:Y:S04]  /*1a950*/  LDG.E.U16 R0, [R10.64] ;  /* 0x000000060a007981 */ /* 0x0004e8000c1e1500 */
[----:B------:R4:W3:Y:S01]  /*1a960*/  LDG.E.U16 R22, [R8.64] ;  /* 0x0000000608167981 */ /* 0x0008e2000c1e1500 */
[----:B--2---:R-:W-:-:S04]  /*1a970*/  IMAD.WIDE R10, R2, 0x2, R14 ;  /* 0x00000002020a7825 */ /* 0x004fc800078e020e */
[C---:B----4-:R-:W-:Y:S01]  /*1a980*/  IMAD.WIDE R8, R2.reuse, 0x2, R20 ;  /* 0x0000000202087825 */ /* 0x050fe200078e0214 */
[----:B---3--:R0:W-:Y:S03]  /*1a990*/  STL [R1+0x624], R17 ;  /* 0x0006241101007387 */ /* 0x0081e60000100800 */
[C---:B------:R-:W-:Y:S01]  /*1a9a0*/  IMAD.WIDE R4, R2.reuse, 0x2, R4 ;  /* 0x0000000202047825 */ /* 0x040fe200078e0204 */
[----:B0-----:R-:W2:Y:S03]  /*1a9b0*/  LDL.64 R16, [R1+0xe20] ;  /* 0x000e200001107983 */ /* 0x001ea60000100a00 */
[C---:B------:R-:W-:Y:S01]  /*1a9c0*/  IMAD.WIDE R6, R2.reuse, 0x2, R6 ;  /* 0x0000000202067825 */ /* 0x040fe200078e0206 */
[----:B------:R0:W3:Y:S04]  /*1a9d0*/  LDG.E.U16 R14, [R4.64] ;  /* 0x00000006040e7981 */ /* 0x0000e8000c1e1500 */
[----:B------:R1:W4:Y:S04]  /*1a9e0*/  LDG.E.U16 R15, [R6.64] ;  /* 0x00000006060f7981 */ /* 0x000328000c1e1500 */
[----:B0-----:R-:W3:Y:S04]  /*1a9f0*/  LDL.64 R4, [R1+0xe40] ;  /* 0x000e400001047983 */ /* 0x001ee80000100a00 */
[----:B-1----:R-:W3:Y:S04]  /*1aa00*/  LDL.64 R6, [R1+0xe38] ;  /* 0x000e380001067983 */ /* 0x002ee80000100a00 */
[----:B------:R0:W-:Y:S04]  /*1aa10*/  STL [R1+0x620], R3 ;  /* 0x0006200301007387 */ /* 0x0001e80000100800 */
[----:B0-----:R0:W3:Y:S04]  /*1aa20*/  LDG.E.U16 R3, [R8.64] ;  /* 0x0000000608037981 */ /* 0x0010e8000c1e1500 */
[----:B0-----:R-:W3:Y:S01]  /*1aa30*/  LDL.64 R8, [R1+0xe30] ;  /* 0x000e300001087983 */ /* 0x001ee20000100a00 */
[----:B------:R-:W-:-:S03]  /*1aa40*/  IMAD.WIDE R12, R2, 0x2, R12 ;  /* 0x00000002020c7825 */ /* 0x000fc600078e020c */
[----:B------:R0:W-:Y:S04]  /*1aa50*/  STL [R1+0x61c], R22 ;  /* 0x00061c1601007387 */ /* 0x0001e80000100800 */
[----:B------:R1:W-:Y:S04]  /*1aa60*/  STL [R1+0x618], R0 ;  /* 0x0006180001007387 */ /* 0x0003e80000100800 */
[----:B------:R-:W3:Y:S04]  /*1aa70*/  LDL.64 R20, [R1+0xe00] ;  /* 0x000e000001147983 */ /* 0x000ee80000100a00 */
[----:B0-----:R0:W3:Y:S04]  /*1aa80*/  LDG.E.U16 R22, [R10.64] ;  /* 0x000000060a167981 */ /* 0x0010e8000c1e1500 */
[----:B-1----:R2:W3:Y:S02]  /*1aa90*/  LDG.E.U16 R0, [R12.64] ;  /* 0x000000060c007981 */ /* 0x0024e4000c1e1500 */
[----:B--2---:R-:W-:-:S02]  /*1aaa0*/  IMAD.WIDE R12, R2, 0x2, R16 ;  /* 0x00000002020c7825 */ /* 0x004fc400078e0210 */
[----:B----4-:R-:W-:Y:S02]  /*1aab0*/  STL [R1+0x610], R15 ;  /* 0x0006100f01007387 */ /* 0x010fe40000100800 */
[C---:B---3--:R-:W-:Y:S02]  /*1aac0*/  IMAD.WIDE R4, R2.reuse, 0x2, R4 ;  /* 0x0000000202047825 */ /* 0x048fe400078e0204 */
[----:B------:R1:W-:Y:S02]  /*1aad0*/  STL [R1+0x614], R14 ;  /* 0x0006140e01007387 */ /* 0x0003e40000100800 */
[C---:B------:R-:W-:Y:S02]  /*1aae0*/  IMAD.WIDE R6, R2.reuse, 0x2, R6 ;  /* 0x0000000202067825 */ /* 0x040fe400078e0206 */
[----:B------:R2:W3:Y:S04]  /*1aaf0*/  LDG.E.U16 R16, [R4.64] ;  /* 0x0000000604107981 */ /* 0x0004e8000c1e1500 */
[----:B------:R4:W3:Y:S04]  /*1ab00*/  LDG.E.U16 R17, [R6.64] ;  /* 0x0000000606117981 */ /* 0x0008e8000c1e1500 */
[----:B-1----:R-:W3:Y:S04]  /*1ab10*/  LDL.64 R14, [R1+0xdf8] ;  /* 0x000df800010e7983 */ /* 0x002ee80000100a00 */
[----:B--2---:R-:W2:Y:S04]  /*1ab20*/  LDL.64 R4, [R1+0xe18] ;  /* 0x000e180001047983 */ /* 0x004ea80000100a00 */
[----:B----4-:R-:W4:Y:S01]  /*1ab30*/  LDL.64 R6, [R1+0xe10] ;  /* 0x000e100001067983 */ /* 0x010f220000100a00 */
[----:B------:R-:W-:-:S03]  /*1ab40*/  IMAD.WIDE R8, R2, 0x2, R8 ;  /* 0x0000000202087825 */ /* 0x000fc600078e0208 */
[----:B------:R1:W-:Y:S04]  /*1ab50*/  STL [R1+0x60c], R3 ;  /* 0x00060c0301007387 */ /* 0x0003e80000100800 */
[----:B-1----:R1:W4:Y:S04]  /*1ab60*/  LDG.E.U16 R3, [R8.64] ;  /* 0x0000000608037981 */ /* 0x002328000c1e1500 */
[----:B-1----:R-:W4:Y:S01]  /*1ab70*/  LDL.64 R8, [R1+0xe08] ;  /* 0x000e080001087983 */ /* 0x002f220000100a00 */
[----:B0-----:R-:W-:-:S03]  /*1ab80*/  IMAD.WIDE R10, R2, 0x2, R18 ;  /* 0x00000002020a7825 */ /* 0x001fc600078e0212 */
[----:B------:R0:W-:Y:S04]  /*1ab90*/  STL [R1+0x608], R22 ;  /* 0x0006081601007387 */ /* 0x0001e80000100800 */
[----:B------:R1:W-:Y:S04]  /*1aba0*/  STL [R1+0x604], R0 ;  /* 0x0006040001007387 */ /* 0x0003e80000100800 */
[----:B------:R-:W4:Y:S04]  /*1abb0*/  LDL.64 R18, [R1+0xdd8] ;  /* 0x000dd80001127983 */ /* 0x000f280000100a00 */
[----:B0-----:R0:W4:Y:S04]  /*1abc0*/  LDG.E.U16 R22, [R10.64] ;  /* 0x000000060a167981 */ /* 0x001128000c1e1500 */
[----:B-1----:R1:W4:Y:S04]  /*1abd0*/  LDG.E.U16 R0, [R12.64] ;  /* 0x000000060c007981 */ /* 0x002328000c1e1500 */
[----:B---3--:R-:W-:Y:S01]  /*1abe0*/  STL [R1+0x5fc], R17 ;  /* 0x0005fc1101007387 */ /* 0x008fe20000100800 */
[----:B-1----:R-:W-:-:S04]  /*1abf0*/  IMAD.WIDE R12, R2, 0x2, R14 ;  /* 0x00000002020c7825 */ /* 0x002fc800078e020e */
[C---:B--2---:R-:W-:Y:S01]  /*1ac00*/  IMAD.WIDE R4, R2.reuse, 0x2, R4 ;  /* 0x0000000202047825 */ /* 0x044fe200078e0204 */
[----:B------:R1:W-:Y:S03]  /*1ac10*/  STL [R1+0x600], R16 ;  /* 0x0006001001007387 */ /* 0x0003e60000100800 */
[C---:B----4-:R-:W-:Y:S01]  /*1ac20*/  IMAD.WIDE R6, R2.reuse, 0x2, R6 ;  /* 0x0000000202067825 */ /* 0x050fe200078e0206 */
[----:B------:R2:W3:Y:S04]  /*1ac30*/  LDG.E.U16 R14, [R4.64] ;  /* 0x00000006040e7981 */ /* 0x0004e8000c1e1500 */
[----:B------:R4:W3:Y:S04]  /*1ac40*/  LDG.E.U16 R15, [R6.64] ;  /* 0x00000006060f7981 */ /* 0x0008e8000c1e1500 */
[----:B-1----:R-:W3:Y:S04]  /*1ac50*/  LDL.64 R16, [R1+0xdd0] ;  /* 0x000dd00001107983 */ /* 0x002ee80000100a00 */
[----:B--2---:R-:W2:Y:S04]  /*1ac60*/  LDL.64 R4, [R1+0xdf0] ;  /* 0x000df00001047983 */ /* 0x004ea80000100a00 */
[----:B----4-:R-:W4:Y:S04]  /*1ac70*/  LDL.64 R6, [R1+0xde8] ;  /* 0x000de80001067983 */ /* 0x010f280000100a00 */
[----:B------:R1:W-:Y:S01]  /*1ac80*/  STL [R1+0x5f8], R3 ;  /* 0x0005f80301007387 */ /* 0x0003e20000100800 */
[----:B------:R-:W-:-:S05]  /*1ac90*/  IMAD.WIDE R8, R2, 0x2, R8 ;  /* 0x0000000202087825 */ /* 0x000fca00078e0208 */
        /* <DEDUP_REMOVED lines=524> */
[----:B0-----:R0:W4:Y:S04]  /*1cd60*/  LDG.E.U16 R22, [R10.64] ;  /* 0x000000060a167981 */ /* 0x001128000c1e1500 */
[----:B------:R1:W-:Y:S04]  /*1cd70*/  STL [R1+0x180], R0 ;  /* 0x0001800001007387 */ /* 0x0003e80000100800 */
[----:B------:R-:W4:Y:S04]  /*1cd80*/  LDL.64 R20, [R1+0x9a0] ;  /* 0x0009a00001147983 */ /* 0x000f280000100a00 */
        /* <DEDUP_REMOVED lines=13> */
[----:B-1----:R1:W4:Y:S01]  /*1ce60*/  LDG.E.U16 R3, [R8.64] ;  /* 0x0000000608037981 */ /* 0x002322000c1e1500 */
[----:B0-----:R-:W-:-:S03]  /*1ce70*/  IMAD.WIDE R10, R2, 0x2, R18 ;  /* 0x00000002020a7825 */ /* 0x001fc600078e0212 */
[----:B-1----:R-:W4:Y:S04]  /*1ce80*/  LDL.64 R8, [R1+0x9a8] ;  /* 0x0009a80001087983 */ /* 0x002f280000100a00 */
[----:B------:R0:W-:Y:S04]  /*1ce90*/  STL [R1+0x170], R22 ;  /* 0x0001701601007387 */ /* 0x0001e80000100800 */
[----:B0-----:R-:W4:Y:S04]  /*1cea0*/  LDG.E.U16 R22, [R10.64] ;  /* 0x000000060a167981 */ /* 0x001f28000c1e1500 */
[----:B------:R0:W-:Y:S04]  /*1ceb0*/  STL [R1+0x16c], R0 ;  /* 0x00016c0001007387 */ /* 0x0001e80000100800 */
[----:B------:R-:W4:Y:S04]  /*1cec0*/  LDL.64 R18, [R1+0x980] ;  /* 0x0009800001127983 */ /* 0x000f280000100a00 */
[----:B0-----:R0:W4:Y:S04]  /*1ced0*/  LDG.E.U16 R0, [R12.64] ;  /* 0x000000060c007981 */ /* 0x001128000c1e1500 */
[----:B---3--:R-:W-:Y:S04]  /*1cee0*/  STL [R1+0x164], R17 ;  /* 0x0001641101007387 */ /* 0x008fe80000100800 */
[----:B------:R1:W-:Y:S01]  /*1cef0*/  STL [R1+0x168], R16 ;  /* 0x0001681001007387 */ /* 0x0003e20000100800 */
[----:B--2---:R-:W-:-:S03]  /*1cf00*/  IMAD.WIDE R4, R2, 0x2, R4 ;  /* 0x0000000202047825 */ /* 0x004fc600078e0204 */
[----:B-1----:R-:W2:Y:S04]  /*1cf10*/  LDL.64 R16, [R1+0x978] ;  /* 0x0009780001107983 */ /* 0x002ea80000100a00 */
[----:B----4-:R1:W-:Y:S04]  /*1cf20*/  STL [R1+0x160], R3 ;  /* 0x0001600301007387 */ /* 0x0103e80000100800 */
[----:B-1----:R1:W3:Y:S01]  /*1cf30*/  LDG.E.U16 R3, [R4.64] ;  /* 0x0000000604037981 */ /* 0x0022e2000c1e1500 */
[----:B------:R-:W-:-:S04]  /*1cf40*/  IMAD.WIDE R6, R2, 0x2, R6 ;  /* 0x0000000202067825 */ /* 0x000fc800078e0206 */
[C---:B0-----:R-:W-:Y:S02]  /*1cf50*/  IMAD.WIDE R12, R2.reuse, 0x2, R14 ;  /* 0x00000002020c7825 */ /* 0x041fe400078e020e */
[----:B------:R-:W4:Y:S04]  /*1cf60*/  LDL.64 R14, [R1+0x970] ;  /* 0x00097000010e7983 */ /* 0x000f280000100a00 */
[----:B-1----:R-:W2:Y:S04]  /*1cf70*/  LDL.64 R4, [R1+0x990] ;  /* 0x0009900001047983 */ /* 0x002ea80000100a00 */
[----:B------:R0:W-:Y:S01]  /*1cf80*/  STL [R1+0x15c], R22 ;  /* 0x00015c1601007387 */ /* 0x0001e20000100800 */
[----:B------:R-:W-:-:S03]  /*1cf90*/  IMAD.WIDE R8, R2, 0x2, R8 ;  /* 0x0000000202087825 */ /* 0x000fc600078e0208 */
[----:B0-----:R0:W4:Y:S01]  /*1cfa0*/  LDG.E.U16 R22, [R6.64] ;  /* 0x0000000606167981 */ /* 0x001122000c1e1500 */
[----:B------:R-:W-:-:S03]  /*1cfb0*/  IMAD.WIDE R10, R2, 0x2, R20 ;  /* 0x00000002020a7825 */ /* 0x000fc600078e0214 */
[----:B0-----:R-:W4:Y:S04]  /*1cfc0*/  LDL.64 R6, [R1+0x988] ;  /* 0x0009880001067983 */ /* 0x001f280000100a00 */
[----:B------:R0:W-:Y:S04]  /*1cfd0*/  STL [R1+0x158], R0 ;  /* 0x0001580001007387 */ /* 0x0001e80000100800 */
[----:B------:R-:W4:Y:S04]  /*1cfe0*/  LDL.64 R20, [R1+0x960] ;  /* 0x0009600001147983 */ /* 0x000f280000100a00 */
[----:B0-----:R0:W4:Y:S04]  /*1cff0*/  LDG.E.U16 R0, [R8.64] ;  /* 0x0000000608007981 */ /* 0x001128000c1e1500 */
[----:B---3--:R1:W-:Y:S04]  /*1d000*/  STL [R1+0x154], R3 ;  /* 0x0001540301007387 */ /* 0x0083e80000100800 */
[----:B-1----:R1:W3:Y:S01]  /*1d010*/  LDG.E.U16 R3, [R10.64] ;  /* 0x000000060a037981 */ /* 0x0022e2000c1e1500 */
[----:B--2---:R-:W-:-:S04]  /*1d020*/  IMAD.WIDE R4, R2, 0x2, R4 ;  /* 0x0000000202047825 */ /* 0x004fc800078e0204 */
[C---:B0-----:R-:W-:Y:S02]  /*1d030*/  IMAD.WIDE R8, R2.reuse, 0x2, R18 ;  /* 0x0000000202087825 */ /* 0x041fe400078e0212 */
[----:B------:R-:W2:Y:S04]  /*1d040*/  LDG.E.U16 R5, [R4.64] ;  /* 0x0000000604057981 */ /* 0x000ea8000c1e1500 */
[----:B----4-:R0:W-:Y:S01]  /*1d050*/  STL [R1+0x150], R22 ;  /* 0x0001501601007387 */ /* 0x0101e20000100800 */
[----:B-1----:R-:W-:-:S03]  /*1d060*/  IMAD.WIDE R10, R2, 0x2, R16 ;  /* 0x00000002020a7825 */ /* 0x002fc600078e0210 */
[----:B------:R-:W4:Y:S04]  /*1d070*/  LDL.64 R18, [R1+0x950] ;  /* 0x0009500001127983 */ /* 0x000f280000100a00 */
[----:B------:R-:W2:Y:S04]  /*1d080*/  LDL.64 R16, [R1+0x948] ;  /* 0x0009480001107983 */ /* 0x000ea80000100a00 */
[----:B0-----:R0:W2:Y:S01]  /*1d090*/  LDG.E.U16 R22, [R12.64] ;  /* 0x000000060c167981 */ /* 0x0010a2000c1e1500 */
[----:B------:R-:W-:-:S03]  /*1d0a0*/  IMAD.WIDE R6, R2, 0x2, R6 ;  /* 0x0000000202067825 */ /* 0x000fc600078e0206 */
[----:B0-----:R-:W4:Y:S04]  /*1d0b0*/  LDL.64 R12, [R1+0x968] ;  /* 0x00096800010c7983 */ /* 0x001f280000100a00 */
[----:B------:R0:W-:Y:S04]  /*1d0c0*/  STL [R1+0x14c], R0 ;  /* 0x00014c0001007387 */ /* 0x0001e80000100800 */
[----:B0-----:R4:W4:Y:S04]  /*1d0d0*/  LDG.E.U16 R0, [R6.64] ;  /* 0x0000000606007981 */ /* 0x001928000c1e1500 */
[----:B---3--:R0:W-:Y:S04]  /*1d0e0*/  STL [R1+0x148], R3 ;  /* 0x0001480301007387 */ /* 0x0081e80000100800 */
[----:B0-----:R0:W3:Y:S02]  /*1d0f0*/  LDG.E.U16 R3, [R8.64] ;  /* 0x0000000608037981 */ /* 0x0010e4000c1e1500 */
[----:B0-----:R-:W-:-:S02]  /*1d100*/  IMAD.WIDE R8, R2, 0x2, R14 ;  /* 0x0000000202087825 */ /* 0x001fc400078e020e */
[----:B--2---:R0:W-:Y:S04]  /*1d110*/  STL [R1+0x144], R22 ;  /* 0x0001441601007387 */ /* 0x0041e80000100800 */
[----:B------:R-:W2:Y:S04]  /*1d120*/  LDL.64 R14, [R1+0x940] ;  /* 0x00094000010e7983 */ /* 0x000ea80000100a00 */
[----:B0-----:R0:W2:Y:S01]  /*1d130*/  LDG.E.U16 R22, [R10.64] ;  /* 0x000000060a167981 */ /* 0x0010a2000c1e1500 */
[----:B----4-:R-:W-:-:S03]  /*1d140*/  IMAD.WIDE R6, R2, 0x2, R12 ;  /* 0x0000000202067825 */ /* 0x010fc600078e020c */
[----:B0-----:R-:W4:Y:S04]  /*1d150*/  LDL.64 R10, [R1+0x938] ;  /* 0x00093800010a7983 */ /* 0x001f280000100a00 */
[----:B------:R0:W-:Y:S02]  /*1d160*/  STL [R1+0x140], R5 ;  /* 0x0001400501007387 */ /* 0x0001e40000100800 */
[C---:B0-----:R-:W-:Y:S02]  /*1d170*/  IMAD.WIDE R4, R2.reuse, 0x2, R20 ;  /* 0x0000000202047825 */ /* 0x041fe400078e0214 */
[----:B------:R-:W4:Y:S04]  /*1d180*/  LDL.64 R20, [R1+0x930] ;  /* 0x0009300001147983 */ /* 0x000f280000100a00 */
[----:B------:R0:W-:Y:S04]  /*1d190*/  STL [R1+0x13c], R0 ;  /* 0x00013c0001007387 */ /* 0x0001e80000100800 */
[----:B0-----:R0:W4:Y:S04]  /*1d1a0*/  LDG.E.U16 R0, [R8.64] ;  /* 0x0000000608007981 */ /* 0x001128000c1e1500 */
[----:B0-----:R-:W4:Y:S04]  /*1d1b0*/  LDL.64 R8, [R1+0x958] ;  /* 0x0009580001087983 */ /* 0x001f280000100a00 */
[----:B---3--:R0:W-:Y:S04]  /*1d1c0*/  STL [R1+0x138], R3 ;  /* 0x0001380301007387 */ /* 0x0081e80000100800 */
[----:B0-----:R0:W3:Y:S04]  /*1d1d0*/  LDG.E.U16 R3, [R6.64] ;  /* 0x0000000606037981 */ /* 0x0010e8000c1e1500 */
[----:B--2---:R1:W-:Y:S01]  /*1d1e0*/  STL [R1+0x134], R22 ;  /* 0x0001341601007387 */ /* 0x0043e20000100800 */
[----:B0-----:R-:W-:-:S03]  /*1d1f0*/  IMAD.WIDE R6, R2, 0x2, R18 ;  /* 0x0000000202067825 */ /* 0x001fc600078e0212 */
[----:B------:R-:W2:Y:S04]  /*1d200*/  LDL.64 R12, [R1+0x928] ;  /* 0x00092800010c7983 */ /* 0x000ea80000100a00 */
[----:B------:R-:W2:Y:S04]  /*1d210*/  LDL.64 R18, [R1+0x920] ;  /* 0x0009200001127983 */ /* 0x000ea80000100a00 */
[----:B-1----:R0:W2:Y:S02]  /*1d220*/  LDG.E.U16 R22, [R4.64] ;  /* 0x0000000604167981 */ /* 0x0020a4000c1e1500 */
[----:B0-----:R-:W-:-:S02]  /*1d230*/  IMAD.WIDE R4, R2, 0x2, R16 ;  /* 0x0000000202047825 */ /* 0x001fc400078e0210 */
[----:B------:R-:W2:Y:S04]  /*1d240*/  LDL.64 R16, [R1+0x918] ;  /* 0x0009180001107983 */ /* 0x000ea80000100a00 */
[----:B----4-:R0:W-:Y:S01]  /*1d250*/  STL [R1+0x130], R0 ;  /* 0x0001300001007387 */ /* 0x0101e20000100800 */
[----:B------:R-:W-:-:S05]  /*1d260*/  IMAD.WIDE R8, R2, 0x2, R8 ;  /* 0x0000000202087825 */ /* 0x000fca00078e0208 */
[----:B0-----:R0:W4:Y:S04]  /*1d270*/  LDG.E.U16 R0, [R8.64] ;  /* 0x0000000608007981 */ /* 0x001128000c1e1500 */
[----:B---3--:R1:W-:Y:S04]  /*1d280*/  STL [R1+0x12c], R3 ;  /* 0x00012c0301007387 */ /* 0x0083e80000100800 */
[----:B-1----:R1:W3:Y:S01]  /*1d290*/  LDG.E.U16 R3, [R6.64] ;  /* 0x0000000606037981 */ /* 0x0022e2000c1e1500 */
[----:B0-----:R-:W-:-:S03]  /*1d2a0*/  IMAD.WIDE R8, R2, 0x2, R14 ;  /* 0x0000000202087825 */ /* 0x001fc600078e020e */
[----:B--2---:R0:W-:Y:S01]  /*1d2b0*/  STL [R1+0x128], R22 ;  /* 0x0001281601007387 */ /* 0x0041e20000100800 */
[----:B-1----:R-:W-:-:S03]  /*1d2c0*/  IMAD.WIDE R6, R2, 0x2, R10 ;  /* 0x0000000202067825 */ /* 0x002fc600078e020a */
[----:B------:R-:W2:Y:S04]  /*1d2d0*/  LDL.64 R14, [R1+0x910] ;  /* 0x00091000010e7983 */ /* 0x000ea80000100a00 */
[----:B------:R-:W2:Y:S04]  /*1d2e0*/  LDL.64 R10, [R1+0x908] ;  /* 0x00090800010a7983 */ /* 0x000ea80000100a00 */
[----:B0-----:R0:W2:Y:S04]  /*1d2f0*/  LDG.E.U16 R22, [R4.64] ;  /* 0x0000000604167981 */ /* 0x0010a8000c1e1500 */
[----:B----4-:R1:W-:Y:S04]  /*1d300*/  STL [R1+0x124], R0 ;  /* 0x0001240001007387 */ /* 0x0103e80000100800 */
[----:B-1----:R1:W2:Y:S04]  /*1d310*/  LDG.E.U16 R0, [R8.64] ;  /* 0x0000000608007981 */ /* 0x0022a8000c1e1500 */
[----:B---3--:R3:W-:Y:S04]  /*1d320*/  STL [R1+0x120], R3 ;  /* 0x0001200301007387 */ /* 0x0087e80000100800 */
[----:B---3--:R3:W4:Y:S01]  /*1d330*/  LDG.E.U16 R3, [R6.64] ;  /* 0x0000000606037981 */ /* 0x008722000c1e1500 */
[----:B0-----:R-:W-:-:S04]  /*1d340*/  IMAD.WIDE R4, R2, 0x2, R20 ;  /* 0x0000000202047825 */ /* 0x001fc800078e0214 */
[----:B-1----:R-:W-:-:S04]  /*1d350*/  IMAD.WIDE R8, R2, 0x2, R12 ;  /* 0x0000000202087825 */ /* 0x002fc800078e020c */
[C---:B---3--:R-:W-:Y:S01]  /*1d360*/  IMAD.WIDE R6, R2.reuse, 0x2, R18 ;  /* 0x0000000202067825 */ /* 0x048fe200078e0212 */
[----:B--2---:R0:W-:Y:S04]  /*1d370*/  STL [R1+0x11c], R22 ;  /* 0x00011c1601007387 */ /* 0x0041e80000100800 */
[----:B------:R-:W2:Y:S04]  /*1d380*/  LDL.64 R20, [R1+0x8f8] ;  /* 0x0008f80001147983 */ /* 0x000ea80000100a00 */
[----:B------:R-:W2:Y:S04]  /*1d390*/  LDL.64 R12, [R1+0x8f0] ;  /* 0x0008f000010c7983 */ /* 0x000ea80000100a00 */
[----:B0-----:R0:W2:Y:S04]  /*1d3a0*/  LDG.E.U16 R22, [R4.64] ;  /* 0x0000000604167981 */ /* 0x0010a8000c1e1500 */
[----:B------:R-:W2:Y:S04]  /*1d3b0*/  LDL.64 R18, [R1+0x8e8] ;  /* 0x0008e80001127983 */ /* 0x000ea80000100a00 */
[----:B------:R1:W-:Y:S04]  /*1d3c0*/  STL [R1+0x118], R0 ;  /* 0x0001180001007387 */ /* 0x0003e80000100800 */
[----:B-1----:R1:W2:Y:S04]  /*1d3d0*/  LDG.E.U16 R0, [R8.64] ;  /* 0x0000000608007981 */ /* 0x0022a8000c1e1500 */
[----:B----4-:R4:W-:Y:S04]  /*1d3e0*/  STL [R1+0x114], R3 ;  /* 0x0001140301007387 */ /* 0x0109e80000100800 */
[----:B----4-:R4:W3:Y:S01]  /*1d3f0*/  LDG.E.U16 R3, [R6.64] ;  /* 0x0000000606037981 */ /* 0x0108e2000c1e1500 */
[----:B0-----:R-:W-:-:S03]  /*1d400*/  IMAD.WIDE R4, R2, 0x2, R16 ;  /* 0x0000000202047825 */ /* 0x001fc600078e0210 */
[----:B------:R-:W3:Y:S01]  /*1d410*/  LDL.64 R16, [R1+0x8e0] ;  /* 0x0008e00001107983 */ /* 0x000ee20000100a00 */
[----:B-1----:R-:W-:-:S04]  /*1d420*/  IMAD.WIDE R8, R2, 0x2, R14 ;  /* 0x0000000202087825 */ /* 0x002fc800078e020e */
[C---:B----4-:R-:W-:Y:S01]  /*1d430*/  IMAD.WIDE R6, R2.reuse, 0x2, R10 ;  /* 0x0000000202067825 */ /* 0x050fe200078e020a */
[----:B--2---:R0:W-:Y:S04]  /*1d440*/  STL [R1+0x110], R22 ;  /* 0x0001101601007387 */ /* 0x0041e80000100800 */
[----:B------:R-:W2:Y:S04]  /*1d450*/  LDL.64 R14, [R1+0x8d8] ;  /* 0x0008d800010e7983 */ /* 0x000ea80000100a00 */
[----:B------:R-:W4:Y:S04]  /*1d460*/  LDL.64 R10, [R1+0x8d0] ;  /* 0x0008d000010a7983 */ /* 0x000f280000100a00 */
[----:B0-----:R0:W2:Y:S04]  /*1d470*/  LDG.E.U16 R22, [R4.64] ;  /* 0x0000000604167981 */ /* 0x0010a8000c1e1500 */
[----:B0-----:R-:W4:Y:S04]  /*1d480*/  LDL.64 R4, [R1+0x900] ;  /* 0x0009000001047983 */ /* 0x001f280000100a00 */
[----:B------:R0:W-:Y:S04]  /*1d490*/  STL [R1+0x10c], R0 ;  /* 0x00010c0001007387 */ /* 0x0001e80000100800 */
[----:B0-----:R0:W4:Y:S04]  /*1d4a0*/  LDG.E.U16 R0, [R8.64] ;  /* 0x0000000608007981 */ /* 0x001128000c1e1500 */
[----:B---3--:R1:W-:Y:S04]  /*1d4b0*/  STL [R1+0x108], R3 ;  /* 0x0001080301007387 */ /* 0x0083e80000100800 */
[----:B-1----:R1:W3:Y:S01]  /*1d4c0*/  LDG.E.U16 R3, [R6.64] ;  /* 0x0000000606037981 */ /* 0x0022e2000c1e1500 */
[----:B0-----:R-:W-:-:S04]  /*1d4d0*/  IMAD.WIDE R8, R2, 0x2, R20 ;  /* 0x0000000202087825 */ /* 0x001fc800078e0214 */
[C---:B-1----:R-:W-:Y:S01]  /*1d4e0*/  IMAD.WIDE R6, R2.reuse, 0x2, R12 ;  /* 0x0000000202067825 */ /* 0x042fe200078e020c */
[----:B--2---:R0:W-:Y:S04]  /*1d4f0*/  STL [R1+0x104], R22 ;  /* 0x0001041601007387 */ /* 0x0041e80000100800 */
[----:B------:R-:W4:Y:S02]  /*1d500*/  LDL.64 R12, [R1+0x8c8] ;  /* 0x0008c800010c7983 */ /* 0x000f240000100a00 */
[----:B----4-:R-:W-:-:S05]  /*1d510*/  IMAD.WIDE R4, R2, 0x2, R4 ;  /* 0x0000000202047825 */ /* 0x010fca00078e0204 */
[----:B0-----:R0:W4:Y:S04]  /*1d520*/  LDG.E.U16 R22, [R4.64] ;  /* 0x0000000604167981 */ /* 0x001128000c1e1500 */
[----:B------:R1:W-:Y:S04]  /*1d530*/  STL [R1+0x100], R0 ;  /* 0x0001000001007387 */ /* 0x0003e80000100800 */
[----:B-1----:R1:W4:Y:S04]  /*1d540*/  LDG.E.U16 R0, [R8.64] ;  /* 0x0000000608007981 */ /* 0x002328000c1e1500 */
[----:B---3--:R3:W-:Y:S04]  /*1d550*/  STL [R1+0xfc], R3 ;  /* 0x0000fc0301007387 */ /* 0x0087e80000100800 */
[----:B---3--:R3:W2:Y:S01]  /*1d560*/  LDG.E.U16 R3, [R6.64] ;  /* 0x0000000606037981 */ /* 0x0086a2000c1e1500 */
[----:B0-----:R-:W-:-:S04]  /*1d570*/  IMAD.WIDE R4, R2, 0x2, R18 ;  /* 0x0000000202047825 */ /* 0x001fc800078e0212 */
[----:B-1----:R-:W-:-:S04]  /*1d580*/  IMAD.WIDE R8, R2, 0x2, R16 ;  /* 0x0000000202087825 */ /* 0x002fc800078e0210 */
[C---:B---3--:R-:W-:Y:S01]  /*1d590*/  IMAD.WIDE R6, R2.reuse, 0x2, R14 ;  /* 0x0000000202067825 */ /* 0x048fe200078e020e */
[----:B----4-:R0:W-:Y:S04]  /*1d5a0*/  STL [R1+0xf8], R22 ;  /* 0x0000f81601007387 */ /* 0x0101e80000100800 */
[----:B------:R-:W3:Y:S04]  /*1d5b0*/  LDL.64 R20, [R1+0x868] ;  /* 0x0008680001147983 */ /* 0x000ee80000100a00 */
[----:B------:R-:W4:Y:S04]  /*1d5c0*/  LDL.64 R18, [R1+0x848] ;  /* 0x0008480001127983 */ /* 0x000f280000100a00 */
[----:B0-----:R0:W3:Y:S04]  /*1d5d0*/  LDG.E.U16 R22, [R4.64] ;  /* 0x0000000604167981 */ /* 0x0010e8000c1e1500 */
[----:B------:R-:W4:Y:S01]  /*1d5e0*/  LDL.64 R16, [R1+0x828] ;  /* 0x0008280001107983 */ /* 0x000f220000100a00 */
[----:B0-----:R-:W-:-:S03]  /*1d5f0*/  IMAD.WIDE R4, R2, 0x2, R10 ;  /* 0x0000000202047825 */ /* 0x001fc600078e020a */
[----:B------:R0:W-:Y:S04]  /*1d600*/  STL [R1+0xf4], R0 ;  /* 0x0000f40001007387 */ /* 0x0001e80000100800 */
[----:B------:R-:W4:Y:S04]  /*1d610*/  LDL.64 R10, [R1+0x808] ;  /* 0x00080800010a7983 */ /* 0x000f280000100a00 */
[----:B0-----:R0:W4:Y:S04]  /*1d620*/  LDG.E.U16 R0, [R8.64] ;  /* 0x0000000608007981 */ /* 0x001128000c1e1500 */
[----:B--2---:R1:W-:Y:S04]  /*1d630*/  STL [R1+0xf0], R3 ;  /* 0x0000f00301007387 */ /* 0x0043e80000100800 */
[----:B-1----:R1:W2:Y:S04]  /*1d640*/  LDG.E.U16 R3, [R6.64] ;  /* 0x0000000606037981 */ /* 0x0022a8000c1e1500 */
[----:B-1----:R-:W2:Y:S01]  /*1d650*/  LDL.64 R6, [R1+0x8a8] ;  /* 0x0008a80001067983 */ /* 0x002ea20000100a00 */
[----:B0-----:R-:W-:-:S03]  /*1d660*/  IMAD.WIDE R8, R2, 0x2, R12 ;  /* 0x0000000202087825 */ /* 0x001fc600078e020c */
[----:B---3--:R0:W-:Y:S04]  /*1d670*/  STL [R1+0xec], R22 ;  /* 0x0000ec1601007387 */ /* 0x0081e80000100800 */
[----:B------:R-:W3:Y:S04]  /*1d680*/  LDL.64 R14, [R1+0x7e8] ;  /* 0x0007e800010e7983 */ /* 0x000ee80000100a00 */
[----:B------:R-:W3:Y:S04]  /*1d690*/  LDL.64 R12, [R1+0x7c8] ;  /* 0x0007c800010c7983 */ /* 0x000ee80000100a00 */
[----:B0-----:R0:W3:Y:S04]  /*1d6a0*/  LDG.E.U16 R22, [R4.64] ;  /* 0x0000000604167981 */ /* 0x0010e8000c1e1500 */
[----:B0-----:R-:W3:Y:S04]  /*1d6b0*/  LDL.64 R4, [R1+0x888] ;  /* 0x0008880001047983 */ /* 0x001ee80000100a00 */
[----:B----4-:R0:W-:Y:S04]  /*1d6c0*/  STL [R1+0xe8], R0 ;  /* 0x0000e80001007387 */ /* 0x0101e80000100800 */
[----:B0-----:R0:W4:Y:S04]  /*1d6d0*/  LDG.E.U16 R0, [R8.64] ;  /* 0x0000000608007981 */ /* 0x001128000c1e1500 */
[----:B--2---:R1:W-:Y:S01]  /*1d6e0*/  STL [R1+0xe4], R3 ;  /* 0x0000e40301007387 */ /* 0x0043e20000100800 */
[----:B------:R-:W-:-:S05]  /*1d6f0*/  IMAD.WIDE R6, R2, 0x2, R6 ;  /* 0x0000000202067825 */ /* 0x000fca00078e0206 */
[----:B-1----:R1:W2:Y:S01]  /*1d700*/  LDG.E.U16 R3, [R6.64] ;  /* 0x0000000606037981 */ /* 0x0022a2000c1e1500 */
[----:B0-----:R-:W-:-:S04]  /*1d710*/  IMAD.WIDE R8, R2, 0x2, R20 ;  /* 0x0000000202087825 */ /* 0x001fc800078e0214 */
[C---:B-1----:R-:W-:Y:S01]  /*1d720*/  IMAD.WIDE R6, R2.reuse, 0x2, R18 ;  /* 0x0000000202067825 */ /* 0x042fe200078e0212 */
[----:B---3--:R0:W-:Y:S03]  /*1d730*/  STL [R1+0xe0], R22 ;  /* 0x0000e01601007387 */ /* 0x0081e60000100800 */
[----:B------:R-:W-:-:S05]  /*1d740*/  IMAD.WIDE R4, R2, 0x2, R4 ;  /* 0x0000000202047825 */ /* 0x000fca00078e0204 */
[----:B0-----:R0:W3:Y:S02]  /*1d750*/  LDG.E.U16 R22, [R4.64] ;  /* 0x0000000604167981 */ /* 0x0010e4000c1e1500 */
[C---:B0-----:R-:W-:Y:S02]  /*1d760*/  IMAD.WIDE R4, R2.reuse, 0x2, R16 ;  /* 0x0000000202047825 */ /* 0x041fe400078e0210 */
[----:B------:R0:W3:Y:S04]  /*1d770*/  LDG.E.U16 R17, [R6.64] ;  /* 0x0000000606117981 */ /* 0x0000e8000c1e1500 */
[----:B------:R1:W3:Y:S04]  /*1d780*/  LDG.E.U16 R16, [R8.64] ;  /* 0x0000000608107981 */ /* 0x0002e8000c1e1500 */
[----:B----4-:R4:W-:Y:S04]  /*1d790*/  STL [R1+0xdc], R0 ;  /* 0x0000dc0001007387 */ /* 0x0109e80000100800 */
[----:B------:R-:W3:Y:S01]  /*1d7a0*/  LDL.64 R20, [R1+0x748] ;  /* 0x0007480001147983 */ /* 0x000ee20000100a00 */
[----:B-1----:R-:W-:-:S03]  /*1d7b0*/  IMAD.WIDE R8, R2, 0x2, R10 ;  /* 0x0000000202087825 */ /* 0x002fc600078e020a */
[----:B------:R-:W3:Y:S04]  /*1d7c0*/  LDL.64 R18, [R1+0x728] ;  /* 0x0007280001127983 */ /* 0x000ee80000100a00 */
[----:B----4-:R1:W3:Y:S04]  /*1d7d0*/  LDG.E.U16 R0, [R4.64] ;  /* 0x0000000604007981 */ /* 0x0102e8000c1e1500 */
[----:B------:R-:W3:Y:S04]  /*1d7e0*/  LDL.64 R10, [R1+0x708] ;  /* 0x00070800010a7983 */ /* 0x000ee80000100a00 */
[----:B--2---:R2:W-:Y:S04]  /*1d7f0*/  STL [R1+0xd8], R3 ;  /* 0x0000d80301007387 */ /* 0x0045e80000100800 */
[----:B--2---:R2:W4:Y:S04]  /*1d800*/  LDG.E.U16 R3, [R8.64] ;  /* 0x0000000608037981 */ /* 0x004528000c1e1500 */
[----:B--2---:R-:W2:Y:S01]  /*1d810*/  LDL.64 R8, [R1+0x7a8] ;  /* 0x0007a80001087983 */ /* 0x004ea20000100a00 */
[----:B0-----:R-:W-:-:S04]  /*1d820*/  IMAD.WIDE R6, R2, 0x2, R14 ;  /* 0x0000000202067825 */ /* 0x001fc800078e020e */
[C---:B-1----:R-:W-:Y:S01]  /*1d830*/  IMAD.WIDE R4, R2.reuse, 0x2, R12 ;  /* 0x0000000202047825 */ /* 0x042fe200078e020c */
[----:B---3--:R0:W-:Y:S04]  /*1d840*/  STL [R1+0xd4], R22 ;  /* 0x0000d41601007387 */ /* 0x0081e80000100800 */
[----:B0-----:R0:W3:Y:S04]  /*1d850*/  LDG.E.U16 R22, [R6.64] ;  /* 0x0000000606167981 */ /* 0x0010e8000c1e1500 */
[----:B0-----:R-:W3:Y:S04]  /*1d860*/  LDL.64 R6, [R1+0x788] ;  /* 0x0007880001067983 */ /* 0x001ee80000100a00 */
[----:B------:R-:W-:Y:S04]  /*1d870*/  STL [R1+0xcc], R17 ;  /* 0x0000cc1101007387 */ /* 0x000fe80000100800 */
[----:B------:R0:W-:Y:S04]  /*1d880*/  STL [R1+0xd0], R16 ;  /* 0x0000d01001007387 */ /* 0x0001e80000100800 */
[----:B------:R-:W3:Y:S04]  /*1d890*/  LDL.64 R14, [R1+0x6c8] ;  /* 0x0006c800010e7983 */ /* 0x000ee80000100a00 */
[----:B------:R-:W3:Y:S04]  /*1d8a0*/  LDL.64 R12, [R1+0x6a8] ;  /* 0x0006a800010c7983 */ /* 0x000ee80000100a00 */
[----:B0-----:R-:W3:Y:S04]  /*1d8b0*/  LDL.64 R16, [R1+0x6e8] ;  /* 0x0006e80001107983 */ /* 0x001ee80000100a00 */
[----:B------:R0:W-:Y:S04]  /*1d8c0*/  STL [R1+0xc8], R0 ;  /* 0x0000c80001007387 */ /* 0x0001e80000100800 */
[----:B0-----:R0:W3:Y:S04]  /*1d8d0*/  LDG.E.U16 R0, [R4.64] ;  /* 0x0000000604007981 */ /* 0x0010e8000c1e1500 */
[----:B0-----:R-:W3:Y:S04]  /*1d8e0*/  LDL.64 R4, [R1+0x768] ;  /* 0x0007680001047983 */ /* 0x001ee80000100a00 */
[----:B----4-:R0:W-:Y:S01]  /*1d8f0*/  STL [R1+0xc4], R3 ;  /* 0x0000c40301007387 */ /* 0x0101e20000100800 */
[----:B--2---:R-:W-:-:S05]  /*1d900*/  IMAD.WIDE R8, R2, 0x2, R8 ;  /* 0x0000000202087825 */ /* 0x004fca00078e0208 */
[----:B0-----:R0:W2:Y:S02]  /*1d910*/  LDG.E.U16 R3, [R8.64] ;  /* 0x0000000608037981 */ /* 0x0010a4000c1e1500 */
[C---:B0-----:R-:W-:Y:S02]  /*1d920*/  IMAD.WIDE R8, R2.reuse, 0x2, R20 ;  /* 0x0000000202087825 */ /* 0x041fe400078e0214 */
[----:B---3--:R0:W-:Y:S02]  /*1d930*/  STL [R1+0xc0], R22 ;  /* 0x0000c01601007387 */ /* 0x0081e40000100800 */
[----:B------:R-:W-:-:S05]  /*1d940*/  IMAD.WIDE R6, R2, 0x2, R6 ;  /* 0x0000000202067825 */ /* 0x000fca00078e0206 */
[----:B0-----:R0:W3:Y:S02]  /*1d950*/  LDG.E.U16 R22, [R6.64] ;  /* 0x0000000606167981 */ /* 0x0010e4000c1e1500 */
[C---:B0-----:R-:W-:Y:S02]  /*1d960*/  IMAD.WIDE R6, R2.reuse, 0x2, R18 ;  /* 0x0000000202067825 */ /* 0x041fe400078e0212 */
[----:B------:R0:W4:Y:S04]  /*1d970*/  LDG.E.U16 R18, [R8.64] ;  /* 0x0000000608127981 */ /* 0x000128000c1e1500 */
[----:B------:R1:W-:Y:S01]  /*1d980*/  STL [R1+0xbc], R0 ;  /* 0x0000bc0001007387 */ /* 0x0003e20000100800 */
[----:B------:R-:W-:-:S05]  /*1d990*/  IMAD.WIDE R4, R2, 0x2, R4 ;  /* 0x0000000202047825 */ /* 0x000fca00078e0204 */
[----:B-1----:R1:W4:Y:S02]  /*1d9a0*/  LDG.E.U16 R0, [R4.64] ;  /* 0x0000000604007981 */ /* 0x002324000c1e1500 */
[C---:B-1----:R-:W-:Y:S02]  /*1d9b0*/  IMAD.WIDE R4, R2.reuse, 0x2, R10 ;  /* 0x0000000202047825 */ /* 0x042fe400078e020a */
[----:B------:R-:W4:Y:S04]  /*1d9c0*/  LDL.64 R10, [R1+0x8c0] ;  /* 0x0008c000010a7983 */ /* 0x000f280000100a00 */
[----:B--2---:R1:W-:Y:S04]  /*1d9d0*/  STL [R1+0xb8], R3 ;  /* 0x0000b80301007387 */ /* 0x0043e80000100800 */
[----:B-1----:R1:W2:Y:S02]  /*1d9e0*/  LDG.E.U16 R3, [R6.64] ;  /* 0x0000000606037981 */ /* 0x0022a4000c1e1500 */
[----:B-1----:R-:W-:-:S05]  /*1d9f0*/  IMAD.WIDE R6, R2, 0x2, R14 ;  /* 0x0000000202067825 */ /* 0x002fca00078e020e */
[----:B------:R1:W2:Y:S01]  /*1da00*/  LDG.E.U16 R19, [R6.64] ;  /* 0x0000000606137981 */ /* 0x0002a2000c1e1500 */
[----:B0-----:R-:W-:-:S03]  /*1da10*/  IMAD.WIDE R8, R2, 0x2, R16 ;  /* 0x0000000202087825 */ /* 0x001fc600078e0210 */
[----:B---3--:R0:W-:Y:S04]  /*1da20*/  STL [R1+0xb4], R22 ;  /* 0x0000b41601007387 */ /* 0x0081e80000100800 */
[----:B------:R-:W3:Y:S04]  /*1da30*/  LDL.64 R20, [R1+0x840] ;  /* 0x0008400001147983 */ /* 0x000ee80000100a00 */
[----:B------:R-:W3:Y:S04]  /*1da40*/  LDL.64 R16, [R1+0x820] ;  /* 0x0008200001107983 */ /* 0x000ee80000100a00 */
[----:B0-----:R0:W3:Y:S02]  /*1da50*/  LDG.E.U16 R22, [R4.64] ;  /* 0x0000000604167981 */ /* 0x0010e4000c1e1500 */
[----:B0-----:R-:W-:-:S02]  /*1da60*/  IMAD.WIDE R4, R2, 0x2, R12 ;  /* 0x0000000202047825 */ /* 0x001fc400078e020c */
[----:B----4-:R0:W-:Y:S04]  /*1da70*/  STL [R1+0xb0], R0 ;  /* 0x0000b00001007387 */ /* 0x0101e80000100800 */
[----:B------:R-:W4:Y:S04]  /*1da80*/  LDL.64 R14, [R1+0x800] ;  /* 0x00080000010e7983 */ /* 0x000f280000100a00 */
[----:B-1----:R-:W3:Y:S04]  /*1da90*/  LDL.64 R6, [R1+0x8a0] ;  /* 0x0008a00001067983 */ /* 0x002ee80000100a00 */
[----:B0-----:R0:W4:Y:S04]  /*1daa0*/  LDG.E.U16 R0, [R8.64] ;  /* 0x0000000608007981 */ /* 0x001128000c1e1500 */
[----:B--2---:R-:W-:Y:S04]  /*1dab0*/  STL [R1+0x2100], R19 ;  /* 0x0021001301007387 */ /* 0x004fe80000100800 */
[----:B------:R1:W-:Y:S04]  /*1dac0*/  STL [R1+0xac], R18 ;  /* 0x0000ac1201007387 */ /* 0x0003e80000100800 */
[----:B-1----:R1:W2:Y:S04]  /*1dad0*/  LDG.E.U16 R18, [R4.64] ;  /* 0x0000000604127981 */ /* 0x0022a8000c1e1500 */
[----:B-1----:R-:W4:Y:S01]  /*1dae0*/  LDL.64 R4, [R1+0x880] ;  /* 0x0008800001047983 */ /* 0x002f220000100a00 */
[----:B0-----:R-:W-:-:S04]  /*1daf0*/  IMAD.WIDE R8, R2, 0x2, R10 ;  /* 0x0000000202087825 */ /* 0x001fc800078e020a */
[C---:B---3--:R-:W-:Y:S01]  /*1db00*/  IMAD.WIDE R6, R2.reuse, 0x2, R6 ;  /* 0x0000000202067825 */ /* 0x048fe200078e0206 */
[----:B--2---:R0:W-:Y:S04]  /*1db10*/  STL [R1+0x2104], R18 ;  /* 0x0021041201007387 */ /* 0x0041e80000100800 */
[----:B------:R-:W2:Y:S04]  /*1db20*/  LDL.64 R12, [R1+0x7e0] ;  /* 0x0007e000010c7983 */ /* 0x000ea80000100a00 */
[----:B------:R-:W3:Y:S04]  /*1db30*/  LDL.64 R10, [R1+0x7c0] ;  /* 0x0007c000010a7983 */ /* 0x000ee80000100a00 */
[----:B0-----:R-:W2:Y:S01]  /*1db40*/  LDL.64 R18, [R1+0x860] ;  /* 0x0008600001127983 */ /* 0x001ea20000100a00 */
[----:B----4-:R-:W-:-:S03]  /*1db50*/  IMAD.WIDE R4, R2, 0x2, R4 ;  /* 0x0000000202047825 */ /* 0x010fc600078e0204 */
[----:B------:R0:W-:Y:S04]  /*1db60*/  STL [R1+0xa8], R3 ;  /* 0x0000a80301007387 */ /* 0x0001e80000100800 */
[----:B------:R1:W-:Y:S04]  /*1db70*/  STL [R1+0xa4], R22 ;  /* 0x0000a41601007387 */ /* 0x0003e80000100800 */
[----:B0-----:R2:W4:Y:S04]  /*1db80*/  LDG.E.U16 R3, [R8.64] ;  /* 0x0000000608037981 */ /* 0x001528000c1e1500 */
[----:B-1----:R0:W3:Y:S04]  /*1db90*/  LDG.E.U16 R22, [R6.64] ;  /* 0x0000000606167981 */ /* 0x0020e8000c1e1500 */
[----:B------:R1:W-:Y:S04]  /*1dba0*/  STL [R1+0xa0], R0 ;  /* 0x0000a00001007387 */ /* 0x0003e80000100800 */
[----:B-1----:R1:W3:Y:S01]  /*1dbb0*/  LDG.E.U16 R0, [R4.64] ;  /* 0x0000000604007981 */ /* 0x0022e2000c1e1500 */
[----:B0-----:R-:W-:-:S04]  /*1dbc0*/  IMAD.WIDE R6, R2, 0x2, R20 ;  /* 0x0000000202067825 */ /* 0x001fc800078e0214 */
[----:B-1----:R-:W-:-:S04]  /*1dbd0*/  IMAD.WIDE R4, R2, 0x2, R16 ;  /* 0x0000000202047825 */ /* 0x002fc800078e0210 */
[C---:B--2---:R-:W-:Y:S01]  /*1dbe0*/  IMAD.WIDE R8, R2.reuse, 0x2, R18 ;  /* 0x0000000202087825 */ /* 0x044fe200078e0212 */
[----:B----4-:R0:W-:Y:S04]  /*1dbf0*/  STL [R1+0x9c], R3 ;  /* 0x00009c0301007387 */ /* 0x0101e80000100800 */
[----:B---3--:R1:W-:Y:S04]  /*1dc00*/  STL [R1+0x98], R22 ;  /* 0x0000981601007387 */ /* 0x0083e80000100800 */
[----:B0-----:R0:W2:Y:S04]  /*1dc10*/  LDG.E.U16 R3, [R8.64] ;  /* 0x0000000608037981 */ /* 0x0010a8000c1e1500 */
[----:B-1----:R1:W3:Y:S04]  /*1dc20*/  LDG.E.U16 R22, [R6.64] ;  /* 0x0000000606167981 */ /* 0x0022e8000c1e1500 */
[----:B------:R4:W-:Y:S01]  /*1dc30*/  STL [R1+0x94], R0 ;  /* 0x0000940001007387 */ /* 0x0009e20000100800 */
[----:B0-----:R-:W-:-:S03]  /*1dc40*/  IMAD.WIDE R8, R2, 0x2, R14 ;  /* 0x0000000202087825 */ /* 0x001fc600078e020e */
[----:B------:R-:W3:Y:S01]  /*1dc50*/  LDL.64 R20, [R1+0x740] ;  /* 0x0007400001147983 */ /* 0x000ee20000100a00 */
[----:B-1----:R-:W-:-:S03]  /*1dc60*/  IMAD.WIDE R6, R2, 0x2, R12 ;  /* 0x0000000202067825 */ /* 0x002fc600078e020c */
[----:B------:R-:W3:Y:S04]  /*1dc70*/  LDL.64 R18, [R1+0x720] ;  /* 0x0007200001127983 */ /* 0x000ee80000100a00 */
[----:B----4-:R0:W4:Y:S04]  /*1dc80*/  LDG.E.U16 R0, [R4.64] ;  /* 0x0000000604007981 */ /* 0x010128000c1e1500 */
[----:B------:R-:W3:Y:S01]  /*1dc90*/  LDL.64 R16, [R1+0x700] ;  /* 0x0007000001107983 */ /* 0x000ee20000100a00 */
[----:B0-----:R-:W-:-:S03]  /*1dca0*/  IMAD.WIDE R4, R2, 0x2, R10 ;  /* 0x0000000202047825 */ /* 0x001fc600078e020a */
[----:B--2---:R0:W-:Y:S04]  /*1dcb0*/  STL [R1+0x90], R3 ;  /* 0x0000900301007387 */ /* 0x0041e80000100800 */
[----:B0-----:R0:W2:Y:S04]  /*1dcc0*/  LDG.E.U16 R3, [R8.64] ;  /* 0x0000000608037981 */ /* 0x0010a8000c1e1500 */
[----:B0-----:R-:W2:Y:S04]  /*1dcd0*/  LDL.64 R8, [R1+0x7a0] ;  /* 0x0007a00001087983 */ /* 0x001ea80000100a00 */
[----:B---3--:R0:W-:Y:S04]  /*1dce0*/  STL [R1+0x8c], R22 ;  /* 0x00008c1601007387 */ /* 0x0081e80000100800 */
[----:B0-----:R0:W3:Y:S04]  /*1dcf0*/  LDG.E.U16 R22, [R6.64] ;  /* 0x0000000606167981 */ /* 0x0010e8000c1e1500 */
[----:B0-----:R-:W3:Y:S04]  /*1dd00*/  LDL.64 R6, [R1+0x780] ;  /* 0x0007800001067983 */ /* 0x001ee80000100a00 */
[----:B----4-:R0:W-:Y:S04]  /*1dd10*/  STL [R1+0x88], R0 ;  /* 0x0000880001007387 */ /* 0x0101e80000100800 */
[----:B------:R-:W4:Y:S04]  /*1dd20*/  LDL.64 R14, [R1+0x6e0] ;  /* 0x0006e000010e7983 */ /* 0x000f280000100a00 */
[----:B------:R-:W4:Y:S04]  /*1dd30*/  LDL.64 R12, [R1+0x6c0] ;  /* 0x0006c000010c7983 */ /* 0x000f280000100a00 */
[----:B0-----:R0:W4:Y:S04]  /*1dd40*/  LDG.E.U16 R0, [R4.64] ;  /* 0x0000000604007981 */ /* 0x001128000c1e1500 */
[----:B------:R-:W4:Y:S04]  /*1dd50*/  LDL.64 R10, [R1+0x6a0] ;  /* 0x0006a000010a7983 */ /* 0x000f280000100a00 */
[----:B0-----:R-:W4:Y:S04]  /*1dd60*/  LDL.64 R4, [R1+0x760] ;  /* 0x0007600001047983 */ /* 0x001f280000100a00 */
[----:B--2---:R0:W-:Y:S01]  /*1dd70*/  STL [R1+0x84], R3 ;  /* 0x0000840301007387 */ /* 0x0041e20000100800 */
[----:B------:R-:W-:-:S05]  /*1dd80*/  IMAD.WIDE R8, R2, 0x2, R8 ;  /* 0x0000000202087825 */ /* 0x000fca00078e0208 */
[----:B0-----:R0:W2:Y:S04]  /*1dd90*/  LDG.E.U16 R3, [R8.64] ;  /* 0x0000000608037981 */ /* 0x0010a8000c1e1500 */
[----:B---3--:R1:W-:Y:S01]  /*1dda0*/  STL [R1+0x80], R22 ;  /* 0x0000801601007387 */ /* 0x0083e20000100800 */
[----:B------:R-:W-:-:S05]  /*1ddb0*/  IMAD.WIDE R6, R2, 0x2, R6 ;  /* 0x0000000202067825 */ /* 0x000fca00078e0206 */
[----:B-1----:R1:W3:Y:S04]  /*1ddc0*/  LDG.E.U16 R22, [R6.64] ;  /* 0x0000000606167981 */ /* 0x0022e8000c1e1500 */
[----:B----4-:R4:W-:Y:S01]  /*1ddd0*/  STL [R1+0x7c], R0 ;  /* 0x00007c0001007387 */ /* 0x0109e20000100800 */
[----:B------:R-:W-:-:S05]  /*1dde0*/  IMAD.WIDE R4, R2, 0x2, R4 ;  /* 0x0000000202047825 */ /* 0x000fca00078e0204 */
[----:B----4-:R4:W3:Y:S01]  /*1ddf0*/  LDG.E.U16 R0, [R4.64] ;  /* 0x0000000604007981 */ /* 0x0108e2000c1e1500 */
[----:B-1----:R-:W-:-:S04]  /*1de00*/  IMAD.WIDE R6, R2, 0x2, R18 ;  /* 0x0000000202067825 */ /* 0x002fc800078e0212 */
[----:B0-----:R-:W-:-:S04]  /*1de10*/  IMAD.WIDE R8, R2, 0x2, R20 ;  /* 0x0000000202087825 */ /* 0x001fc800078e0214 */
[C---:B----4-:R-:W-:Y:S01]  /*1de20*/  IMAD.WIDE R4, R2.reuse, 0x2, R16 ;  /* 0x0000000202047825 */ /* 0x050fe200078e0210 */
[----:B--2---:R0:W-:Y:S04]  /*1de30*/  STL [R1+0x78], R3 ;  /* 0x0000780301007387 */ /* 0x0041e80000100800 */
[----:B------:R-:W2:Y:S04]  /*1de40*/  LDL.64 R20, [R1+0x8b8] ;  /* 0x0008b80001147983 */ /* 0x000ea80000100a00 */
[----:B------:R-:W4:Y:S04]  /*1de50*/  LDL.64 R18, [R1+0x898] ;  /* 0x0008980001127983 */ /* 0x000f280000100a00 */
[----:B0-----:R0:W2:Y:S04]  /*1de60*/  LDG.E.U16 R3, [R8.64] ;  /* 0x0000000608037981 */ /* 0x0010a8000c1e1500 */
[----:B---3--:R1:W-:Y:S04]  /*1de70*/  STL [R1+0x74], R22 ;  /* 0x0000741601007387 */ /* 0x0083e80000100800 */
[----:B-1----:R1:W3:Y:S02]  /*1de80*/  LDG.E.U16 R22, [R6.64] ;  /* 0x0000000606167981 */ /* 0x0022e4000c1e1500 */
[----:B-1----:R-:W-:-:S02]  /*1de90*/  IMAD.WIDE R6, R2, 0x2, R12 ;  /* 0x0000000202067825 */ /* 0x002fc400078e020c */
[----:B------:R1:W-:Y:S02]  /*1dea0*/  STL [R1+0x70], R0 ;  /* 0x0000700001007387 */ /* 0x0003e40000100800 */
[C---:B0-----:R-:W-:Y:S02]  /*1deb0*/  IMAD.WIDE R8, R2.reuse, 0x2, R14 ;  /* 0x0000000202087825 */ /* 0x041fe400078e020e */
[----:B------:R-:W3:Y:S04]  /*1dec0*/  LDL.64 R16, [R1+0x858] ;  /* 0x0008580001107983 */ /* 0x000ee80000100a00 */
[----:B-1----:R0:W3:Y:S02]  /*1ded0*/  LDG.E.U16 R0, [R4.64] ;  /* 0x0000000604007981 */ /* 0x0020e4000c1e1500 */
[----:B0-----:R-:W-:-:S02]  /*1dee0*/  IMAD.WIDE R4, R2, 0x2, R10 ;  /* 0x0000000202047825 */ /* 0x001fc400078e020a */
[----:B------:R-:W3:Y:S04]  /*1def0*/  LDG.E.U16 R11, [R6.64] ;  /* 0x00000006060b7981 */ /* 0x000ee8000c1e1500 */
[----:B------:R0:W4:Y:S04]  /*1df00*/  LDG.E.U16 R10, [R4.64] ;  /* 0x00000006040a7981 */ /* 0x000128000c1e1500 */
[----:B--2---:R1:W-:Y:S04]  /*1df10*/  STL [R1+0x6c], R3 ;  /* 0x00006c0301007387 */ /* 0x0043e80000100800 */
[----:B------:R-:W2:Y:S04]  /*1df20*/  LDL.64 R14, [R1+0x818] ;  /* 0x00081800010e7983 */ /* 0x000ea80000100a00 */
[----:B------:R-:W2:Y:S04]  /*1df30*/  LDL.64 R12, [R1+0x7f8] ;  /* 0x0007f800010c7983 */ /* 0x000ea80000100a00 */
[----:B-1----:R1:W2:Y:S04]  /*1df40*/  LDG.E.U16 R3, [R8.64] ;  /* 0x0000000608037981 */ /* 0x0022a8000c1e1500 */
[----:B---3--:R-:W-:Y:S04]  /*1df50*/  STL [R1+0x20e0], R11 ;  /* 0x0020e00b01007387 */ /* 0x008fe80000100800 */
[----:B0-----:R-:W3:Y:S01]  /*1df60*/  LDL.64 R4, [R1+0x878] ;  /* 0x0008780001047983 */ /* 0x001ee20000100a00 */
[----:B-1----:R-:W-:-:S03]  /*1df70*/  IMAD.WIDE R8, R2, 0x2, R20 ;  /* 0x0000000202087825 */ /* 0x002fc600078e0214 */
[----:B----4-:R0:W-:Y:S01]  /*1df80*/  STL [R1+0x20e4], R10 ;  /* 0x0020e40a01007387 */ /* 0x0101e20000100800 */
[----:B------:R-:W-:-:S03]  /*1df90*/  IMAD.WIDE R6, R2, 0x2, R18 ;  /* 0x0000000202067825 */ /* 0x000fc600078e0212 */
[----:B------:R-:W4:Y:S04]  /*1dfa0*/  LDL.64 R20, [R1+0x7d8] ;  /* 0x0007d80001147983 */ /* 0x000f280000100a00 */
[----:B------:R-:W4:Y:S04]  /*1dfb0*/  LDL.64 R18, [R1+0x7b8] ;  /* 0x0007b80001127983 */ /* 0x000f280000100a00 */
[----:B0-----:R-:W4:Y:S04]  /*1dfc0*/  LDL.64 R10, [R1+0x838] ;  /* 0x00083800010a7983 */ /* 0x001f280000100a00 */
[----:B------:R0:W-:Y:S04]  /*1dfd0*/  STL [R1+0x68], R22 ;  /* 0x0000681601007387 */ /* 0x0001e80000100800 */
[----:B------:R1:W-:Y:S04]  /*1dfe0*/  STL [R1+0x2c], R0 ;  /* 0x00002c0001007387 */ /* 0x0003e80000100800 */
[----:B0-----:R0:W4:Y:S04]  /*1dff0*/  LDG.E.U16 R22, [R8.64] ;  /* 0x0000000608167981 */ /* 0x001128000c1e1500 */
[----:B-1----:R4:W4:Y:S04]  /*1e000*/  LDG.E.U16 R0, [R6.64] ;  /* 0x0000000606007981 */ /* 0x002928000c1e1500 */
[----:B--2---:R1:W-:Y:S01]  /*1e010*/  STL [R1+0x24], R3 ;  /* 0x0000240301007387 */ /* 0x0043e20000100800 */
[----:B---3--:R-:W-:-:S05]  /*1e020*/  IMAD.WIDE R4, R2, 0x2, R4 ;  /* 0x0000000202047825 */ /* 0x008fca00078e0204 */
[----:B-1----:R1:W2:Y:S01]  /*1e030*/  LDG.E.U16 R3, [R4.64] ;  /* 0x0000000604037981 */ /* 0x0022a2000c1e1500 */
[----:B0-----:R-:W-:-:S03]  /*1e040*/  IMAD.WIDE R8, R2, 0x2, R16 ;  /* 0x0000000202087825 */ /* 0x001fc600078e0210 */
[----:B------:R-:W4:Y:S02]  /*1e050*/  LDL.64 R16, [R1+0x798] ;  /* 0x0007980001107983 */ /* 0x000f240000100a00 */
[----:B----4-:R-:W-:-:S04]  /*1e060*/  IMAD.WIDE R6, R2, 0x2, R10 ;  /* 0x0000000202067825 */ /* 0x010fc800078e020a */
[C---:B-1----:R-:W-:Y:S01]  /*1e070*/  IMAD.WIDE R4, R2.reuse, 0x2, R14 ;  /* 0x0000000202047825 */ /* 0x042fe200078e020e */
[----:B------:R0:W-:Y:S04]  /*1e080*/  STL [R1+0x64], R22 ;  /* 0x0000641601007387 */ /* 0x0001e80000100800 */
[----:B------:R1:W-:Y:S04]  /*1e090*/  STL [R1+0x60], R0 ;  /* 0x0000600001007387 */ /* 0x0003e80000100800 */
[----:B0-----:R0:W4:Y:S04]  /*1e0a0*/  LDG.E.U16 R22, [R8.64] ;  /* 0x0000000608167981 */ /* 0x001128000c1e1500 */
[----:B-1----:R1:W4:Y:S04]  /*1e0b0*/  LDG.E.U16 R0, [R6.64] ;  /* 0x0000000606007981 */ /* 0x002328000c1e1500 */
[----:B--2---:R2:W-:Y:S01]  /*1e0c0*/  STL [R1+0x5c], R3 ;  /* 0x00005c0301007387 */ /* 0x0045e20000100800 */
[----:B-1----:R-:W-:-:S03]  /*1e0d0*/  IMAD.WIDE R6, R2, 0x2, R20 ;  /* 0x0000000202067825 */ /* 0x002fc600078e0214 */
[----:B------:R-:W3:Y:S01]  /*1e0e0*/  LDL.64 R14, [R1+0x738] ;  /* 0x00073800010e7983 */ /* 0x000ee20000100a00 */
[----:B0-----:R-:W-:-:S03]  /*1e0f0*/  IMAD.WIDE R8, R2, 0x2, R12 ;  /* 0x0000000202087825 */ /* 0x001fc600078e020c */
[----:B------:R-:W3:Y:S04]  /*1e100*/  LDL.64 R12, [R1+0x718] ;  /* 0x00071800010c7983 */ /* 0x000ee80000100a00 */
[----:B--2---:R0:W2:Y:S04]  /*1e110*/  LDG.E.U16 R3, [R4.64] ;  /* 0x0000000604037981 */ /* 0x0040a8000c1e1500 */
[----:B------:R-:W3:Y:S01]  /*1e120*/  LDL.64 R10, [R1+0x6f8] ;  /* 0x0006f800010a7983 */ /* 0x000ee20000100a00 */
[----:B0-----:R-:W-:-:S03]  /*1e130*/  IMAD.WIDE R4, R2, 0x2, R18 ;  /* 0x0000000202047825 */ /* 0x001fc600078e0212 */
[----:B----4-:R0:W-:Y:S04]  /*1e140*/  STL [R1+0x58], R22 ;  /* 0x0000581601007387 */ /* 0x0101e80000100800 */
[----:B------:R1:W-:Y:S04]  /*1e150*/  STL [R1+0x54], R0 ;  /* 0x0000540001007387 */ /* 0x0003e80000100800 */
[----:B0-----:R0:W4:Y:S04]  /*1e160*/  LDG.E.U16 R22, [R8.64] ;  /* 0x0000000608167981 */ /* 0x001128000c1e1500 */
[----:B-1----:R1:W3:Y:S04]  /*1e170*/  LDG.E.U16 R0, [R6.64] ;  /* 0x0000000606007981 */ /* 0x0022e8000c1e1500 */
[----:B-1----:R-:W3:Y:S04]  /*1e180*/  LDL.64 R6, [R1+0x778] ;  /* 0x0007780001067983 */ /* 0x002ee80000100a00 */
[----:B--2---:R1:W-:Y:S01]  /*1e190*/  STL [R1+0x50], R3 ;  /* 0x0000500301007387 */ /* 0x0043e20000100800 */
[----:B0-----:R-:W-:-:S03]  /*1e1a0*/  IMAD.WIDE R8, R2, 0x2, R16 ;  /* 0x0000000202087825 */ /* 0x001fc600078e0210 */
[----:B------:R-:W2:Y:S04]  /*1e1b0*/  LDL.64 R20, [R1+0x6d8] ;  /* 0x0006d80001147983 */ /* 0x000ea80000100a00 */
[----:B------:R-:W2:Y:S04]  /*1e1c0*/  LDL.64 R18, [R1+0x6b8] ;  /* 0x0006b80001127983 */ /* 0x000ea80000100a00 */
[----:B-1----:R0:W2:Y:S04]  /*1e1d0*/  LDG.E.U16 R3, [R4.64] ;  /* 0x0000000604037981 */ /* 0x0020a8000c1e1500 */
[----:B------:R-:W2:Y:S04]  /*1e1e0*/  LDL.64 R16, [R1+0x698] ;  /* 0x0006980001107983 */ /* 0x000ea80000100a00 */
[----:B0-----:R-:W2:Y:S04]  /*1e1f0*/  LDL.64 R4, [R1+0x758] ;  /* 0x0007580001047983 */ /* 0x001ea80000100a00 */
[----:B----4-:R0:W-:Y:S04]  /*1e200*/  STL [R1+0x4c], R22 ;  /* 0x00004c1601007387 */ /* 0x0101e80000100800 */
[----:B---3--:R1:W-:Y:S04]  /*1e210*/  STL [R1+0x48], R0 ;  /* 0x0000480001007387 */ /* 0x0083e80000100800 */
[----:B0-----:R0:W3:Y:S01]  /*1e220*/  LDG.E.U16 R22, [R8.64] ;  /* 0x0000000608167981 */ /* 0x0010e2000c1e1500 */
[----:B------:R-:W-:-:S05]  /*1e230*/  IMAD.WIDE R6, R2, 0x2, R6 ;  /* 0x0000000202067825 */ /* 0x000fca00078e0206 */
[----:B-1----:R1:W3:Y:S04]  /*1e240*/  LDG.E.U16 R0, [R6.64] ;  /* 0x0000000606007981 */ /* 0x0022e8000c1e1500 */
[----:B--2---:R2:W-:Y:S01]  /*1e250*/  STL [R1+0x44], R3 ;  /* 0x0000440301007387 */ /* 0x0045e20000100800 */
[----:B------:R-:W-:-:S05]  /*1e260*/  IMAD.WIDE R4, R2, 0x2, R4 ;  /* 0x0000000202047825 */ /* 0x000fca00078e0204 */
[----:B--2---:R2:W4:Y:S01]  /*1e270*/  LDG.E.U16 R3, [R4.64] ;  /* 0x0000000604037981 */ /* 0x004522000c1e1500 */
[----:B0-----:R-:W-:-:S03]  /*1e280*/  IMAD.WIDE R8, R2, 0x2, R14 ;  /* 0x0000000202087825 */ /* 0x001fc600078e020e */
[----:B------:R-:W4:Y:S01]  /*1e290*/  LDL.64 R14, [R1+0x8b0] ;  /* 0x0008b000010e7983 */ /* 0x000f220000100a00 */
[----:B-1----:R-:W-:-:S04]  /*1e2a0*/  IMAD.WIDE R6, R2, 0x2, R12 ;  /* 0x0000000202067825 */ /* 0x002fc800078e020c */
[C---:B--2---:R-:W-:Y:S01]  /*1e2b0*/  IMAD.WIDE R4, R2.reuse, 0x2, R10 ;  /* 0x0000000202047825 */ /* 0x044fe200078e020a */
[----:B---3--:R0:W-:Y:S04]  /*1e2c0*/  STL [R1+0x40], R22 ;  /* 0x0000401601007387 */ /* 0x0081e80000100800 */
[----:B------:R1:W-:Y:S04]  /*1e2d0*/  STL [R1+0x3c], R0 ;  /* 0x00003c0001007387 */ /* 0x0003e80000100800 */
[----:B0-----:R0:W2:Y:S04]  /*1e2e0*/  LDG.E.U16 R22, [R8.64] ;  /* 0x0000000608167981 */ /* 0x0010a8000c1e1500 */
[----:B-1----:R1:W3:Y:S01]  /*1e2f0*/  LDG.E.U16 R0, [R6.64] ;  /* 0x0000000606007981 */ /* 0x0022e2000c1e1500 */
[----:B0-----:R-:W-:-:S04]  /*1e300*/  IMAD.WIDE R8, R2, 0x2, R20 ;  /* 0x0000000202087825 */ /* 0x001fc800078e0214 */
[C---:B-1----:R-:W-:Y:S02]  /*1e310*/  IMAD.WIDE R6, R2.reuse, 0x2, R18 ;  /* 0x0000000202067825 */ /* 0x042fe400078e0212 */
[----:B------:R0:W2:Y:S04]  /*1e320*/  LDG.E.U16 R9, [R8.64] ;  /* 0x0000000608097981 */ /* 0x0000a8000c1e1500 */
[----:B0-----:R0:W3:Y:S04]  /*1e330*/  LDG.E.U16 R8, [R6.64] ;  /* 0x0000000606087981 */ /* 0x0010e8000c1e1500 */
[----:B----4-:R1:W-:Y:S04]  /*1e340*/  STL [R1+0x38], R3 ;  /* 0x0000380301007387 */ /* 0x0103e80000100800 */
[----:B------:R-:W4:Y:S01]  /*1e350*/  LDL.64 R12, [R1+0x890] ;  /* 0x00089000010c7983 */ /* 0x000f220000100a00 */
[----:B------:R-:W-:-:S03]  /*1e360*/  IMAD.WIDE R14, R2, 0x2, R14 ;  /* 0x00000002020e7825 */ /* 0x000fc600078e020e */
[----:B------:R-:W4:Y:S04]  /*1e370*/  LDL.64 R10, [R1+0x870] ;  /* 0x00087000010a7983 */ /* 0x000f280000100a00 */
[----:B-1----:R1:W4:Y:S04]  /*1e380*/  LDG.E.U16 R3, [R4.64] ;  /* 0x0000000604037981 */ /* 0x002328000c1e1500 */
[----:B------:R-:W4:Y:S01]  /*1e390*/  LDL.64 R20, [R1+0x810] ;  /* 0x0008100001147983 */ /* 0x000f220000100a00 */
[----:B-1----:R-:W-:-:S05]  /*1e3a0*/  IMAD.WIDE R4, R2, 0x2, R16 ;  /* 0x0000000202047825 */ /* 0x002fca00078e0210 */
[----:B0-----:R-:W4:Y:S04]  /*1e3b0*/  LDG.E.U16 R7, [R4.64] ;  /* 0x0000000604077981 */ /* 0x001f28000c1e1500 */
[----:B--2---:R-:W-:Y:S04]  /*1e3c0*/  STL [R1+0x20c4], R9 ;  /* 0x0020c40901007387 */ /* 0x004fe80000100800 */
[----:B---3--:R0:W-:Y:S04]  /*1e3d0*/  STL [R1+0x20c8], R8 ;  /* 0x0020c80801007387 */ /* 0x0081e80000100800 */
[----:B0-----:R-:W2:Y:S01]  /*1e3e0*/  LDL.64 R8, [R1+0x830] ;  /* 0x0008300001087983 */ /* 0x001ea20000100a00 */
[----:B----4-:R-:W-:-:S03]  /*1e3f0*/  IMAD.WIDE R12, R2, 0x2, R12 ;  /* 0x00000002020c7825 */ /* 0x010fc600078e020c */
[----:B------:R0:W-:Y:S04]  /*1e400*/  STL [R1+0x20cc], R7 ;  /* 0x0020cc0701007387 */ /* 0x0001e80000100800 */
[----:B------:R-:W3:Y:S04]  /*1e410*/  LDL.64 R18, [R1+0x7f0] ;  /* 0x0007f00001127983 */ /* 0x000ee80000100a00 */
[----:B------:R-:W4:Y:S04]  /*1e420*/  LDL.64 R16, [R1+0x7d0] ;  /* 0x0007d00001107983 */ /* 0x000f280000100a00 */
[----:B0-----:R-:W3:Y:S04]  /*1e430*/  LDL.64 R6, [R1+0x7b0] ;  /* 0x0007b00001067983 */ /* 0x001ee80000100a00 */
[----:B------:R0:W-:Y:S04]  /*1e440*/  STL [R1+0x34], R22 ;  /* 0x0000341601007387 */ /* 0x0001e80000100800 */
[----:B0-----:R0:W3:Y:S04]  /*1e450*/  LDG.E.U16 R22, [R14.64] ;  /* 0x000000060e167981 */ /* 0x0010e8000c1e1500 */
[----:B0-----:R-:W4:Y:S04]  /*1e460*/  LDL.64 R14, [R1+0x850] ;  /* 0x00085000010e7983 */ /* 0x001f280000100a00 */
[----:B------:R0:W-:Y:S04]  /*1e470*/  STL [R1+0x30], R0 ;  /* 0x0000300001007387 */ /* 0x0001e80000100800 */
[----:B0-----:R2:W4:Y:S01]  /*1e480*/  LDG.E.U16 R0, [R12.64] ;  /* 0x000000060c007981 */ /* 0x001522000c1e1500 */
[----:B------:R-:W-:-:S03]  /*1e490*/  IMAD.WIDE R4, R2, 0x2, R10 ;  /* 0x0000000202047825 */ /* 0x000fc600078e020a */
[----:B------:R0:W-:Y:S04]  /*1e4a0*/  STL [R1+0x28], R3 ;  /* 0x0000280301007387 */ /* 0x0001e80000100800 */
[----:B------:R-:W4:Y:S01]  /*1e4b0*/  LDL.64 R10, [R1+0x790] ;  /* 0x00079000010a7983 */ /* 0x000f220000100a00 */
[----:B--2---:R-:W-:-:S03]  /*1e4c0*/  IMAD.WIDE R12, R2, 0x2, R8 ;  /* 0x00000002020c7825 */ /* 0x004fc600078e0208 */
[----:B------:R-:W2:Y:S04]  /*1e4d0*/  LDL.64 R8, [R1+0x750] ;  /* 0x0007500001087983 */ /* 0x000ea80000100a00 */
[----:B0-----:R0:W2:Y:S02]  /*1e4e0*/  LDG.E.U16 R3, [R4.64] ;  /* 0x0000000604037981 */ /* 0x0010a4000c1e1500 */
[C---:B0-----:R-:W-:Y:S02]  /*1e4f0*/  IMAD.WIDE R4, R2.reuse, 0x2, R20 ;  /* 0x0000000202047825 */ /* 0x041fe400078e0214 */
[----:B------:R-:W2:Y:S04]  /*1e500*/  LDL.64 R20, [R1+0x770] ;  /* 0x0007700001147983 */ /* 0x000ea80000100a00 */
[----:B---3--:R0:W-:Y:S01]  /*1e510*/  STL [R1+0x20], R22 ;  /* 0x0000201601007387 */ /* 0x0081e20000100800 */
[----:B----4-:R-:W-:-:S05]  /*1e520*/  IMAD.WIDE R14, R2, 0x2, R14 ;  /* 0x00000002020e7825 */ /* 0x010fca00078e020e */
[----:B0-----:R-:W3:Y:S04]  /*1e530*/  LDG.E.U16 R22, [R14.64] ;  /* 0x000000060e167981 */ /* 0x001ee8000c1e1500 */
[----:B------:R0:W-:Y:S04]  /*1e540*/  STL [R1+0x1c], R0 ;  /* 0x00001c0001007387 */ /* 0x0001e80000100800 */
[----:B0-----:R0:W4:Y:S04]  /*1e550*/  LDG.E.U16 R0, [R12.64] ;  /* 0x000000060c007981 */ /* 0x001128000c1e1500 */
[----:B--2---:R1:W-:Y:S01]  /*1e560*/  STL [R1+0x18], R3 ;  /* 0x0000180301007387 */ /* 0x0043e20000100800 */
[----:B0-----:R-:W-:-:S03]  /*1e570*/  IMAD.WIDE R12, R2, 0x2, R16 ;  /* 0x00000002020c7825 */ /* 0x001fc600078e0210 */
[----:B-1----:R0:W2:Y:S02]  /*1e580*/  LDG.E.U16 R3, [R4.64] ;  /* 0x0000000604037981 */ /* 0x0020a4000c1e1500 */
[----:B0-----:R-:W-:-:S05]  /*1e590*/  IMAD.WIDE R4, R2, 0x2, R6 ;  /* 0x0000000202047825 */ /* 0x001fca00078e0206 */
[----:B------:R0:W2:Y:S04]  /*1e5a0*/  LDG.E.U16 R6, [R4.64] ;  /* 0x0000000604067981 */ /* 0x0000a8000c1e1500 */
[----:B---3--:R-:W-:Y:S04]  /*1e5b0*/  STL [R1+0x10], R22 ;  /* 0x0000101601007387 */ /* 0x008fe80000100800 */
[----:B----4-:R1:W-:Y:S04]  /*1e5c0*/  STL [R1+0xc], R0 ;  /* 0x00000c0001007387 */ /* 0x0103e80000100800 */
[----:B-1----:R-:W3:Y:S01]  /*1e5d0*/  LDG.E.U16 R0, [R12.64] ;  /* 0x000000060c007981 */ /* 0x002ee2000c1e1500 */
[----:B------:R-:W-:-:S04]  /*1e5e0*/  IMAD.WIDE R14, R2, 0x2, R18 ;  /* 0x00000002020e7825 */ /* 0x000fc800078e0212 */
[C---:B0-----:R-:W-:Y:S01]  /*1e5f0*/  IMAD.WIDE R4, R2.reuse, 0x2, R10 ;  /* 0x0000000202047825 */ /* 0x041fe200078e020a */
[----:B------:R0:W4:Y:S05]  /*1e600*/  LDG.E.U16 R22, [R14.64] ;  /* 0x000000060e167981 */ /* 0x00012a000c1e1500 */
[----:B------:R1:W4:Y:S01]  /*1e610*/  LDG.E.U16 R5, [R4.64] ;  /* 0x0000000604057981 */ /* 0x000322000c1e1500 */
[----:B0-----:R-:W-:-:S05]  /*1e620*/  IMAD.WIDE R14, R2, 0x2, R20 ;  /* 0x00000002020e7825 */ /* 0x001fca00078e0214 */
[----:B-1----:R-:W4:Y:S04]  /*1e630*/  LDG.E.U16 R4, [R14.64] ;  /* 0x000000060e047981 */ /* 0x002f28000c1e1500 */
[----:B---3--:R-:W-:Y:S04]  /*1e640*/  STL [R1+0x2068], R0 ;  /* 0x0020680001007387 */ /* 0x008fe80000100800 */
[----:B--2---:R0:W-:Y:S04]  /*1e650*/  STL [R1+0x206c], R6 ;  /* 0x00206c0601007387 */ /* 0x0041e80000100800 */
[----:B------:R-:W2:Y:S04]  /*1e660*/  LDL.64 R18, [R1+0x730] ;  /* 0x0007300001127983 */ /* 0x000ea80000100a00 */
[----:B------:R-:W3:Y:S01]  /*1e670*/  LDL.64 R16, [R1+0x710] ;  /* 0x0007100001107983 */ /* 0x000ee20000100a00 */
[----:B------:R-:W-:-:S03]  /*1e680*/  IMAD.WIDE R12, R2, 0x2, R8 ;  /* 0x00000002020c7825 */ /* 0x000fc600078e0208 */
[----:B------:R-:W3:Y:S04]  /*1e690*/  LDL.64 R10, [R1+0x6f0] ;  /* 0x0006f000010a7983 */ /* 0x000ee80000100a00 */
[----:B0-----:R-:W3:Y:S04]  /*1e6a0*/  LDL.LU R6, [R1+0x25c] ;  /* 0x00025c0001067983 */ /* 0x001ee80000300800 */
[----:B------:R-:W3:Y:S04]  /*1e6b0*/  LDL.LU R0, [R1+0x260] ;  /* 0x0002600001007983 */ /* 0x000ee80000300800 */
[----:B------:R-:W3:Y:S04]  /*1e6c0*/  LDL.LU R7, [R1+0x250] ;  /* 0x0002500001077983 */ /* 0x000ee80000300800 */
[----:B------:R-:W3:Y:S04]  /*1e6d0*/  LDL.LU R8, [R1+0x258] ;  /* 0x0002580001087983 */ /* 0x000ee80000300800 */
[----:B----4-:R0:W-:Y:S04]  /*1e6e0*/  STL [R1+0x2070], R5 ;  /* 0x0020700501007387 */ /* 0x0101e80000100800 */
[----:B0-----:R-:W4:Y:S04]  /*1e6f0*/  LDL R5, [R1+0x360] ;  /* 0x0003600001057983 */ /* 0x001f280000100800 */
[----:B------:R0:W-:Y:S04]  /*1e700*/  STL [R1+0x2074], R4 ;  /* 0x0020740401007387 */ /* 0x0001e80000100800 */
[----:B0-----:R-:W4:Y:S04]  /*1e710*/  LDL.LU R4, [R1+0x628] ;  /* 0x0006280001047983 */ /* 0x001f280000300800 */
[----:B------:R0:W-:Y:S04]  /*1e720*/  STL [R1+0x8], R3 ;  /* 0x0000080301007387 */ /* 0x0001e80000100800 */
[----:B0-----:R2:W4:Y:S02]  /*1e730*/  LDG.E.U16 R3, [R12.64] ;  /* 0x000000060c037981 */ /* 0x001524000c1e1500 */
[----:B--2---:R-:W-:-:S04]  /*1e740*/  IMAD.WIDE R12, R2, 0x2, R18 ;  /* 0x00000002020c7825 */ /* 0x004fc800078e0212 */
[C---:B---3--:R-:W-:Y:S01]  /*1e750*/  IMAD.WIDE R14, R2.reuse, 0x2, R16 ;  /* 0x00000002020e7825 */ /* 0x048fe200078e0210 */
[----:B------:R0:W2:Y:S04]  /*1e760*/  LDG.E.U16 R20, [R12.64] ;  /* 0x000000060c147981 */ /* 0x0000a8000c1e1500 */
[----:B------:R1:W3:Y:S01]  /*1e770*/  LDG.E.U16 R21, [R14.64] ;  /* 0x000000060e157981 */ /* 0x0002e2000c1e1500 */
[----:B------:R-:W-:-:S03]  /*1e780*/  IMAD.WIDE R16, R2, 0x2, R10 ;  /* 0x0000000202107825 */ /* 0x000fc600078e020a */
[----:B----4-:R-:W-:Y:S04]  /*1e790*/  STL [R1+0x2078], R3 ;  /* 0x0020780301007387 */ /* 0x010fe80000100800 */
[----:B------:R-:W4:Y:S04]  /*1e7a0*/  LDL.LU R9, [R1+0x24c] ;  /* 0x00024c0001097983 */ /* 0x000f280000300800 */
[----:B------:R-:W4:Y:S04]  /*1e7b0*/  LDL.LU R10, [R1+0x240] ;  /* 0x00024000010a7983 */ /* 0x000f280000300800 */
[----:B------:R-:W4:Y:S04]  /*1e7c0*/  LDL.LU R11, [R1+0x224] ;  /* 0x00022400010b7983 */ /* 0x000f280000300800 */
[----:B------:R-:W4:Y:S04]  /*1e7d0*/  LDL.LU R18, [R1+0x214] ;  /* 0x0002140001127983 */ /* 0x000f280000300800 */
[----:B------:R-:W4:Y:S04]  /*1e7e0*/  LDL.LU R19, [R1+0x210] ;  /* 0x0002100001137983 */ /* 0x000f280000300800 */
[----:B------:R1:W-:Y:S04]  /*1e7f0*/  STL [R1+0x4], R22 ;  /* 0x0000041601007387 */ /* 0x0003e80000100800 */
[----:B0-----:R-:W4:Y:S04]  /*1e800*/  LDL.64 R12, [R1+0x6d0] ;  /* 0x0006d000010c7983 */ /* 0x001f280000100a00 */
[----:B-1----:R0:W4:Y:S04]  /*1e810*/  LDG.E.U16 R22, [R16.64] ;  /* 0x0000000610167981 */ /* 0x002128000c1e1500 */
[----:B--2---:R-:W-:Y:S04]  /*1e820*/  STL [R1+0x207c], R20 ;  /* 0x00207c1401007387 */ /* 0x004fe80000100800 */
[----:B------:R-:W2:Y:S04]  /*1e830*/  LDL.64 R14, [R1+0x6b0] ;  /* 0x0006b000010e7983 */ /* 0x000ea80000100a00 */
[----:B---3--:R1:W-:Y:S04]  /*1e840*/  STL [R1+0x2080], R21 ;  /* 0x0020801501007387 */ /* 0x0083e80000100800 */
[----:B-1----:R-:W0:Y:S01]  /*1e850*/  LDL.64 R20, [R1+0x690] ;  /* 0x0006900001147983 */ /* 0x002e220000100a00 */
[----:B----4-:R-:W-:-:S06]  /*1e860*/  IMAD.WIDE R12, R2, 0x2, R12 ;  /* 0x00000002020c7825 */ /* 0x010fcc00078e020c */
[----:B------:R1:W3:Y:S01]  /*1e870*/  LDG.E.U16 R12, [R12.64] ;  /* 0x000000060c0c7981 */ /* 0x0002e2000c1e1500 */
[----:B--2---:R-:W-:-:S06]  /*1e880*/  IMAD.WIDE R14, R2, 0x2, R14 ;  /* 0x00000002020e7825 */ /* 0x004fcc00078e020e */
[----:B------:R-:W2:Y:S01]  /*1e890*/  LDG.E.U16 R14, [R14.64] ;  /* 0x000000060e0e7981 */ /* 0x000ea2000c1e1500 */
[----:B0-----:R-:W-:-:S05]  /*1e8a0*/  IMAD.WIDE R16, R2, 0x2, R20 ;  /* 0x0000000202107825 */ /* 0x001fca00078e0214 */
[----:B-1----:R0:W4:Y:S04]  /*1e8b0*/  LDG.E.U16 R13, [R16.64] ;  /* 0x00000006100d7981 */ /* 0x002128000c1e1500 */
[----:B------:R-:W-:Y:S01]  /*1e8c0*/  STL [R1+0x2084], R22 ;  /* 0x0020841601007387 */ /* 0x000fe20000100800 */
[----:B0-----:R-:W-:-:S03]  /*1e8d0*/  FADD R16, -R5, R4 ;  /* 0x0000000405107221 */ /* 0x001fc60000000100 */
[----:B------:R0:W-:Y:S01]  /*1e8e0*/  STL [R1+0x1844], R2 ;  /* 0x0018440201007387 */ /* 0x0001e20000100800 */
[----:B------:R-:W-:-:S04]  /*1e8f0*/  FMUL R16, R16, 1.4426950216293334961 ;  /* 0x3fb8aa3b10107820 */ /* 0x000fc80000400000 */
[----:B0-----:R0:W1:Y:S02]  /*1e900*/  MUFU.EX2 R2, R16 ;  /* 0x0000001000027308 */ /* 0x0010640000000800 */
[----:B0-----:R-:W-:Y:S01]  /*1e910*/  F2FP.BF16.PACK_AB R16, R6, R0 ;  /* 0x000000000610723e */ /* 0x001fe200000010ff */
[----:B---3--:R-:W-:Y:S04]  /*1e920*/  STL [R1+0x2088], R12 ;  /* 0x0020880c01007387 */ /* 0x008fe80000100800 */
[----:B--2---:R-:W-:Y:S04]  /*1e930*/  STL [R1+0x208c], R14 ;  /* 0x00208c0e01007387 */ /* 0x004fe80000100800 */
[----:B----4-:R-:W-:Y:S04]  /*1e940*/  STL [R1+0x2090], R13 ;  /* 0x0020900d01007387 */ /* 0x010fe80000100800 */
[----:B------:R-:W-:Y:S04]  /*1e950*/  STL [R1+0x2094], R16 ;  /* 0x0020941001007387 */ /* 0x000fe80000100800 */
[----:B-1----:R-:W-:Y:S04]  /*1e960*/  STL [R1+0x14], R2 ;  /* 0x0000140201007387 */ /* 0x002fe80000100800 */
[----:B------:R-:W2:Y:S01]  /*1e970*/  LDL.LU R0, [R1+0x67c] ;  /* 0x00067c0001007983 */ /* 0x000ea20000300800 */
[----:B------:R-:W-:-:S03]  /*1e980*/  F2FP.BF16.PACK_AB R25, R25, R11 ;  /* 0x0000000b1919723e */ /* 0x000fc600000010ff */
[----:B------:R-:W0:Y:S04]  /*1e990*/  S2R R11, SR_TID.X ;  /* 0x00000000000b7919 */ /* 0x000e280000002100 */
[----:B------:R-:W1:Y:S01]  /*1e9a0*/  S2R R3, SR_TID.X ;  /* 0x0000000000037919 */ /* 0x000e620000002100 */
[----:B------:R-:W-:Y:S02]  /*1e9b0*/  F2FP.BF16.PACK_AB R26, R26, R18 ;  /* 0x000000121a1a723e */ /* 0x000fe400000010ff */
[----:B------:R-:W-:Y:S02]  /*1e9c0*/  F2FP.BF16.PACK_AB R27, R27, R19 ;  /* 0x000000131b1b723e */ /* 0x000fe400000010ff */
[--C-:B0-----:R-:W-:Y:S02]  /*1e9d0*/  SHF.R.U32.HI R19, RZ, 0x2, R11.reuse ;  /* 0x00000002ff137819 */ /* 0x101fe4000001160b */
[----:B------:R-:W-:-:S02]  /*1e9e0*/  SHF.R.U32.HI R18, RZ, 0x2, R11 ;  /* 0x00000002ff127819 */ /* 0x000fc4000001160b */
[----:B------:R-:W-:Y:S02]  /*1e9f0*/  SHF.R.U32.HI R11, RZ, 0x2, R11 ;  /* 0x00000002ff0b7819 */ /* 0x000fe4000001160b */
[----:B-1----:R-:W-:Y:S02]  /*1ea00*/  LOP3.LUT R3, R3, 0x1c, RZ, 0xc0, !PT ;  /* 0x0000001c03037812 */ /* 0x002fe400078ec0ff */
[----:B------:R-:W-:-:S03]  /*1ea10*/  SGXT.U32 R11, R11, 0x3 ;  /* 0x000000030b0b781a */ /* 0x000fc60000000000 */
[----:B------:R-:W2:Y:S01]  /*1ea20*/  LDS R15, [R3.X4] ;  /* 0x00000000030f7984 */ /* 0x000ea20000004800 */
[----:B------:R-:W-:-:S05]  /*1ea30*/  LOP3.LUT R11, R11, 0x8, RZ, 0xfc, !PT ;  /* 0x000000080b0b7812 */ /* 0x000fca00078efcff */
[----:B------:R-:W0:Y:S01]  /*1ea40*/  LDS R3, [R11.X16] ;  /* 0x000000000b037984 */ /* 0x000e22000000c800 */
[----:B------:R-:W-:Y:S02]  /*1ea50*/  F2FP.BF16.PACK_AB R17, R7, R8 ;  /* 0x000000080711723e */ /* 0x000fe400000010ff */
[----:B------:R-:W-:Y:S02]  /*1ea60*/  F2FP.BF16.PACK_AB R23, R23, R9 ;  /* 0x000000091717723e */ /* 0x000fe400000010ff */
[----:B------:R-:W-:Y:S01]  /*1ea70*/  F2FP.BF16.PACK_AB R24, R24, R10 ;  /* 0x0000000a1818723e */ /* 0x000fe200000010ff */
[----:B------:R-:W-:Y:S01]  /*1ea80*/  STL [R1+0x2098], R17 ;  /* 0x0020981101007387 */ /* 0x000fe20000100800 */
[----:B------:R-:W-:-:S03]  /*1ea90*/  F2FP.BF16.PACK_AB R29, R29, R28 ;  /* 0x0000001c1d1d723e */ /* 0x000fc600000010ff */
[----:B------:R-:W-:Y:S04]  /*1eaa0*/  STL [R1+0x209c], R23 ;  /* 0x00209c1701007387 */ /* 0x000fe80000100800 */
[----:B------:R-:W-:Y:S04]  /*1eab0*/  STL [R1+0x20a0], R24 ;  /* 0x0020a01801007387 */ /* 0x000fe80000100800 */
[----:B------:R-:W-:Y:S04]  /*1eac0*/  STL [R1+0x20a4], R25 ;  /* 0x0020a41901007387 */ /* 0x000fe80000100800 */
[----:B------:R-:W-:Y:S04]  /*1ead0*/  STL [R1+0x20a8], R26 ;  /* 0x0020a81a01007387 */ /* 0x000fe80000100800 */
[----:B------:R-:W-:Y:S04]  /*1eae0*/  STL [R1+0x20ac], R27 ;  /* 0x0020ac1b01007387 */ /* 0x000fe80000100800 */
[----:B------:R-:W3:Y:S04]  /*1eaf0*/  LDL.LU R28, [R1+0x2120] ;  /* 0x00212000011c7983 */ /* 0x000ee80000300800 */
[----:B------:R-:W-:Y:S01]  /*1eb00*/  STL [R1+0x20b0], R29 ;  /* 0x0020b01d01007387 */ /* 0x000fe20000100800 */
[----:B--2---:R-:W-:-:S05]  /*1eb10*/  FFMA R0, R2, R0, R15 ;  /* 0x0000000002007223 */ /* 0x004fca000000000f */
[----:B------:R-:W-:Y:S04]  /*1eb20*/  STL [R1+0x67c], R0 ;  /* 0x00067c0001007387 */ /* 0x000fe80000100800 */
[----:B0-----:R-:W-:Y:S04]  /*1eb30*/  STL [R1+0x630], R3 ;  /* 0x0006300301007387 */ /* 0x001fe80000100800 */
[----:B------:R-:W2:Y:S01]  /*1eb40*/  LDL.LU R15, [R1+0x5f4] ;  /* 0x0005f400010f7983 */ /* 0x000ea20000300800 */
[----:B------:R-:W-:Y:S02]  /*1eb50*/  SGXT.U32 R18, R18, 0x3 ;  /* 0x000000031212781a */ /* 0x000fe40000000000 */
[----:B------:R-:W-:-:S02]  /*1eb60*/  SGXT.U32 R19, R19, 0x3 ;  /* 0x000000031313781a */ /* 0x000fc40000000000 */
[----:B------:R-:W-:Y:S02]  /*1eb70*/  LOP3.LUT R18, R18, 0x10, RZ, 0xfc, !PT ;  /* 0x0000001012127812 */ /* 0x000fe400078efcff */
[----:B------:R-:W-:-:S03]  /*1eb80*/  LOP3.LUT R19, R19, 0x18, RZ, 0xfc, !PT ;  /* 0x0000001813137812 */ /* 0x000fc600078efcff */
[----:B------:R-:W0:Y:S04]  /*1eb90*/  LDS R2, [R18.X16] ;  /* 0x0000000012027984 */ /* 0x000e28000000c800 */
[----:B------:R-:W1:Y:S04]  /*1eba0*/  LDS R0, [R19.X16] ;  /* 0x0000000013007984 */ /* 0x000e68000000c800 */
[----:B0-----:R-:W-:Y:S04]  /*1ebb0*/  STL [R1+0x62c], R2 ;  /* 0x00062c0201007387 */ /* 0x001fe80000100800 */
[----:B------:R-:W-:Y:S06]  /*1ebc0*/  BAR.SYNC.DEFER_BLOCKING 0x0 ;  /* 0x0000000000007b1d */ /* 0x000fec0000010000 */
[----:B--2---:R0:W-:Y:S04]  /*1ebd0*/  STL [R1+0x2114], R15 ;  /* 0x0021140f01007387 */ /* 0x0041e80000100800 */
[----:B-1----:R-:W-:Y:S04]  /*1ebe0*/  STL [R1+0x628], R0 ;  /* 0x0006280001007387 */ /* 0x002fe80000100800 */
[----:B0-----:R-:W2:Y:S04]  /*1ebf0*/  LDL.LU R15, [R1+0x604] ;  /* 0x00060400010f7983 */ /* 0x001ea80000300800 */
[----:B--2---:R0:W-:Y:S04]  /*1ec00*/  STL [R1+0x2118], R15 ;  /* 0x0021180f01007387 */ /* 0x0041e80000100800 */
[----:B0-----:R-:W2:Y:S04]  /*1ec10*/  LDL.LU R15, [R1+0x614] ;  /* 0x00061400010f7983 */ /* 0x001ea80000300800 */
[----:B--2---:R0:W-:Y:S04]  /*1ec20*/  STL [R1+0x211c], R15 ;  /* 0x00211c0f01007387 */ /* 0x0041e80000100800 */
[----:B0-----:R-:W3:Y:S04]  /*1ec30*/  LDL.LU R15, [R1+0x624] ;  /* 0x00062400010f7983 */ /* 0x001ee80000300800 */
        /* <DEDUP_REMOVED lines=27> */
[----:B---3--:R0:W-:Y:S04]  /*1edf0*/  STS.U16 [R28], R15 ;  /* 0x0000000f1c007388 */ /* 0x0081e80000000400 */
[----:B0-----:R-:W3:Y:S04]  /*1ee00*/  LDL.LU R15, [R1+0x211c] ;  /* 0x00211c00010f7983 */ /* 0x001ee80000300800 */
[----:B---3--:R0:W-:Y:S04]  /*1ee10*/  STS.U16 [R28+0x400], R15 ;  /* 0x0004000f1c007388 */ /* 0x0081e80000000400 */
[----:B0-----:R-:W3:Y:S04]  /*1ee20*/  LDL.LU R15, [R1+0x2118] ;  /* 0x00211800010f7983 */ /* 0x001ee80000300800 */
[----:B--2---:R-:W-:Y:S04]  /*1ee30*/  STS.U16 [R28+0x7400], R18 ;  /* 0x007400121c007388 */ /* 0x004fe80000000400 */
[----:B---3--:R0:W-:Y:S04]  /*1ee40*/  STS.U16 [R28+0x800], R15 ;  /* 0x0008000f1c007388 */ /* 0x0081e80000000400 */
[----:B0-----:R-:W2:Y:S04]  /*1ee50*/  LDL.LU R15, [R1+0x2114] ;  /* 0x00211400010f7983 */ /* 0x001ea80000300800 */
[----:B------:R-:W3:Y:S04]  /*1ee60*/  LDL.LU R18, [R1+0x19c] ;  /* 0x00019c0001127983 */ /* 0x000ee80000300800 */
[----:B---3--:R0:W-:Y:S04]  /*1ee70*/  STL [R1+0x2108], R18 ;  /* 0x0021081201007387 */ /* 0x0081e80000100800 */
[----:B0-----:R-:W3:Y:S04]  /*1ee80*/  LDL.LU R18, [R1+0x1ac] ;  /* 0x0001ac0001127983 */ /* 0x001ee80000300800 */
[----:B---3--:R0:W-:Y:S04]  /*1ee90*/  STL [R1+0x210c], R18 ;  /* 0x00210c1201007387 */ /* 0x0081e80000100800 */
[----:B0-----:R-:W3:Y:S04]  /*1eea0*/  LDL.LU R18, [R1+0x1bc] ;  /* 0x0001bc0001127983 */ /* 0x001ee80000300800 */
[----:B------:R-:W-:Y:S04]  /*1eeb0*/  STS.U16 [R28+0x7800], R19 ;  /* 0x007800131c007388 */ /* 0x000fe80000000400 */
[----:B--2---:R-:W-:Y:S04]  /*1eec0*/  STS.U16 [R28+0xc00], R15 ;  /* 0x000c000f1c007388 */ /* 0x004fe80000000400 */
[----:B------:R-:W-:Y:S04]  /*1eed0*/  STS.U16 [R28+0x1000], R29 ;  /* 0x0010001d1c007388 */ /* 0x000fe80000000400 */
[----:B----4-:R-:W-:Y:S04]  /*1eee0*/  STS.U16 [R28+0x1400], R27 ;  /* 0x0014001b1c007388 */ /* 0x010fe80000000400 */
[----:B------:R-:W-:Y:S04]  /*1eef0*/  STS.U16 [R28+0x1800], R26 ;  /* 0x0018001a1c007388 */ /* 0x000fe80000000400 */
[----:B---3--:R0:W-:Y:S04]  /*1ef00*/  STL [R1+0x2110], R18 ;  /* 0x0021101201007387 */ /* 0x0081e80000100800 */
[----:B0-----:R-:W2:Y:S04]  /*1ef10*/  LDL.LU R18, [R1+0x1cc] ;  /* 0x0001cc0001127983 */ /* 0x001ea80000300800 */
[----:B------:R-:W3:Y:S04]  /*1ef20*/  LDL.LU R19, [R1+0x18c] ;  /* 0x00018c0001137983 */ /* 0x000ee80000300800 */
[----:B------:R-:W4:Y:S04]  /*1ef30*/  LDL.LU R15, [R1+0x17c] ;  /* 0x00017c00010f7983 */ /* 0x000f280000300800 */
[----:B------:R-:W3:Y:S04]  /*1ef40*/  LDL.LU R29, [R1+0x16c] ;  /* 0x00016c00011d7983 */ /* 0x000ee80000300800 */
        /* <DEDUP_REMOVED lines=45> */
[----:B-1----:R-:W3:Y:S04]  /*1f220*/  LDL.LU R11, [R1+0xa0] ;  /* 0x0000a000010b7983 */ /* 0x002ee80000300800 */
[----:B--2---:R0:W-:Y:S04]  /*1f230*/  STS.U16 [R28+0x7c00], R18 ;  /* 0x007c00121c007388 */ /* 0x0041e80000000400 */
[----:B0-----:R-:W2:Y:S04]  /*1f240*/  LDL.LU R18, [R1+0x2110] ;  /* 0x0021100001127983 */ /* 0x001ea80000300800 */
[----:B--2---:R0:W-:Y:S04]  /*1f250*/  STS.U16 [R28+0x8000], R18 ;  /* 0x008000121c007388 */ /* 0x0041e80000000400 */
[----:B0-----:R-:W2:Y:S04]  /*1f260*/  LDL.LU R18, [R1+0x210c] ;  /* 0x00210c0001127983 */ /* 0x001ea80000300800 */
[----:B--2---:R0:W-:Y:S04]  /*1f270*/  STS.U16 [R28+0x8400], R18 ;  /* 0x008400121c007388 */ /* 0x0041e80000000400 */
[----:B0-----:R-:W2:Y:S04]  /*1f280*/  LDL.LU R18, [R1+0x2108] ;  /* 0x0021080001127983 */ /* 0x001ea80000300800 */
[----:B---3--:R-:W-:Y:S04]  /*1f290*/  STS.U16 [R28+0x8c00], R19 ;  /* 0x008c00131c007388 */ /* 0x008fe80000000400 */
[----:B----4-:R-:W-:Y:S04]  /*1f2a0*/  STS.U16 [R28+0x9000], R15 ;  /* 0x0090000f1c007388 */ /* 0x010fe80000000400 */
[----:B--2---:R0:W-:Y:S04]  /*1f2b0*/  STS.U16 [R28+0x8800], R18 ;  /* 0x008800121c007388 */ /* 0x0041e80000000400 */
[----:B0-----:R-:W2:Y:S04]  /*1f2c0*/  LDL.LU R18, [R1+0x2104] ;  /* 0x0021040001127983 */ /* 0x001ea80000300800 */
[----:B------:R-:W3:Y:S04]  /*1f2d0*/  LDL.LU R19, [R1+0x2100] ;  /* 0x0021000001137983 */ /* 0x000ee80000300800 */
[----:B------:R-:W4:Y:S04]  /*1f2e0*/  LDL.LU R15, [R1+0x5c0] ;  /* 0x0005c000010f7983 */ /* 0x000f280000300800 */
[----:B----4-:R0:W-:Y:S04]  /*1f2f0*/  STL [R1+0x20f4], R15 ;  /* 0x0020f40f01007387 */ /* 0x0101e80000100800 */
[----:B0-----:R-:W4:Y:S04]  /*1f300*/  LDL.LU R15, [R1+0x600] ;  /* 0x00060000010f7983 */ /* 0x001f280000300800 */
[----:B----4-:R0:W-:Y:S04]  /*1f310*/  STL [R1+0x20f8], R15 ;  /* 0x0020f80f01007387 */ /* 0x0101e80000100800 */
[----:B0-----:R-:W4:Y:S04]  /*1f320*/  LDL.LU R15, [R1+0x610] ;  /* 0x00061000010f7983 */ /* 0x001f280000300800 */
[----:B------:R-:W-:Y:S04]  /*1f330*/  STS.U16 [R28+0x9400], R29 ;  /* 0x0094001d1c007388 */ /* 0x000fe80000000400 */
[----:B------:R-:W-:Y:S04]  /*1f340*/  STS.U16 [R28+0x9800], R27 ;  /* 0x0098001b1c007388 */ /* 0x000fe80000000400 */
[----:B------:R-:W-:Y:S04]  /*1f350*/  STS.U16 [R28+0x9c00], R26 ;  /* 0x009c001a1c007388 */ /* 0x000fe80000000400 */
[----:B------:R-:W-:Y:S04]  /*1f360*/  STS.U16 [R28+0xa000], R25 ;  /* 0x00a000191c007388 */ /* 0x000fe80000000400 */
[----:B------:R-:W-:Y:S04]  /*1f370*/  STS.U16 [R28+0xa400], R24 ;  /* 0x00a400181c007388 */ /* 0x000fe80000000400 */
[----:B----4-:R0:W-:Y:S04]  /*1f380*/  STL [R1+0x20fc], R15 ;  /* 0x0020fc0f01007387 */ /* 0x0101e80000100800 */
[----:B0-----:R-:W4:Y:S04]  /*1f390*/  LDL.LU R15, [R1+0x620] ;  /* 0x00062000010f7983 */ /* 0x001f280000300800 */
        /* <DEDUP_REMOVED lines=39> */
[----:B------:R2:W-:Y:S04]  /*1f610*/  STS.U16 [R28+0xf000], R10 ;  /* 0x00f0000a1c007388 */ /* 0x0005e80000000400 */
[----:B0-----:R-:W4:Y:S01]  /*1f620*/  LDL.LU R8, [R1+0x1fc] ;  /* 0x0001fc0001087983 */ /* 0x001f220000300800 */
[----:B-1----:R-:W-:-:S03]  /*1f630*/  LOP3.LUT R9, R28, 0x20, RZ, 0x3c, !PT ;  /* 0x000000201c097812 */ /* 0x002fc600078e3cff */
[----:B------:R0:W-:Y:S04]  /*1f640*/  STS.U16 [R28+0xf400], R11 ;  /* 0x00f4000b1c007388 */ /* 0x0001e80000000400 */
[----:B--2---:R-:W2:Y:S04]  /*1f650*/  LDL.LU R10, [R1+0x1e8] ;  /* 0x0001e800010a7983 */ /* 0x004ea80000300800 */
[----:B---3--:R1:W-:Y:S04]  /*1f660*/  STS.U16 [R28+0xf800], R19 ;  /* 0x00f800131c007388 */ /* 0x0083e80000000400 */
[----:B0-----:R-:W3:Y:S04]  /*1f670*/  LDL.LU R11, [R1+0x1d8] ;  /* 0x0001d800010b7983 */ /* 0x001ee80000300800 */
[----:B------:R0:W-:Y:S04]  /*1f680*/  STS.U16 [R28+0xfc00], R18 ;  /* 0x00fc00121c007388 */ /* 0x0001e80000000400 */
[----:B-1----:R-:W2:Y:S04]  /*1f690*/  LDL.LU R19, [R1+0x5d0] ;  /* 0x0005d00001137983 */ /* 0x002ea80000300800 */
[----:B0-----:R-:W2:Y:S04]  /*1f6a0*/  LDL.LU R18, [R1+0x5e0] ;  /* 0x0005e00001127983 */ /* 0x001ea80000300800 */
[----:B------:R0:W-:Y:S04]  /*1f6b0*/  STL [R1+0x16bc], R28 ;  /* 0x0016bc1c01007387 */ /* 0x0001e80000100800 */
[----:B0-----:R-:W2:Y:S04]  /*1f6c0*/  LDL.LU R28, [R1+0x5f0] ;  /* 0x0005f000011c7983 */ /* 0x001ea80000300800 */
[----:B----4-:R0:W-:Y:S04]  /*1f6d0*/  STS.U16 [R9+0x100], R15 ;  /* 0x0001000f09007388 */ /* 0x0101e80000000400 */
[----:B0-----:R-:W4:Y:S04]  /*1f6e0*/  LDL.LU R15, [R1+0x20fc] ;  /* 0x0020fc00010f7983 */ /* 0x001f280000300800 */
[----:B----4-:R0:W-:Y:S04]  /*1f6f0*/  STS.U16 [R9+0x500], R15 ;  /* 0x0005000f09007388 */ /* 0x0101e80000000400 */
[----:B0-----:R-:W4:Y:S04]  /*1f700*/  LDL.LU R15, [R1+0x20f8] ;  /* 0x0020f800010f7983 */ /* 0x001f280000300800 */
[----:B----4-:R0:W-:Y:S04]  /*1f710*/  STS.U16 [R9+0x900], R15 ;  /* 0x0009000f09007388 */ /* 0x0101e80000000400 */
[----:B0-----:R-:W4:Y:S04]  /*1f720*/  LDL.LU R15, [R1+0x20f4] ;  /* 0x0020f400010f7983 */ /* 0x001f280000300800 */
[----:B--2---:R-:W-:Y:S04]  /*1f730*/  STS.U16 [R9+0xd00], R28 ;  /* 0x000d001c09007388 */ /* 0x004fe80000000400 */
        /* <DEDUP_REMOVED lines=26> */
[----:B0-----:R-:W2:Y:S04]  /*1f8e0*/  LDL.LU R10, [R1+0x198] ;  /* 0x00019800010a7983 */ /* 0x001ea80000300800 */
[----:B--2---:R0:W-:Y:S04]  /*1f8f0*/  STL [R1+0x20e8], R10 ;  /* 0x0020e80a01007387 */ /* 0x0041e80000100800 */
[----:B0-----:R-:W2:Y:S04]  /*1f900*/  LDL.LU R10, [R1+0x1a8] ;  /* 0x0001a800010a7983 */ /* 0x001ea80000300800 */
[----:B--2---:R0:W-:Y:S04]  /*1f910*/  STL [R1+0x20ec], R10 ;  /* 0x0020ec0a01007387 */ /* 0x0041e80000100800 */
[----:B0-----:R-:W2:Y:S04]  /*1f920*/  LDL.LU R10, [R1+0x1b8] ;  /* 0x0001b800010a7983 */ /* 0x001ea80000300800 */
[----:B---3--:R-:W-:Y:S04]  /*1f930*/  STS.U16 [R9+0x7900], R11 ;  /* 0x0079000b09007388 */ /* 0x008fe80000000400 */
[----:B--2---:R0:W-:Y:S04]  /*1f940*/  STL [R1+0x20f0], R10 ;  /* 0x0020f00a01007387 */ /* 0x0041e80000100800 */
[----:B0-----:R-:W2:Y:S04]  /*1f950*/  LDL.LU R10, [R1+0x1c8] ;  /* 0x0001c800010a7983 */ /* 0x001ea80000300800 */
[----:B------:R-:W3:Y:S04]  /*1f960*/  LDL.LU R11, [R1+0x188] ;  /* 0x00018800010b7983 */ /* 0x000ee80000300800 */
        /* <DEDUP_REMOVED lines=29> */
[----:B0-----:R-:W2:Y:S04]  /*1fb40*/  LDL.LU R10, [R1+0x20ec] ;  /* 0x0020ec00010a7983 */ /* 0x001ea80000300800 */
[----:B--2---:R0:W-:Y:S04]  /*1fb50*/  STS.U16 [R9+0x8500], R10 ;  /* 0x0085000a09007388 */ /* 0x0041e80000000400 */
[----:B0-----:R-:W2:Y:S04]  /*1fb60*/  LDL.LU R10, [R1+0x20e8] ;  /* 0x0020e800010a7983 */ /* 0x001ea80000300800 */
[----:B--2---:R0:W-:Y:S04]  /*1fb70*/  STS.U16 [R9+0x8900], R10 ;  /* 0x0089000a09007388 */ /* 0x0041e80000000400 */
[----:B---3--:R1:W-:Y:S04]  /*1fb80*/  STS.U16 [R9+0x8d00], R11 ;  /* 0x008d000b09007388 */ /* 0x0083e80000000400 */
[----:B----4-:R2:W-:Y:S04]  /*1fb90*/  STS.U16 [R9+0x9100], R28 ;  /* 0x0091001c09007388 */ /* 0x0105e80000000400 */
[----:B0-----:R-:W3:Y:S04]  /*1fba0*/  LDL.LU R10, [R1+0x20e4] ;  /* 0x0020e400010a7983 */ /* 0x001ee80000300800 */
[----:B-1----:R-:W4:Y:S04]  /*1fbb0*/  LDL.LU R11, [R1+0x20e0] ;  /* 0x0020e000010b7983 */ /* 0x002f280000300800 */
[----:B--2---:R-:W2:Y:S04]  /*1fbc0*/  LDL.LU R28, [R1+0x5ec] ;  /* 0x0005ec00011c7983 */ /* 0x004ea80000300800 */
[----:B--2---:R0:W-:Y:S04]  /*1fbd0*/  STL [R1+0x20d8], R28 ;  /* 0x0020d81c01007387 */ /* 0x0041e80000100800 */
[----:B0-----:R-:W2:Y:S04]  /*1fbe0*/  LDL.LU R28, [R1+0x60c] ;  /* 0x00060c00011c7983 */ /* 0x001ea80000300800 */
        /* <DEDUP_REMOVED lines=26> */
[----:B--2---:R0:W-:Y:S04]  /*1fd90*/  STL [R1+0x20dc], R28 ;  /* 0x0020dc1c01007387 */ /* 0x0041e80000100800 */
[----:B0-----:R-:W2:Y:S04]  /*1fda0*/  LDL.LU R28, [R1+0x61c] ;  /* 0x00061c00011c7983 */ /* 0x001ea80000300800 */
        /* <DEDUP_REMOVED lines=25> */
[----:B------:R-:W2:Y:S04]  /*1ff40*/  LDL R11, [R1+0x660] ;  /* 0x00066000010b7983 */ /* 0x000ea80000100800 */
[----:B---3--:R0:W-:Y:S04]  /*1ff50*/  STS.U16 [R9+0xfd00], R10 ;  /* 0x00fd000a09007388 */ /* 0x0081e80000000400 */
[----:B0-----:R-:W3:Y:S04]  /*1ff60*/  LDL.LU R10, [R1+0x5fc] ;  /* 0x0005fc00010a7983 */ /* 0x001ee80000300800 */
[----:B------:R-:W3:Y:S04]  /*1ff70*/  LDL.LU R9, [R1+0x1e4] ;  /* 0x0001e40001097983 */ /* 0x000ee80000300800 */
[----:B--2---:R0:W-:Y:S04]  /*1ff80*/  STS.U16 [R11+0x200], R28 ;  /* 0x0002001c0b007388 */ /* 0x0041e80000000400 */
[----:B0-----:R-:W2:Y:S04]  /*1ff90*/  LDL.LU R28, [R1+0x20dc] ;  /* 0x0020dc00011c7983 */ /* 0x001ea80000300800 */
[----:B--2---:R0:W-:Y:S04]  /*1ffa0*/  STS.U16 [R11+0x600], R28 ;  /* 0x0006001c0b007388 */ /* 0x0041e80000000400 */
[----:B0-----:R-:W2:Y:S04]  /*1ffb0*/  LDL.LU R28, [R1+0x20d8] ;  /* 0x0020d800011c7983 */ /* 0x001ea80000300800 */
[----:B---3--:R-:W-:Y:S04]  /*1ffc0*/  STS.U16 [R11+0xa00], R10 ;  /* 0x000a000a0b007388 */ /* 0x008fe80000000400 */
[----:B--2---:R-:W-:Y:S04]  /*1ffd0*/  STS.U16 [R11+0xe00], R28 ;  /* 0x000e001c0b007388 */ /* 0x004fe80000000400 */
        /* <DEDUP_REMOVED lines=24> */
[----:B0-----:R-:W2:Y:S04]  /*20160*/  LDL.LU R0, [R1+0x1d4] ;  /* 0x0001d40001007983 */ /* 0x001ea80000300800 */
[----:B-1----:R-:W3:Y:S04]  /*20170*/  LDL.LU R7, [R1+0x1a4] ;  /* 0x0001a40001077983 */ /* 0x002ee80000300800 */
[----:B---3--:R0:W-:Y:S04]  /*20180*/  STL [R1+0x20d0], R7 ;  /* 0x0020d00701007387 */ /* 0x0081e80000100800 */
[----:B0-----:R-:W3:Y:S04]  /*20190*/  LDL.LU R7, [R1+0x1b4] ;  /* 0x0001b40001077983 */ /* 0x001ee80000300800 */
[----:B------:R-:W-:Y:S04]  /*201a0*/  STS.U16 [R11+0x7200], R8 ;  /* 0x007200080b007388 */ /* 0x000fe80000000400 */
[----:B------:R-:W-:Y:S04]  /*201b0*/  STS.U16 [R11+0x7600], R9 ;  /* 0x007600090b007388 */ /* 0x000fe80000000400 */
        /* <DEDUP_REMOVED lines=27> */
[----:B--2---:R0:W-:Y:S04]  /*20370*/  STS.U16 [R11+0x7a00], R0 ;  /* 0x007a00000b007388 */ /* 0x0041e80000000400 */
[----:B------:R-:W2:Y:S04]  /*20380*/  LDL.LU R6, [R1+0x30] ;  /* 0x0000300001067983 */ /* 0x000ea80000300800 */
[----:B0-----:R-:W2:Y:S04]  /*20390*/  LDL.LU R0, [R1+0x28] ;  /* 0x0000280001007983 */ /* 0x001ea80000300800 */
[----:B---3--:R0:W-:Y:S04]  /*203a0*/  STS.U16 [R11+0x7e00], R7 ;  /* 0x007e00070b007388 */ /* 0x0081e80000000400 */
[----:B0-----:R-:W3:Y:S04]  /*203b0*/  LDL.LU R7, [R1+0x20d4] ;  /* 0x0020d40001077983 */ /* 0x001ee80000300800 */
[----:B---3--:R0:W-:Y:S04]  /*203c0*/  STS.U16 [R11+0x8200], R7 ;  /* 0x008200070b007388 */ /* 0x0081e80000000400 */
[----:B0-----:R-:W3:Y:S04]  /*203d0*/  LDL.LU R7, [R1+0x20d0] ;  /* 0x0020d00001077983 */ /* 0x001ee80000300800 */
[----:B---3--:R0:W-:Y:S04]  /*203e0*/  STS.U16 [R11+0x8600], R7 ;  /* 0x008600070b007388 */ /* 0x0081e80000000400 */
[----:B----4-:R1:W-:Y:S04]  /*203f0*/  STS.U16 [R11+0x8a00], R8 ;  /* 0x008a00080b007388 */ /* 0x0103e80000000400 */
[----:B------:R-:W-:Y:S04]  /*20400*/  STS.U16 [R11+0x8e00], R9 ;  /* 0x008e00090b007388 */ /* 0x000fe80000000400 */
[----:B------:R-:W-:Y:S04]  /*20410*/  STS.U16 [R11+0x9200], R10 ;  /* 0x0092000a0b007388 */ /* 0x000fe80000000400 */
[----:B0-----:R-:W3:Y:S04]  /*20420*/  LDL.LU R7, [R1+0x20cc] ;  /* 0x0020cc0001077983 */ /* 0x001ee80000300800 */
[----:B------:R0:W-:Y:S04]  /*20430*/  STS.U16 [R11+0x9600], R28 ;  /* 0x0096001c0b007388 */ /* 0x0001e80000000400 */
[----:B-1----:R-:W4:Y:S04]  /*20440*/  LDL.LU R8, [R1+0x20c8] ;  /* 0x0020c80001087983 */ /* 0x002f280000300800 */
[----:B------:R1:W-:Y:S04]  /*20450*/  STS.U16 [R11+0x9a00], R18 ;  /* 0x009a00120b007388 */ /* 0x0003e80000000400 */
[----:B0-----:R-:W0:Y:S04]  /*20460*/  S2R R28, SR_TID.X ;  /* 0x00000000001c7919 */ /* 0x001e280000002100 */
[----:B------:R-:W3:Y:S04]  /*20470*/  LDL.LU R9, [R1+0x20c4] ;  /* 0x0020c40001097983 */ /* 0x000ee80000300800 */
[----:B------:R0:W-:Y:S04]  /*20480*/  STS.U16 [R11+0x9e00], R19 ;  /* 0x009e00130b007388 */ /* 0x0001e80000000400 */
[----:B------:R0:W-:Y:S04]  /*20490*/  STS.U16 [R11+0xa200], R15 ;  /* 0x00a2000f0b007388 */ /* 0x0001e80000000400 */
[----:B-1----:R-:W3:Y:S04]  /*204a0*/  LDL.LU R18, [R1+0x618] ;  /* 0x0006180001127983 */ /* 0x002ee80000300800 */
[----:B------:R1:W-:Y:S04]  /*204b0*/  STS.U16 [R11+0xa600], R29 ;  /* 0x00a6001d0b007388 */ /* 0x0003e80000000400 */
[----:B0-----:R-:W3:Y:S04]  /*204c0*/  LDL.LU R19, [R1+0x608] ;  /* 0x0006080001137983 */ /* 0x001ee80000300800 */
[----:B------:R0:W-:Y:S04]  /*204d0*/  STS.U16 [R11+0xaa00], R27 ;  /* 0x00aa001b0b007388 */ /* 0x0001e80000000400 */
[----:B------:R-:W3:Y:S04]  /*204e0*/  LDL.LU R15, [R1+0x5f8] ;  /* 0x0005f800010f7983 */ /* 0x000ee80000300800 */
        /* <DEDUP_REMOVED lines=18> */
[----:B------:R-:W-:Y:S04]  /*20610*/  STS.U16 [R11+0xd200], R2 ;  /* 0x00d200020b007388 */ /* 0x000fe80000000400 */
        /* <DEDUP_REMOVED lines=12> */
[----:B-1----:R-:W3:Y:S01]  /*206e0*/  LDL.LU R4, [R1+0x2b8] ;  /* 0x0002b80001047983 */ /* 0x002ee20000300800 */
[----:B------:R-:W-:-:S03]  /*206f0*/  SHF.R.S32.HI R10, RZ, 0x6, R28 ;  /* 0x00000006ff0a7819 */ /* 0x000fc6000001141c */
[----:B--2---:R1:W-:Y:S01]  /*20700*/  STS.U16 [R11+0xee00], R6 ;  /* 0x00ee00060b007388 */ /* 0x0043e20000000400 */
[----:B------:R-:W-:-:S03]  /*20710*/  LOP3.LUT R2, R28, 0x3f, RZ, 0xc0, !PT ;  /* 0x0000003f1c027812 */ /* 0x000fc600078ec0ff */
[----:B0-----:R-:W2:Y:S04]  /*20720*/  LDL.LU R5, [R1+0x2a8] ;  /* 0x0002a80001057983 */ /* 0x001ea80000300800 */
[----:B------:R0:W-:Y:S04]  /*20730*/  STS.U16 [R11+0xf200], R0 ;  /* 0x00f200000b007388 */ /* 0x0001e80000000400 */
[----:B-1----:R-:W2:Y:S04]  /*20740*/  LDL.LU R6, [R1+0x298] ;  /* 0x0002980001067983 */ /* 0x002ea80000300800 */
[----:B0-----:R-:W2:Y:S04]  /*20750*/  LDL.LU R0, [R1+0x288] ;  /* 0x0002880001007983 */ /* 0x001ea80000300800 */
[----:B------:R0:W-:Y:S04]  /*20760*/  STL [R1+0x20b4], R28 ;  /* 0x0020b41c01007387 */ /* 0x0001e80000100800 */
[----:B0-----:R-:W2:Y:S04]  /*20770*/  LDL.LU R28, [R1+0x230] ;  /* 0x00023000011c7983 */ /* 0x001ea80000300800 */
[----:B--2---:R0:W-:Y:S04]  /*20780*/  STL [R1+0x20b8], R28 ;  /* 0x0020b81c01007387 */ /* 0x0041e80000100800 */
[----:B0-----:R-:W2:Y:S04]  /*20790*/  LDL.LU R28, [R1+0x244] ;  /* 0x00024400011c7983 */ /* 0x001ea80000300800 */
[----:B--2---:R0:W-:Y:S04]  /*207a0*/  STL [R1+0x20bc], R28 ;  /* 0x0020bc1c01007387 */ /* 0x0041e80000100800 */
[----:B0-----:R-:W2:Y:S01]  /*207b0*/  LDL.LU R28, [R1+0x268] ;  /* 0x00026800011c7983 */ /* 0x001ea20000300800 */
[----:B------:R-:W-:-:S02]  /*207c0*/  SGXT R10, R10, 0x1 ;  /* 0x000000010a0a781a */ /* 0x000fc40000000200 */
[----:B------:R-:W-:-:S04]  /*207d0*/  SHF.L.U32 R2, R2, 0x1, RZ ;  /* 0x0000000102027819 */ /* 0x000fc800000006ff */
[----:B------:R-:W-:Y:S01]  /*207e0*/  LOP3.LUT R2, R2, 0x90, R10, 0x78, !PT ;  /* 0x0000009002027812 */ /* 0x000fe200078e780a */
[----:B---3--:R-:W-:Y:S03]  /*207f0*/  STS.U16 [R11+0xf600], R9 ;  /* 0x00f600090b007388 */ /* 0x008fe60000000400 */
[----:B------:R-:W-:Y:S01]  /*20800*/  LOP3.LUT R2, R2, 0x60, RZ, 0x3c, !PT ;  /* 0x0000006002027812 */ /* 0x000fe200078e3cff */
[----:B----4-:R-:W-:Y:S04]  /*20810*/  STS.U16 [R11+0xfa00], R8 ;  /* 0x00fa00080b007388 */ /* 0x010fe80000000400 */
[----:B------:R-:W-:Y:S04]  /*20820*/  STS.U16 [R11+0xfe00], R7 ;  /* 0x00fe00070b007388 */ /* 0x000fe80000000400 */
[----:B------:R-:W-:Y:S04]  /*20830*/  STS.U16 [R2+0x300], R18 ;  /* 0x0003001202007388 */ /* 0x000fe80000000400 */
[----:B------:R-:W-:Y:S04]  /*20840*/  STS.U16 [R2+0x700], R19 ;  /* 0x0007001302007388 */ /* 0x000fe80000000400 */
[----:B--2---:R0:W-:Y:S04]  /*20850*/  STL [R1+0x20c0], R28 ;  /* 0x0020c01c01007387 */ /* 0x0041e80000100800 */
[----:B0-----:R-:W2:Y:S04]  /*20860*/  LDL.LU R28, [R1+0x278] ;  /* 0x00027800011c7983 */ /* 0x001ea80000300800 */
[----:B------:R-:W-:Y:S04]  /*20870*/  STS.U16 [R2+0xb00], R15 ;  /* 0x000b000f02007388 */ /* 0x000fe80000000400 */
[----:B------:R0:W-:Y:S04]  /*20880*/  STS.U16 [R2+0xf00], R29 ;  /* 0x000f001d02007388 */ /* 0x0001e80000000400 */
[----:B------:R1:W-:Y:S04]  /*20890*/  STS.U16 [R2+0x1300], R27 ;  /* 0x0013001b02007388 */ /* 0x0003e80000000400 */
[----:B------:R3:W-:Y:S04]  /*208a0*/  STS.U16 [R2+0x1700], R26 ;  /* 0x0017001a02007388 */ /* 0x0007e80000000400 */
[----:B0-----:R-:W4:Y:S04]  /*208b0*/  LDL.LU R29, [R1+0x21c] ;  /* 0x00021c00011d7983 */ /* 0x001f280000300800 */
[----:B-1----:R-:W4:Y:S04]  /*208c0*/  LDL.LU R27, [R1+0x204] ;  /* 0x00020400011b7983 */ /* 0x002f280000300800 */
[----:B------:R0:W-:Y:S04]  /*208d0*/  STS.U16 [R2+0x1b00], R25 ;  /* 0x001b001902007388 */ /* 0x0001e80000000400 */
[----:B---3--:R-:W3:Y:S04]  /*208e0*/  LDL.LU R26, [R1+0x1f0] ;  /* 0x0001f000011a7983 */ /* 0x008ee80000300800 */
        /* <DEDUP_REMOVED lines=46> */
[----:B0-----:R-:W2:Y:S04]  /*20bd0*/  LDL.LU R28, [R1+0x20b4] ;  /* 0x0020b400011c7983 */ /* 0x001ea80000300800 */
        /* <DEDUP_REMOVED lines=37> */
[----:B0-----:R-:W3:Y:S04]  /*20e30*/  LDL.LU R0, [R1+0x2068] ;  /* 0x0020680001007983 */ /* 0x001ee80000300800 */
[----:B------:R-:W-:Y:S04]  /*20e40*/  STS.U16 [R2+0xb700], R7 ;  /* 0x00b7000702007388 */ /* 0x000fe80000000400 */
[----:B------:R-:W-:Y:S04]  /*20e50*/  STS.U16 [R2+0xbb00], R8 ;  /* 0x00bb000802007388 */ /* 0x000fe80000000400 */
[----:B------:R-:W-:Y:S04]  /*20e60*/  STS.U16 [R2+0xbf00], R9 ;  /* 0x00bf000902007388 */ /* 0x000fe80000000400 */
[----:B------:R-:W-:Y:S04]  /*20e70*/  STS.U16 [R2+0xc300], R10 ;  /* 0x00c3000a02007388 */ /* 0x000fe80000000400 */
[----:B------:R-:W-:Y:S04]  /*20e80*/  STS.U16 [R2+0xc700], R11 ;  /* 0x00c7000b02007388 */ /* 0x000fe80000000400 */
[----:B------:R-:W-:Y:S04]  /*20e90*/  STS.U16 [R2+0xcb00], R18 ;  /* 0x00cb001202007388 */ /* 0x000fe80000000400 */
[----:B------:R2:W-:Y:S04]  /*20ea0*/  STS.U16 [R2+0xcf00], R19 ;  /* 0x00cf001302007388 */ /* 0x0005e80000000400 */
[----:B------:R-:W-:Y:S01]  /*20eb0*/  STS.U16 [R2+0xd300], R15 ;  /* 0x00d3000f02007388 */ /* 0x000fe20000000400 */
[----:B--2---:R-:W-:-:S02]  /*20ec0*/  LOP3.LUT R19, R28, 0x60, RZ, 0xc0, !PT ;  /* 0x000000601c137812 */ /* 0x004fc400078ec0ff */
[C---:B------:R-:W-:Y:S02]  /*20ed0*/  LOP3.LUT R18, R28.reuse, 0x1c, RZ, 0xc0, !PT ;  /* 0x0000001c1c127812 */ /* 0x040fe400078ec0ff */
[----:B------:R-:W-:-:S05]  /*20ee0*/  LOP3.LUT R28, R28, 0x1f, RZ, 0xc0, !PT ;  /* 0x0000001f1c1c7812 */ /* 0x000fca00078ec0ff */
[C-C-:B------:R-:W-:Y:S02]  /*20ef0*/  IMAD R8, R18.reuse, 0x8, R28.reuse ;  /* 0x0000000812087824 */ /* 0x140fe400078e021c */
[----:B------:R-:W-:Y:S01]  /*20f00*/  IMAD R7, R18, 0x8, R28 ;  /* 0x0000000812077824 */ /* 0x000fe200078e021c */
[----:B------:R-:W-:Y:S02]  /*20f10*/  SHF.R.U32.HI R19, RZ, 0x1, R19 ;  /* 0x00000001ff137819 */ /* 0x000fe40000011613 */
[----:B------:R-:W-:Y:S02]  /*20f20*/  SHF.L.U32 R8, R8, 0x2, RZ ;  /* 0x0000000208087819 */ /* 0x000fe400000006ff */
[----:B------:R-:W-:Y:S02]  /*20f30*/  SHF.L.U32 R7, R7, 0x2, RZ ;  /* 0x0000000207077819 */ /* 0x000fe400000006ff */
[-C--:B------:R-:W-:Y:S02]  /*20f40*/  LOP3.LUT R8, R8, R19.reuse, RZ, 0x3c, !PT ;  /* 0x0000001308087212 */ /* 0x080fe400078e3cff */
[----:B------:R-:W-:-:S02]  /*20f50*/  LOP3.LUT R7, R7, R19, RZ, 0x3c, !PT ;  /* 0x0000001307077212 */ /* 0x000fc400078e3cff */
[----:B------:R-:W0:Y:S02]  /*20f60*/  S2R R19, SR_TID.X ;  /* 0x0000000000137919 */ /* 0x000e240000002100 */
[----:B------:R-:W-:Y:S02]  /*20f70*/  LOP3.LUT R7, R7, 0x40, RZ, 0x3c, !PT ;  /* 0x0000004007077812 */ /* 0x000fe400078e3cff */
[----:B0-----:R-:W-:Y:S01]  /*20f80*/  LOP3.LUT R28, R19, 0x7, RZ, 0xc0, !PT ;  /* 0x00000007131c7812 */ /* 0x001fe200078ec0ff */
[----:B---3--:R0:W-:Y:S04]  /*20f90*/  STS.U16 [R2+0xd700], R0 ;  /* 0x00d7000002007388 */ /* 0x0081e80000000400 */
        /* <DEDUP_REMOVED lines=10> */
[----:B------:R-:W-:Y:S04]  /*21040*/  STS [R8+0x18000], R16 ;  /* 0x0180001008007388 */ /* 0x000fe80000000800 */
[----:B------:R-:W-:Y:S04]  /*21050*/  STS [R8+0x18400], R23 ;  /* 0x0184001708007388 */ /* 0x000fe80000000800 */
[----:B------:R-:W-:Y:S04]  /*21060*/  STS [R8+0x18800], R25 ;  /* 0x0188001908007388 */ /* 0x000fe80000000800 */
[----:B----4-:R-:W-:Y:S04]  /*21070*/  STS [R8+0x18c00], R27 ;  /* 0x018c001b08007388 */ /* 0x010fe80000000800 */
[----:B------:R-:W-:Y:S04]  /*21080*/  STS [R7+0x18000], R17 ;  /* 0x0180001107007388 */ /* 0x000fe80000000800 */
[----:B------:R-:W-:Y:S04]  /*21090*/  STS [R7+0x18400], R24 ;  /* 0x0184001807007388 */ /* 0x000fe80000000800 */
[----:B------:R-:W-:Y:S04]  /*210a0*/  STS [R7+0x18800], R26 ;  /* 0x0188001a07007388 */ /* 0x000fe80000000800 */
[----:B0-----:R-:W2:Y:S04]  /*210b0*/  LDL.LU R0, [R1+0x2064] ;  /* 0x0020640001007983 */ /* 0x001ea80000300800 */
[----:B------:R0:W-:Y:S04]  /*210c0*/  STS [R7+0x18c00], R29 ;  /* 0x018c001d07007388 */ /* 0x0001e80000000800 */
[----:B------:R-:W2:Y:S04]  /*210d0*/  LDL.LU R15, [R1+0x650] ;  /* 0x00065000010f7983 */ /* 0x000ea80000300800 */
[----:B-1----:R-:W3:Y:S01]  /*210e0*/  LDL R2, [R1+0x34c] ;  /* 0x00034c0001027983 */ /* 0x002ee20000100800 */
[----:B0-----:R-:W-:-:S03]  /*210f0*/  SHF.L.U32 R29, R28, 0x4, RZ ;  /* 0x000000041c1d7819 */ /* 0x001fc600000006ff */
[----:B------:R-:W4:Y:S01]  /*21100*/  LDL R28, [R1+0x354] ;  /* 0x00035400011c7983 */ /* 0x000f220000100800 */
[----:B------:R-:W-:-:S03]  /*21110*/  IMAD.SHL.U32 R18, R19, 0x80, RZ ;  /* 0x0000008013127824 */ /* 0x000fc600078e00ff */
[----:B------:R-:W2:Y:S02]  /*21120*/  LDL R22, [R1+0x14] ;  /* 0x0000140001167983 */ /* 0x000ea40000100800 */
[----:B------:R-:W-:-:S04]  /*21130*/  LOP3.LUT R29, R29, 0x780, R18, 0xf8, !PT ;  /* 0x000007801d1d7812 */ /* 0x000fc800078ef812 */
[----:B------:R-:W-:Y:S01]  /*21140*/  LOP3.LUT R29, R29, 0x10, R19, 0x78, !PT ;  /* 0x000000101d1d7812 */ /* 0x000fe200078e7813 */
[----:B------:R-:W-:Y:S06]  /*21150*/  BAR.SYNC.DEFER_BLOCKING 0x0 ;  /* 0x0000000000007b1d */ /* 0x000fec0000010000 */
[----:B------:R-:W0:Y:S04]  /*21160*/  LDSM.16.M88.4 R8, [R29+0x18000] ;  /* 0x018000001d08783b */ /* 0x000e280000000200 */
[----:B---3--:R-:W1:Y:S04]  /*21170*/  LDSM.16.M88.4 R16, [R2] ;  /* 0x000000000210783b */ /* 0x008e680000000200 */
[----:B----4-:R-:W-:Y:S01]  /*21180*/  STL [R1+0x1f74], R28 ;  /* 0x001f741c01007387 */ /* 0x010fe20000100800 */
[----:B0-----:R-:W-:Y:S02]  /*21190*/  STL.64 [R1+0x2058], R10 ;  /* 0x0020580a01007387 */ /* 0x001fe40000100a00 */
[----:B------:R-:W-:Y:S02]  /*211a0*/  STL.64 [R1+0x2050], R8 ;  /* 0x0020500801007387 */ /* 0x000fe40000100a00 */
[----:B------:R-:W0:Y:S04]  /*211b0*/  LDSM.16.M88.4 R8, [R2+0x1000] ;  /* 0x001000000208783b */ /* 0x000e280000000200 */
[----:B------:R-:W-:Y:S04]  /*211c0*/  STL [R1+0x1f78], R29 ;  /* 0x001f781d01007387 */ /* 0x000fe80000100800 */
[----:B-1----:R-:W-:Y:S01]  /*211d0*/  STL.64 [R1+0x150], R16 ;  /* 0x0001501001007387 */ /* 0x002fe20000100a00 */
[----:B------:R-:W-:Y:S03]  /*211e0*/  STL.64 [R1+0x158], R18 ;  /* 0x0001581201007387 */ /* 0x000fe60000100a00 */
[----:B0-----:R-:W-:Y:S01]  /*211f0*/  STL.64 [R1+0x140], R8 ;  /* 0x0001400801007387 */ /* 0x001fe20000100a00 */
[----:B------:R0:W-:Y:S01]  /*21200*/  STL.64 [R1+0x148], R10 ;  /* 0x0001480a01007387 */ /* 0x0001e20000100a00 */
[----:B------:R-:W-:Y:S01]  /*21210*/  MOV R25, R9 ;  /* 0x0000000900197202 */ /* 0x000fe20000000f00 */
[----:B------:R-:W-:Y:S01]  /*21220*/  IMAD.MOV.U32 R26, RZ, RZ, R8 ;  /* 0x000000ffff1a7224 */ /* 0x000fe200078e0008 */
[----:B0-----:R-:W3:Y:S01]  /*21230*/  LDL.LU R11, [R1+0x2c0] ;  /* 0x0002c000010b7983 */ /* 0x001ee20000300800 */
[----:B------:R-:W4:Y:S02]  /*21240*/  LDL.LU R10, [R1+0x2c4] ;  /* 0x0002c400010a7983 */ /* 0x000f240000300800 */
[----:B------:R-:W3:Y:S02]  /*21250*/  LDL.LU R9, [R1+0x2c8] ;  /* 0x0002c80001097983 */ /* 0x000ee40000300800 */
[----:B------:R-:W3:Y:S02]  /*21260*/  LDL.LU R8, [R1+0x2cc] ;  /* 0x0002cc0001087983 */ /* 0x000ee40000300800 */
[----:B--2---:R-:W-:-:S02]  /*21270*/  FADD R3, -R0, R15 ;  /* 0x0000000f00037221 */ /* 0x004fc40000000100 */
[----:B------:R-:W0:Y:S01]  /*21280*/  LDSM.16.M88.4 R12, [R2+0x2000] ;  /* 0x00200000020c783b */ /* 0x000e220000000200 */
[----:B------:R-:W-:Y:S02]  /*21290*/  IMAD.MOV.U32 R7, RZ, RZ, R16 ;  /* 0x000000ffff077224 */ /* 0x000fe400078e0010 */
[----:B------:R-:W-:-:S04]  /*212a0*/  FMUL R3, R3, 1.4426950216293334961 ;  /* 0x3fb8aa3b03037820 */ /* 0x000fc80000400000 */
[----:B------:R1:W2:Y:S01]  /*212b0*/  MUFU.EX2 R19, R3 ;  /* 0x0000000300137308 */ /* 0x0002a20000000800 */
[----:B0-----:R-:W-:Y:S01]  /*212c0*/  IMAD.MOV.U32 R18, RZ, RZ, R12 ;  /* 0x000000ffff127224 */ /* 0x001fe200078e000c */
[----:B------:R-:W-:Y:S02]  /*212d0*/  MOV R16, R13 ;  /* 0x0000000d00107202 */ /* 0x000fe40000000f00 */
[----:B------:R-:W-:Y:S01]  /*212e0*/  MOV R6, R17 ;  /* 0x0000001100067202 */ /* 0x000fe20000000f00 */
[----:B---3--:R-:W-:Y:S01]  /*212f0*/  STL [R1+0x2060], R8 ;  /* 0x0020600801007387 */ /* 0x008fe20000100800 */
[----:B------:R-:W-:Y:S02]  /*21300*/  STL.64 [R1+0x130], R12 ;  /* 0x0001300c01007387 */ /* 0x000fe40000100a00 */
[----:B------:R-:W-:Y:S02]  /*21310*/  STL.64 [R1+0x138], R14 ;  /* 0x0001380e01007387 */ /* 0x000fe40000100a00 */
[----:B------:R-:W0:Y:S04]  /*21320*/  LDSM.16.M88.4 R12, [R2+0x3000] ;  /* 0x00300000020c783b */ /* 0x000e280000000200 */
[----:B0-----:R0:W-:Y:S01]  /*21330*/  STL.64 [R1+0x120], R12 ;  /* 0x0001200c01007387 */ /* 0x0011e20000100a00 */
[----:B------:R-:W-:-:S02]  /*21340*/  IMAD.MOV.U32 R23, RZ, RZ, R12 ;  /* 0x000000ffff177224 */ /* 0x000fc400078e000c */
[----:B------:R2:W-:Y:S01]  /*21350*/  STL.64 [R1+0x128], R14 ;  /* 0x0001280e01007387 */ /* 0x0005e20000100a00 */
[----:B------:R-:W-:Y:S01]  /*21360*/  MOV R17, R13 ;  /* 0x0000000d00117202 */ /* 0x000fe20000000f00 */
[----:B------:R-:W3:Y:S01]  /*21370*/  LDL.LU R4, [R1+0x2d0] ;  /* 0x0002d00001047983 */ /* 0x000ee20000300800 */
[----:B------:R-:W3:Y:S02]  /*21380*/  LDL.LU R5, [R1+0x2d4] ;  /* 0x0002d40001057983 */ /* 0x000ee40000300800 */
[----:B-1----:R-:W3:Y:S02]  /*21390*/  LDL.LU R3, [R1+0x2d8] ;  /* 0x0002d80001037983 */ /* 0x002ee40000300800 */
[----:B------:R-:W3:Y:S01]  /*213a0*/  LDL.LU R0, [R1+0x2dc] ;  /* 0x0002dc0001007983 */ /* 0x000ee20000300800 */
[----:B------:R-:W3:Y:S01]  /*213b0*/  LDL.LU R27, [R1+0x2e4] ;  /* 0x0002e400011b7983 */ /* 0x000ee20000300800 */
[C---:B0-----:R-:W-:Y:S02]  /*213c0*/  FMUL R12, R22.reuse, R11 ;  /* 0x0000000b160c7220 */ /* 0x041fe40000400000 */
[----:B----4-:R-:W-:-:S02]  /*213d0*/  FMUL R13, R22, R10 ;  /* 0x0000000a160d7220 */ /* 0x010fc40000400000 */
[C---:B--2---:R-:W-:Y:S02]  /*213e0*/  FMUL R14, R19.reuse, R9 ;  /* 0x00000009130e7220 */ /* 0x044fe40000400000 */
[----:B------:R-:W0:Y:S04]  /*213f0*/  LDSM.16.M88.4 R8, [R2+0x4000] ;  /* 0x004000000208783b */ /* 0x000e280000000200 */
[----:B------:R-:W-:Y:S04]  /*21400*/  STL [R1+0x348], R19 ;  /* 0x0003481301007387 */ /* 0x000fe80000100800 */
[----:B0-----:R0:W-:Y:S01]  /*21410*/  STL.64 [R1+0x110], R8 ;  /* 0x0001100801007387 */ /* 0x0011e20000100a00 */
[----:B------:R-:W-:Y:S03]  /*21420*/  STL.64 [R1+0x118], R10 ;  /* 0x0001180a01007387 */ /* 0x000fe60000100a00 */
[----:B0-----:R-:W2:Y:S01]  /*21430*/  LDL.LU R8, [R1+0x2060] ;  /* 0x0020600001087983 */ /* 0x001ea20000300800 */
[----:B------:R-:W4:Y:S02]  /*21440*/  LDL.LU R24, [R1+0x2e8] ;  /* 0x0002e80001187983 */ /* 0x000f240000300800 */
[----:B------:R-:W-:Y:S01]  /*21450*/  IMAD.MOV.U32 R29, RZ, RZ, R9 ;  /* 0x000000ffff1d7224 */ /* 0x000fe200078e0009 */
[----:B---3--:R-:W-:Y:S01]  /*21460*/  STL.64 [R1+0x2048], R26 ;  /* 0x0020481a01007387 */ /* 0x008fe20000100a00 */
[----:B--2---:R-:W-:-:S03]  /*21470*/  FMUL R15, R19, R8 ;  /* 0x00000008130f7220 */ /* 0x004fc60000400000 */
[----:B------:R-:W0:Y:S04]  /*21480*/  LDSM.16.M88.4 R8, [R2+0x5000] ;  /* 0x005000000208783b */ /* 0x000e280000000200 */
[----:B----4-:R-:W-:Y:S01]  /*21490*/  STL.64 [R1+0x2040], R24 ;  /* 0x0020401801007387 */ /* 0x010fe20000100a00 */
[----:B------:R-:W2:Y:S03]  /*214a0*/  LDL.LU R28, [R1+0x2f0] ;  /* 0x0002f000011c7983 */ /* 0x000ea60000300800 */
[----:B0-----:R-:W-:Y:S01]  /*214b0*/  STL.64 [R1+0xf0], R8 ;  /* 0x0000f00801007387 */ /* 0x001fe20000100a00 */
[----:B------:R0:W-:Y:S01]  /*214c0*/  STL.64 [R1+0xf8], R10 ;  /* 0x0000f80a01007387 */ /* 0x0001e20000100a00 */
[----:B------:R-:W-:Y:S01]  /*214d0*/  MOV R21, R8 ;  /* 0x0000000800157202 */ /* 0x000fe20000000f00 */
[----:B------:R-:W-:Y:S01]  /*214e0*/  IMAD.MOV.U32 R20, RZ, RZ, R9 ;  /* 0x000000ffff147224 */ /* 0x000fe200078e0009 */
[----:B0-----:R-:W3:Y:S01]  /*214f0*/  LDL.LU.64 R10, [R1+0x2058] ;  /* 0x00205800010a7983 */ /* 0x001ee20000300a00 */
[----:B------:R-:W3:Y:S01]  /*21500*/  LDL.LU.64 R8, [R1+0x2050] ;  /* 0x0020500001087983 */ /* 0x000ee20000300a00 */
[----:B------:R-:W-:Y:S01]  /*21510*/  MOV R24, R7 ;  /* 0x0000000700187202 */ /* 0x000fe20000000f00 */
[----:B------:R-:W-:Y:S01]  /*21520*/  IMAD.MOV.U32 R25, RZ, RZ, R6 ;  /* 0x000000ffff197224 */ /* 0x000fe200078e0006 */
[----:B------:R-:W4:Y:S06]  /*21530*/  LDL.LU.64 R26, [R1+0x2048] ;  /* 0x00204800011a7983 */ /* 0x000f2c0000300a00 */
[----:B---3--:R-:W-:Y:S01]  /*21540*/  HMMA.16816.F32.BF16 R12, R8, R24, R12 ;  /* 0x00000018080c723c */ /* 0x008fe2000004180c */
[----:B------:R-:W3:Y:S11]  /*21550*/  LDL.LU.64 R24, [R1+0x2040] ;  /* 0x0020400001187983 */ /* 0x000ef60000300a00 */
[----:B------:R-:W-:Y:S11]  /*21560*/  @!UPT UIADD3 URZ, URZ, URZ, URZ ;  /* 0x0000003f3f3ff290 */ /* 0x000ff6000fffe03f */
[----:B------:R-:W-:Y:S01]  /*21570*/  STL.64 [R1+0x2b0], R12 ;  /* 0x0002b00c01007387 */ /* 0x000fe20000100a00 */
[----:B------:R0:W-:Y:S03]  /*21580*/  STL.64 [R1+0x2b8], R14 ;  /* 0x0002b80e01007387 */ /* 0x0001e60000100a00 */
[----:B0-----:R-:W2:Y:S01]  /*21590*/  LDL.LU R14, [R1+0x2e0] ;  /* 0x0002e000010e7983 */ /* 0x001ea20000300800 */
[C---:B------:R-:W-:Y:S02]  /*215a0*/  FMUL R6, R19.reuse, R3 ;  /* 0x0000000313067220 */ /* 0x040fe40000400000 */
[----:B------:R-:W2:Y:S02]  /*215b0*/  LDL.LU R15, [R1+0x2ec] ;  /* 0x0002ec00010f7983 */ /* 0x000ea40000300800 */
[----:B------:R-:W-:Y:S01]  /*215c0*/  FMUL R7, R19, R0 ;  /* 0x0000000013077220 */ /* 0x000fe20000400000 */
[----:B------:R-:W2:Y:S01]  /*215d0*/  LDL.LU R3, [R1+0x2f4] ;  /* 0x0002f40001037983 */ /* 0x000ea20000300800 */
[----:B------:R-:W2:Y:S02]  /*215e0*/  LDL.LU R0, [R1+0x2f8] ;  /* 0x0002f80001007983 */ /* 0x000ea40000300800 */
[----:B------:R-:W-:Y:S02]  /*215f0*/  STL.64 [R1+0x2038], R22 ;  /* 0x0020381601007387 */ /* 0x000fe40000100a00 */
[----:B------:R0:W-:Y:S02]  /*21600*/  STL.64 [R1+0x2030], R20 ;  /* 0x0020301401007387 */ /* 0x0001e40000100a00 */
[----:B------:R-:W-:-:S02]  /*21610*/  FMUL R4, R22, R4 ;  /* 0x0000000416047220 */ /* 0x000fc40000400000 */
[C---:B------:R-:W-:Y:S02]  /*21620*/  FMUL R5, R22.reuse, R5 ;  /* 0x0000000516057220 */ /* 0x040fe40000400000 */
[----:B----4-:R-:W-:Y:S01]  /*21630*/  FMUL R13, R22, R27 ;  /* 0x0000001b160d7220 */ /* 0x010fe20000400000 */
[----:B0-----:R-:W-:Y:S01]  /*21640*/  MOV R20, R26 ;  /* 0x0000001a00147202 */ /* 0x001fe20000000f00 */
[----:B---3--:R-:W-:-:S07]  /*21650*/  IMAD.MOV.U32 R21, RZ, RZ, R25 ;  /* 0x000000ffff157224 */ /* 0x008fce00078e0019 */
[----:B------:R-:W-:Y:S01]  /*21660*/  HMMA.16816.F32.BF16 R4, R8, R20, R4 ;  /* 0x000000140804723c */ /* 0x000fe20000041804 */
[----:B--2---:R-:W-:Y:S02]  /*21670*/  FMUL R12, R22, R14 ;  /* 0x0000000e160c7220 */ /* 0x004fe40000400000 */
[----:B------:R-:W2:Y:S01]  /*21680*/  LDL.LU.64 R22, [R1+0x2038] ;  /* 0x0020380001167983 */ /* 0x000ea20000300a00 */
[----:B------:R-:W3:Y:S02]  /*21690*/  LDL.LU.64 R20, [R1+0x2030] ;  /* 0x0020300001147983 */ /* 0x000ee40000300a00 */
[----:B------:R-:W-:Y:S02]  /*216a0*/  FMUL R14, R19, R24 ;  /* 0x00000018130e7220 */ /* 0x000fe40000400000 */
[----:B------:R-:W0:Y:S01]  /*216b0*/  LDSM.16.M88.4 R24, [R2+0x6000] ;  /* 0x006000000218783b */ /* 0x000e220000000200 */
[----:B------:R-:W-:Y:S02]  /*216c0*/  STL.64 [R1+0x2028], R10 ;  /* 0x0020280a01007387 */ /* 0x000fe40000100a00 */
[----:B------:R-:W-:Y:S02]  /*216d0*/  STL.64 [R1+0x2020], R8 ;  /* 0x0020200801007387 */ /* 0x000fe40000100a00 */
[----:B------:R-:W1:Y:S10]  /*216e0*/  LDSM.16.M88.4 R8, [R2+0x7000] ;  /* 0x007000000208783b */ /* 0x000e740000000200 */
[----:B------:R-:W-:Y:S01]  /*216f0*/  STL.64 [R1+0x2a0], R4 ;  /* 0x0002a00401007387 */ /* 0x000fe20000100a00 */
[----:B------:R4:W-:Y:S03]  /*21700*/  STL.64 [R1+0x2a8], R6 ;  /* 0x0002a80601007387 */ /* 0x0009e60000100a00 */
[----:B----4-:R-:W4:Y:S04]  /*21710*/  LDL.LU R7, [R1+0x2fc] ;  /* 0x0002fc0001077983 */ /* 0x010f280000300800 */
[----:B0-----:R-:W-:Y:S01]  /*21720*/  STL.64 [R1+0xe0], R24 ;  /* 0x0000e01801007387 */ /* 0x001fe20000100a00 */
[----:B------:R-:W-:Y:S02]  /*21730*/  STL.64 [R1+0xe8], R26 ;  /* 0x0000e81a01007387 */ /* 0x000fe40000100a00 */
[----:B------:R3:W-:Y:S02]  /*21740*/  STL.64 [R1+0x1fe8], R24 ;  /* 0x001fe81801007387 */ /* 0x0007e40000100a00 */
[----:B---3--:R-:W-:Y:S01]  /*21750*/  MOV R24, R21 ;  /* 0x0000001500187202 */ /* 0x008fe20000000f00 */
[----:B------:R-:W-:Y:S01]  /*21760*/  IMAD.MOV.U32 R25, RZ, RZ, R20 ;  /* 0x000000ffff197224 */ /* 0x000fe200078e0014 */
[----:B-1----:R-:W-:-:S04]  /*21770*/  MOV R20, R8 ;  /* 0x0000000800147202 */ /* 0x002fc80000000f00 */
[----:B------:R0:W-:Y:S01]  /*21780*/  STL.64 [R1+0x1ff0], R24 ;  /* 0x001ff01801007387 */ /* 0x0001e20000100a00 */
[----:B------:R-:W-:Y:S02]  /*21790*/  STL.64 [R1+0xc0], R8 ;  /* 0x0000c00801007387 */ /* 0x000fe40000100a00 */
[----:B------:R1:W-:Y:S01]  /*217a0*/  STL.64 [R1+0xc8], R10 ;  /* 0x0000c80a01007387 */ /* 0x0003e20000100a00 */
[----:B0-----:R-:W-:Y:S01]  /*217b0*/  MOV R24, R18 ;  /* 0x0000001200187202 */ /* 0x001fe20000000f00 */
[----:B------:R-:W-:Y:S01]  /*217c0*/  IMAD.MOV.U32 R18, RZ, RZ, R9 ;  /* 0x000000ffff127224 */ /* 0x000fe200078e0009 */
[----:B-1----:R-:W3:Y:S01]  /*217d0*/  LDL.LU.64 R10, [R1+0x2028] ;  /* 0x00202800010a7983 */ /* 0x002ee20000300a00 */
[----:B------:R-:W3:Y:S02]  /*217e0*/  LDL.LU.64 R8, [R1+0x2020] ;  /* 0x0020200001087983 */ /* 0x000ee40000300a00 */
[----:B------:R-:W-:Y:S02]  /*217f0*/  FMUL R15, R19, R15 ;  /* 0x0000000f130f7220 */ /* 0x000fe40000400000 */
[----:B------:R-:W-:-:S02]  /*21800*/  IMAD.MOV.U32 R25, RZ, RZ, R16 ;  /* 0x000000ffff197224 */ /* 0x000fc400078e0010 */
[C---:B--2---:R-:W-:Y:S01]  /*21810*/  FMUL R5, R22.reuse, R3 ;  /* 0x0000000316057220 */ /* 0x044fe20000400000 */
[----:B------:R-:W2:Y:S01]  /*21820*/  LDL.LU R16, [R1+0x300] ;  /* 0x0003000001107983 */ /* 0x000ea20000300800 */
[----:B------:R-:W2:Y:S02]  /*21830*/  LDL.LU R3, [R1+0x304] ;  /* 0x0003040001037983 */ /* 0x000ea40000300800 */
[----:B------:R-:W-:Y:S02]  /*21840*/  FMUL R6, R19, R0 ;  /* 0x0000000013067220 */ /* 0x000fe40000400000 */
[----:B------:R-:W-:Y:S01]  /*21850*/  FMUL R4, R22, R28 ;  /* 0x0000001c16047220 */ /* 0x000fe20000400000 */
[----:B---3--:R-:W-:Y:S11]  /*21860*/  HMMA.16816.F32.BF16 R12, R8, R24, R12 ;  /* 0x00000018080c723c */ /* 0x008ff6000004180c */
[----:B------:R-:W-:Y:S11]  /*21870*/  @!UPT UIADD3 URZ, URZ, URZ, URZ ;  /* 0x0000003f3f3ff290 */ /* 0x000ff6000fffe03f */
[----:B------:R-:W-:Y:S01]  /*21880*/  @!UPT UIADD3 URZ, URZ, URZ, URZ ;  /* 0x0000003f3f3ff290 */ /* 0x000fe2000fffe03f */
[----:B------:R-:W-:Y:S01]  /*21890*/  STL.64 [R1+0x290], R12 ;  /* 0x0002900c01007387 */ /* 0x000fe20000100a00 */
[----:B------:R0:W-:Y:S02]  /*218a0*/  STL.64 [R1+0x298], R14 ;  /* 0x0002980e01007387 */ /* 0x0001e40000100a00 */
[----:B------:R-:W3:Y:S02]  /*218b0*/  LDL.LU R0, [R1+0x308] ;  /* 0x0003080001007983 */ /* 0x000ee40000300800 */
[----:B------:R-:W-:Y:S01]  /*218c0*/  STL.64 [R1+0x2018], R10 ;  /* 0x0020180a01007387 */ /* 0x000fe20000100a00 */
[----:B------:R-:W-:Y:S02]  /*218d0*/  STL.64 [R1+0x2010], R8 ;  /* 0x0020100801007387 */ /* 0x000fe40000100a00 */
[----:B------:R-:W1:Y:S02]  /*218e0*/  LDSM.16.M88.4 R8, [R2+0x8000] ;  /* 0x008000000208783b */ /* 0x000e640000000200 */
[----:B0-----:R-:W2:Y:S02]  /*218f0*/  LDL.LU R15, [R1+0x30c] ;  /* 0x00030c00010f7983 */ /* 0x001ea40000300800 */
[----:B------:R-:W2:Y:S02]  /*21900*/  LDL.LU R28, [R1+0x310] ;  /* 0x00031000011c7983 */ /* 0x000ea40000300800 */
[----:B------:R-:W2:Y:S02]  /*21910*/  LDL.LU R27, [R1+0x314] ;  /* 0x00031400011b7983 */ /* 0x000ea40000300800 */
[----:B------:R-:W2:Y:S01]  /*21920*/  LDL.LU R26, [R1+0x318] ;  /* 0x00031800011a7983 */ /* 0x000ea20000300800 */
[----:B------:R-:W2:Y:S01]  /*21930*/  LDL.LU R21, [R1+0x31c] ;  /* 0x00031c0001157983 */ /* 0x000ea20000300800 */
[----:B------:R-:W2:Y:S02]  /*21940*/  LDL.LU R25, [R1+0x370] ;  /* 0x0003700001197983 */ /* 0x000ea40000300800 */
[----:B------:R-:W2:Y:S02]  /*21950*/  LDL.LU R24, [R1+0x374] ;  /* 0x0003740001187983 */ /* 0x000ea40000300800 */
[----:B--2---:R0:W-:Y:S04]  /*21960*/  STL.64 [R1+0x1ff8], R24 ;  /* 0x001ff81801007387 */ /* 0x0041e80000100a00 */
[----:B0-----:R-:W2:Y:S01]  /*21970*/  LDL R24, [R1+0x110] ;  /* 0x0001100001187983 */ /* 0x001ea20000100800 */
[----:B------:R-:W-:-:S05]  /*21980*/  MOV R25, R29 ;  /* 0x0000001d00197202 */ /* 0x000fca0000000f00 */
[----:B--2---:R0:W-:Y:S01]  /*21990*/  STL.64 [R1+0x2000], R24 ;  /* 0x0020001801007387 */ /* 0x0041e20000100a00 */
[----:B------:R-:W-:Y:S02]  /*219a0*/  STL.64 [R1+0x2008], R26 ;  /* 0x0020081a01007387 */ /* 0x000fe40000100a00 */
[----:B0-----:R-:W-:Y:S02]  /*219b0*/  IMAD.MOV.U32 R24, RZ, RZ, R23 ;  /* 0x000000ffff187224 */ /* 0x001fe400078e0017 */
[----:B------:R-:W2:Y:S01]  /*219c0*/  LDL.LU R23, [R1+0x378] ;  /* 0x0003780001177983 */ /* 0x000ea20000300800 */
[----:B-1----:R-:W-:Y:S02]  /*219d0*/  STL.64 [R1+0xb0], R8 ;  /* 0x0000b00801007387 */ /* 0x002fe40000100a00 */
[----:B------:R0:W-:Y:S02]  /*219e0*/  STL.64 [R1+0xb8], R10 ;  /* 0x0000b80a01007387 */ /* 0x0001e40000100a00 */
[----:B0-----:R-:W2:Y:S01]  /*219f0*/  LDL.LU.64 R10, [R1+0x2018] ;  /* 0x00201800010a7983 */ /* 0x001ea20000300a00 */
[----:B------:R-:W2:Y:S02]  /*21a00*/  LDL.LU.64 R8, [R1+0x2010] ;  /* 0x0020100001087983 */ /* 0x000ea40000300a00 */
[----:B------:R-:W2:Y:S02]  /*21a10*/  LDL.LU.64 R26, [R1+0x2008] ;  /* 0x00200800011a7983 */ /* 0x000ea40000300a00 */
[----:B----4-:R-:W-:Y:S01]  /*21a20*/  FMUL R7, R19, R7 ;  /* 0x0000000713077220 */ /* 0x010fe20000400000 */
[----:B------:R-:W-:Y:S01]  /*21a30*/  MOV R25, R17 ;  /* 0x0000001100197202 */ /* 0x000fe20000000f00 */
[C---:B------:R-:W-:Y:S01]  /*21a40*/  FMUL R12, R22.reuse, R16 ;  /* 0x00000010160c7220 */ /* 0x040fe20000400000 */
[----:B------:R-:W4:Y:S01]  /*21a50*/  LDL.LU R17, [R1+0x37c] ;  /* 0x00037c0001117983 */ /* 0x000f220000300800 */
[----:B------:R-:W4:Y:S02]  /*21a60*/  LDL.LU R16, [R1+0x380] ;  /* 0x0003800001107983 */ /* 0x000f240000300800 */
[----:B------:R-:W-:-:S02]  /*21a70*/  FMUL R13, R22, R3 ;  /* 0x00000003160d7220 */ /* 0x000fc40000400000 */
[C---:B---3--:R-:W-:Y:S01]  /*21a80*/  FMUL R14, R19.reuse, R0 ;  /* 0x00000000130e7220 */ /* 0x048fe20000400000 */
[----:B--2---:R-:W-:Y:S11]  /*21a90*/  HMMA.16816.F32.BF16 R4, R8, R24, R4 ;  /* 0x000000180804723c */ /* 0x004ff60000041804 */
[----:B------:R-:W-:Y:S11]  /*21aa0*/  @!UPT UIADD3 URZ, URZ, URZ, URZ ;  /* 0x0000003f3f3ff290 */ /* 0x000ff6000fffe03f */
[----:B------:R-:W-:Y:S01]  /*21ab0*/  @!UPT UIADD3 URZ, URZ, URZ, URZ ;  /* 0x0000003f3f3ff290 */ /* 0x000fe2000fffe03f */
[----:B------:R0:W-:Y:S01]  /*21ac0*/  STL.64 [R1+0x280], R4 ;  /* 0x0002800401007387 */ /* 0x0001e20000100a00 */
[----:B------:R1:W-:Y:S02]  /*21ad0*/  STL.64 [R1+0x288], R6 ;  /* 0x0002880601007387 */ /* 0x0003e40000100a00 */
[----:B------:R-:W2:Y:S02]  /*21ae0*/  LDL.LU R3, [R1+0x384] ;  /* 0x0003840001037983 */ /* 0x000ea40000300800 */
[----:B------:R-:W3:Y:S02]  /*21af0*/  LDL.LU R0, [R1+0x388] ;  /* 0x0003880001007983 */ /* 0x000ee40000300800 */
[----:B0-----:R-:W-:Y:S02]  /*21b00*/  FMUL R5, R22, R27 ;  /* 0x0000001b16057220 */ /* 0x001fe40000400000 */
[C---:B-1----:R-:W-:Y:S02]  /*21b10*/  FMUL R6, R19.reuse, R26 ;  /* 0x0000001a13067220 */ /* 0x042fe40000400000 */
[----:B------:R-:W0:Y:S04]  /*21b20*/  LDSM.16.M88.4 R24, [R2+0x9000] ;  /* 0x009000000218783b */ /* 0x000e280000000200 */
[----:B0-----:R0:W-:Y:S01]  /*21b30*/  STL.64 [R1+0xa0], R24 ;  /* 0x0000a01801007387 */ /* 0x0011e20000100a00 */
[----:B------:R-:W-:Y:S03]  /*21b40*/  STL.64 [R1+0xa8], R26 ;  /* 0x0000a81a01007387 */ /* 0x000fe60000100a00 */
[----:B0-----:R-:W2:Y:S01]  /*21b50*/  LDL.LU.64 R24, [R1+0x2000] ;  /* 0x0020000001187983 */ /* 0x001ea20000300a00 */
[----:B------:R-:W-:-:S02]  /*21b60*/  FMUL R15, R19, R15 ;  /* 0x0000000f130f7220 */ /* 0x000fc40000400000 */
[----:B------:R-:W-:-:S05]  /*21b70*/  FMUL R7, R19, R21 ;  /* 0x0000001513077220 */ /* 0x000fca0000400000 */
[----:B--2---:R-:W-:Y:S01]  /*21b80*/  HMMA.16816.F32.BF16 R12, R8, R24, R12 ;  /* 0x00000018080c723c */ /* 0x004fe2000004180c */
[----:B------:R-:W2:Y:S01]  /*21b90*/  LDL.LU.64 R24, [R1+0x1ff8] ;  /* 0x001ff80001187983 */ /* 0x000ea20000300a00 */
[----:B------:R-:W3:Y:S11]  /*21ba0*/  LDL.LU R21, [R1+0x38c] ;  /* 0x00038c0001157983 */ /* 0x000ef60000300800 */
[----:B------:R-:W-:Y:S10]  /*21bb0*/  @!UPT UIADD3 URZ, URZ, URZ, URZ ;  /* 0x0000003f3f3ff290 */ /* 0x000ff4000fffe03f */
[----:B------:R2:W-:Y:S01]  /*21bc0*/  STL.64 [R1+0x270], R12 ;  /* 0x0002700c01007387 */ /* 0x0005e20000100a00 */
[----:B------:R-:W-:Y:S02]  /*21bd0*/  STL.64 [R1+0x278], R14 ;  /* 0x0002780e01007387 */ /* 0x000fe40000100a00 */
[C---:B--2---:R-:W-:Y:S02]  /*21be0*/  FMUL R12, R22.reuse, R25 ;  /* 0x00000019160c7220 */ /* 0x044fe40000400000 */
[C---:B------:R-:W-:Y:S02]  /*21bf0*/  FMUL R13, R22.reuse, R24 ;  /* 0x00000018160d7220 */ /* 0x040fe40000400000 */
[----:B------:R-:W0:Y:S04]  /*21c00*/  LDSM.16.M88.4 R24, [R2+0xa000] ;  /* 0x00a000000218783b */ /* 0x000e280000000200 */
[----:B0-----:R0:W-:Y:S01]  /*21c10*/  STL.64 [R1+0x90], R24 ;  /* 0x0000901801007387 */ /* 0x0011e20000100a00 */
[----:B------:R1:W-:Y:S03]  /*21c20*/  STL.64 [R1+0x98], R26 ;  /* 0x0000981a01007387 */ /* 0x0003e60000100a00 */
[----:B0-----:R-:W1:Y:S01]  /*21c30*/  LDL.LU.64 R24, [R1+0x1ff0] ;  /* 0x001ff00001187983 */ /* 0x001e620000300a00 */
[----:B------:R-:W-:-:S07]  /*21c40*/  FMUL R4, R22, R28 ;  /* 0x0000001c16047220 */ /* 0x000fce0000400000 */
[----:B-1----:R-:W-:Y:S11]  /*21c50*/  HMMA.16816.F32.BF16 R24, R8, R24, R4 ;  /* 0x000000180818723c */ /* 0x002ff60000041804 */
[----:B------:R-:W-:Y:S11]  /*21c60*/  @!UPT UIADD3 URZ, URZ, URZ, URZ ;  /* 0x0000003f3f3ff290 */ /* 0x000ff6000fffe03f */
[----:B------:R-:W-:Y:S01]  /*21c70*/  @!UPT UIADD3 URZ, URZ, URZ, URZ ;  /* 0x0000003f3f3ff290 */ /* 0x000fe2000fffe03f */
[----:B------:R-:W-:Y:S01]  /*21c80*/  STL.64 [R1+0x260], R24 ;  /* 0x0002601801007387 */ /* 0x000fe20000100a00 */
[----:B------:R-:W-:Y:S02]  /*21c90*/  STL.64 [R1+0x268], R26 ;  /* 0x0002681a01007387 */ /* 0x000fe40000100a00 */
[----:B------:R-:W0:Y:S02]  /*21ca0*/  LDSM.16.M88.4 R24, [R2+0xb000] ;  /* 0x00b000000218783b */ /* 0x000e240000000200 */
[----:B0-----:R0:W-:Y:S02]  /*21cb0*/  STL.64 [R1+0x40], R24 ;  /* 0x0000401801007387 */ /* 0x0011e40000100a00 */
[----:B------:R-:W-:Y:S02]  /*21cc0*/  IMAD.MOV.U32 R29, RZ, RZ, R24 ;  /* 0x000000ffff1d7224 */ /* 0x000fe400078e0018 */
[----:B------:R-:W-:Y:S01]  /*21cd0*/  STL.64 [R1+0x48], R26 ;  /* 0x0000481a01007387 */ /* 0x000fe20000100a00 */
[----:B------:R-:W-:-:S02]  /*21ce0*/  MOV R28, R25 ;  /* 0x00000019001c7202 */ /* 0x000fc40000000f00 */
[----:B0-----:R-:W2:Y:S01]  /*21cf0*/  LDL.LU.64 R24, [R1+0x1fe8] ;  /* 0x001fe80001187983 */ /* 0x001ea20000300a00 */
[C---:B------:R-:W-:Y:S02]  /*21d00*/  FMUL R14, R19.reuse, R23 ;  /* 0x00000017130e7220 */ /* 0x040fe40000400000 */
[C---:B----4-:R-:W-:Y:S02]  /*21d10*/  FMUL R15, R19.reuse, R17 ;  /* 0x00000011130f7220 */ /* 0x050fe40000400000 */
[C---:B------:R-:W-:Y:S01]  /*21d20*/  FMUL R4, R22.reuse, R16 ;  /* 0x0000001016047220 */ /* 0x040fe20000400000 */
[----:B------:R-:W4:Y:S01]  /*21d30*/  LDL.LU R17, [R1+0x390] ;  /* 0x0003900001117983 */ /* 0x000f220000300800 */
[----:B------:R-:W-:Y:S02]  /*21d40*/  FMUL R5, R22, R3 ;  /* 0x0000000316057220 */ /* 0x000fe40000400000 */
[----:B------:R-:W4:Y:S02]  /*21d50*/  LDL.LU R16, [R1+0x394] ;  /* 0x0003940001107983 */ /* 0x000f240000300800 */
[C---:B---3--:R-:W-:Y:S01]  /*21d60*/  FMUL R6, R19.reuse, R0 ;  /* 0x0000000013067220 */ /* 0x048fe20000400000 */
[----:B------:R-:W3:Y:S01]  /*21d70*/  LDL.LU R3, [R1+0x398] ;  /* 0x0003980001037983 */ /* 0x000ee20000300800 */
[----:B------:R-:W3:Y:S02]  /*21d80*/  LDL.LU R0, [R1+0x39c] ;  /* 0x00039c0001007983 */ /* 0x000ee40000300800 */
[----:B------:R0:W-:Y:S02]  /*21d90*/  STL [R1+0x1fa0], R29 ;  /* 0x001fa01d01007387 */ /* 0x0001e40000100800 */
[----:B0-----:R-:W4:Y:S01]  /*21da0*/  LDL R29, [R1+0x14] ;  /* 0x00001400011d7983 */ /* 0x001f220000100800 */
[----:B------:R-:W3:Y:S01]  /*21db0*/  LDL.LU R27, [R1+0x3a0] ;  /* 0x0003a000011b7983 */ /* 0x000ee20000300800 */
[----:B--2---:R-:W-:Y:S11]  /*21dc0*/  HMMA.16816.F32.BF16 R12, R8, R24, R12 ;  /* 0x00000018080c723c */ /* 0x004ff6000004180c */
[----:B------:R-:W-:Y:S11]  /*21dd0*/  @!UPT UIADD3 URZ, URZ, URZ, URZ ;  /* 0x0000003f3f3ff290 */ /* 0x000ff6000fffe03f */
[----:B------:R-:W-:Y:S01]  /*21de0*/  @!UPT UIADD3 URZ, URZ, URZ, URZ ;  /* 0x0000003f3f3ff290 */ /* 0x000fe2000fffe03f */
[----:B------:R-:W-:Y:S01]  /*21df0*/  STL.64 [R1+0x250], R12 ;  /* 0x0002500c01007387 */ /* 0x000fe20000100a00 */
[----:B------:R-:W-:Y:S02]  /*21e00*/  STL.64 [R1+0x258], R14 ;  /* 0x0002580e01007387 */ /* 0x000fe40000100a00 */
[----:B------:R-:W2:Y:S02]  /*21e10*/  LDL.LU R25, [R1+0x3a4] ;  /* 0x0003a40001197983 */ /* 0x000ea40000300800 */
[----:B------:R-:W2:Y:S01]  /*21e20*/  LDL.LU R24, [R1+0x3a8] ;  /* 0x0003a80001187983 */ /* 0x000ea20000300800 */
[----:B------:R-:W2:Y:S01]  /*21e30*/  LDL.LU R26, [R1+0x3ac] ;  /* 0x0003ac00011a7983 */ /* 0x000ea20000300800 */
[----:B------:R-:W-:-:S03]  /*21e40*/  FMUL R7, R19, R21 ;  /* 0x0000001513077220 */ /* 0x000fc60000400000 */
[----:B--2---:R-:W-:Y:S01]  /*21e50*/  STL [R1+0x1fd4], R26 ;  /* 0x001fd41a01007387 */ /* 0x004fe20000100800 */
[----:B---3--:R-:W-:Y:S02]  /*21e60*/  STL [R1+0x1fe0], R27 ;  /* 0x001fe01b01007387 */ /* 0x008fe40000100800 */
[----:B------:R0:W-:Y:S02]  /*21e70*/  STL.64 [R1+0x1fd8], R24 ;  /* 0x001fd81801007387 */ /* 0x0001e40000100a00 */
[----:B0-----:R-:W-:Y:S02]  /*21e80*/  IMAD.MOV.U32 R24, RZ, RZ, R20 ;  /* 0x000000ffff187224 */ /* 0x001fe400078e0014 */
[----:B------:R-:W0:Y:S01]  /*21e90*/  LDSM.16.M88.4 R20, [R2+0xc000] ;  /* 0x00c000000214783b */ /* 0x000e220000000200 */
[----:B------:R-:W-:-:S07]  /*21ea0*/  MOV R25, R18 ;  /* 0x0000001200197202 */ /* 0x000fce0000000f00 */
[----:B------:R-:W-:Y:S01]  /*21eb0*/  HMMA.16816.F32.BF16 R4, R8, R24, R4 ;  /* 0x000000180804723c */ /* 0x000fe20000041804 */
[----:B0-----:R-:W-:Y:S01]  /*21ec0*/  STL [R1+0x1e08], R23 ;  /* 0x001e081701007387 */ /* 0x001fe20000100800 */
[----:B------:R-:W-:Y:S02]  /*21ed0*/  STL [R1+0x1fd0], R22 ;  /* 0x001fd01601007387 */ /* 0x000fe40000100800 */
[----:B------:R0:W-:Y:S02]  /*21ee0*/  STL.64 [R1+0x1fc8], R20 ;  /* 0x001fc81401007387 */ /* 0x0001e40000100a00 */
[----:B0-----:R-:W2:Y:S01]  /*21ef0*/  LDL.64 R20, [R1+0xb0] ;  /* 0x0000b00001147983 */ /* 0x001ea20000100a00 */
[----:B------:R-:W3:Y:S02]  /*21f00*/  LDL.LU R27, [R1+0x1fe0] ;  /* 0x001fe000011b7983 */ /* 0x000ee40000300800 */
[----:B------:R-:W2:Y:S02]  /*21f10*/  LDL.LU.64 R24, [R1+0x1fd8] ;  /* 0x001fd80001187983 */ /* 0x000ea40000300a00 */
[----:B----4-:R-:W-:-:S02]  /*21f20*/  FMUL R12, R29, R17 ;  /* 0x000000111d0c7220 */ /* 0x010fc40000400000 */
[----:B------:R-:W4:Y:S10]  /*21f30*/  LDL.LU R17, [R1+0x3b0] ;  /* 0x0003b00001117983 */ /* 0x000f340000300800 */
[----:B------:R3:W-:Y:S02]  /*21f40*/  STL.64 [R1+0x240], R4 ;  /* 0x0002400401007387 */ /* 0x0007e40000100a00 */
[----:B------:R0:W-:Y:S02]  /*21f50*/  STL.64 [R1+0x248], R6 ;  /* 0x0002480601007387 */ /* 0x0001e40000100a00 */
[----:B------:R-:W-:-:S02]  /*21f60*/  FMUL R13, R29, R16 ;  /* 0x000000101d0d7220 */ /* 0x000fc40000400000 */
[C---:B------:R-:W-:Y:S02]  /*21f70*/  FMUL R14, R19.reuse, R3 ;  /* 0x00000003130e7220 */ /* 0x040fe40000400000 */
[----:B------:R-:W-:Y:S01]  /*21f80*/  FMUL R15, R19, R0 ;  /* 0x00000000130f7220 */ /* 0x000fe20000400000 */
[----:B------:R-:W4:Y:S01]  /*21f90*/  LDL.LU R16, [R1+0x3b4] ;  /* 0x0003b40001107983 */ /* 0x000f220000300800 */
[----:B------:R-:W4:Y:S02]  /*21fa0*/  LDL.LU R0, [R1+0x3b8] ;  /* 0x0003b80001007983 */ /* 0x000f240000300800 */
[----:B------:R-:W4:Y:S02]  /*21fb0*/  LDL.LU R3, [R1+0x654] ;  /* 0x0006540001037983 */ /* 0x000f240000300800 */
[----:B------:R-:W4:Y:S02]  /*21fc0*/  LDL R18, [R1+0x358] ;  /* 0x0003580001127983 */ /* 0x000f240000100800 */
[----:B---3--:R-:W-:-:S02]  /*21fd0*/  FMUL R4, R29, R27 ;  /* 0x0000001b1d047220 */ /* 0x008fc40000400000 */
[----:B--2---:R-:W-:Y:S02]  /*21fe0*/  FMUL R5, R29, R25 ;  /* 0x000000191d057220 */ /* 0x004fe40000400000 */
[C---:B0-----:R-:W-:Y:S02]  /*21ff0*/  FMUL R6, R19.reuse, R24 ;  /* 0x0000001813067220 */ /* 0x041fe40000400000 */
[----:B------:R-:W0:Y:S01]  /*22000*/  LDSM.16.M88.4 R24, [R2+0xd000] ;  /* 0x00d000000218783b */ /* 0x000e220000000200 */
[----:B------:R-:W-:Y:S03]  /*22010*/  HMMA.16816.F32.BF16 R12, R8, R20, R12 ;  /* 0x00000014080c723c */ /* 0x000fe6000004180c */
[----:B0-----:R-:W-:Y:S01]  /*22020*/  STL.64 [R1+0x100], R24 ;  /* 0x0001001801007387 */ /* 0x001fe20000100a00 */
[----:B------:R0:W-:Y:S03]  /*22030*/  STL.64 [R1+0x108], R26 ;  /* 0x0001081a01007387 */ /* 0x0001e60000100a00 */
[----:B0-----:R-:W2:Y:S01]  /*22040*/  LDL.LU R26, [R1+0x1fd4] ;  /* 0x001fd400011a7983 */ /* 0x001ea20000300800 */
[----:B------:R-:W3:Y:S02]  /*22050*/  LDL.LU R24, [R1+0x658] ;  /* 0x0006580001187983 */ /* 0x000ee40000300800 */
[----:B------:R-:W2:Y:S11]  /*22060*/  LDL.LU R22, [R1+0x1fd0] ;  /* 0x001fd00001167983 */ /* 0x000eb60000300800 */
[----:B------:R-:W-:Y:S02]  /*22070*/  @!UPT UIADD3 URZ, URZ, URZ, URZ ;  /* 0x0000003f3f3ff290 */ /* 0x000fe4000fffe03f */
[----:B------:R-:W-:Y:S02]  /*22080*/  STL.64 [R1+0x230], R12 ;  /* 0x0002300c01007387 */ /* 0x000fe40000100a00 */
[----:B------:R-:W-:Y:S01]  /*22090*/  IMAD.MOV.U32 R25, RZ, RZ, R21 ;  /* 0x000000ffff197224 */ /* 0x000fe200078e0015 */
[----:B------:R0:W-:Y:S01]  /*220a0*/  STL.64 [R1+0x238], R14 ;  /* 0x0002380e01007387 */ /* 0x0001e20000100a00 */
[----:B------:R-:W2:Y:S02]  /*220b0*/  LDL.LU.64 R20, [R1+0x1fc8] ;  /* 0x001fc80001147983 */ /* 0x000ea40000300a00 */
[----:B------:R-:W-:Y:S02]  /*220c0*/  STL.64 [R1+0x1fc0], R10 ;  /* 0x001fc00a01007387 */ /* 0x000fe40000100a00 */
[----:B------:R-:W-:Y:S02]  /*220d0*/  STL.64 [R1+0x1fb8], R8 ;  /* 0x001fb80801007387 */ /* 0x000fe40000100a00 */
[----:B------:R-:W1:Y:S04]  /*220e0*/  LDSM.16.M88.4 R8, [R2+0xe000] ;  /* 0x00e000000208783b */ /* 0x000e680000000200 */
[----:B0-----:R-:W2:Y:S01]  /*220f0*/  LDL.LU R15, [R1+0x3bc] ;  /* 0x0003bc00010f7983 */ /* 0x001ea20000300800 */
[----:B------:R-:W2:Y:S03]  /*22100*/  LDL.LU R23, [R1+0x3c4] ;  /* 0x0003c40001177983 */ /* 0x000ea60000300800 */
[----:B--2---:R-:W-:Y:S01]  /*22110*/  STL.64 [R1+0x1fb0], R22 ;  /* 0x001fb01601007387 */ /* 0x004fe20000100a00 */
[----:B------:R0:W-:Y:S03]  /*22120*/  STL.64 [R1+0x1fa8], R20 ;  /* 0x001fa81401007387 */ /* 0x0001e60000100a00 */
[----:B0-----:R-:W2:Y:S01]  /*22130*/  LDL.LU.64 R20, [R1+0xa0] ;  /* 0x0000a00001147983 */ /* 0x001ea20000300a00 */
[----:B-1----:R-:W-:Y:S02]  /*22140*/  STL.64 [R1+0x1b0], R8 ;  /* 0x0001b00801007387 */ /* 0x002fe40000100a00 */
[----:B------:R0:W-:Y:S02]  /*22150*/  STL.64 [R1+0x1b8], R10 ;  /* 0x0001b80a01007387 */ /* 0x0001e40000100a00 */
[----:B0-----:R-:W2:Y:S01]  /*22160*/  LDL.LU.64 R10, [R1+0x1fc0] ;  /* 0x001fc000010a7983 */ /* 0x001ea20000300a00 */
[----:B------:R-:W2:Y:S02]  /*22170*/  LDL.LU.64 R8, [R1+0x1fb8] ;  /* 0x001fb80001087983 */ /* 0x000ea40000300a00 */
[----:B------:R-:W-:-:S07]  /*22180*/  FMUL R7, R19, R26 ;  /* 0x0000001a13077220 */ /* 0x000fce0000400000 */
[----:B--2---:R-:W-:Y:S01]  /*22190*/  HMMA.16816.F32.BF16 R4, R8, R20, R4 ;  /* 0x000000140804723c */ /* 0x004fe20000041804 */
[----:B------:R-:W-:Y:S01]  /*221a0*/  MOV R27, R20 ;  /* 0x00000014001b7202 */ /* 0x000fe20000000f00 */
[----:B------:R-:W-:Y:S11]  /*221b0*/  IMAD.MOV.U32 R26, RZ, RZ, R21 ;  /* 0x000000ffff1a7224 */ /* 0x000ff600078e0015 */
[----:B------:R-:W-:Y:S10]  /*221c0*/  @!UPT UIADD3 URZ, URZ, URZ, URZ ;  /* 0x0000003f3f3ff290 */ /* 0x000ff4000fffe03f */
[----:B------:R0:W-:Y:S01]  /*221d0*/  STL.64 [R1+0x220], R4 ;  /* 0x0002200401007387 */ /* 0x0001e20000100a00 */
[----:B------:R1:W-:Y:S02]  /*221e0*/  STL.64 [R1+0x228], R6 ;  /* 0x0002280601007387 */ /* 0x0003e40000100a00 */
[----:B------:R-:W2:Y:S02]  /*221f0*/  LDL.LU.64 R22, [R1+0x1fb0] ;  /* 0x001fb00001167983 */ /* 0x000ea40000300a00 */
[----:B------:R-:W2:Y:S01]  /*22200*/  LDL.LU.64 R20, [R1+0x1fa8] ;  /* 0x001fa80001147983 */ /* 0x000ea20000300a00 */
[----:B0-----:R-:W2:Y:S01]  /*22210*/  LDL.LU R5, [R1+0x3c0] ;  /* 0x0003c00001057983 */ /* 0x001ea20000300800 */
[----:B-1----:R-:W2:Y:S02]  /*22220*/  LDL.LU R6, [R1+0x3c8] ;  /* 0x0003c80001067983 */ /* 0x002ea40000300800 */
[----:B------:R-:W-:Y:S02]  /*22230*/  STL.64 [R1+0x1f98], R10 ;  /* 0x001f980a01007387 */ /* 0x000fe40000100a00 */
[----:B------:R-:W-:Y:S02]  /*22240*/  STL.64 [R1+0x1f90], R8 ;  /* 0x001f900801007387 */ /* 0x000fe40000100a00 */
[----:B------:R-:W0:Y:S04]  /*22250*/  LDSM.16.M88.4 R8, [R2+0xf000] ;  /* 0x00f000000208783b */ /* 0x000e280000000200 */
[----:B------:R-:W-:Y:S01]  /*22260*/  STL.64 [R1+0x1f88], R26 ;  /* 0x001f881a01007387 */ /* 0x000fe20000100a00 */
[----:B---3--:R1:W-:Y:S02]  /*22270*/  STL.64 [R1+0x1f80], R24 ;  /* 0x001f801801007387 */ /* 0x0083e40000100a00 */
[----:B----4-:R-:W-:-:S02]  /*22280*/  FMUL R13, R29, R16 ;  /* 0x000000101d0d7220 */ /* 0x010fc40000400000 */
[----:B------:R-:W-:Y:S02]  /*22290*/  FMUL R12, R29, R17 ;  /* 0x000000111d0c7220 */ /* 0x000fe40000400000 */
[----:B------:R-:W-:Y:S01]  /*222a0*/  FMUL R14, R19, R0 ;  /* 0x00000000130e7220 */ /* 0x000fe20000400000 */
[----:B-1----:R-:W3:Y:S01]  /*222b0*/  LDL.64 R24, [R1+0x90] ;  /* 0x0000900001187983 */ /* 0x002ee20000100a00 */
[----:B------:R-:W4:Y:S02]  /*222c0*/  LDL.LU R7, [R1+0x3cc] ;  /* 0x0003cc0001077983 */ /* 0x000f240000300800 */
[----:B------:R-:W3:Y:S02]  /*222d0*/  LDL.LU R16, [R1+0x3d0] ;  /* 0x0003d00001107983 */ /* 0x000ee40000300800 */
[----:B------:R-:W3:Y:S01]  /*222e0*/  LDL.LU R17, [R1+0x3d4] ;  /* 0x0003d40001117983 */ /* 0x000ee20000300800 */
[----:B------:R-:W3:Y:S01]  /*222f0*/  LDL.LU R0, [R1+0x3d8] ;  /* 0x0003d80001007983 */ /* 0x000ee20000300800 */
[----:B--2---:R-:W-:-:S02]  /*22300*/  FMUL R4, R29, R5 ;  /* 0x000000051d047220 */ /* 0x004fc40000400000 */
[----:B------:R-:W-:Y:S02]  /*22310*/  FMUL R5, R29, R23 ;  /* 0x000000171d057220 */ /* 0x000fe40000400000 */
[----:B------:R-:W2:Y:S01]  /*22320*/  LDL.LU R29, [R1+0x1fa0] ;  /* 0x001fa000011d7983 */ /* 0x000ea20000300800 */
[----:B------:R-:W2:Y:S02]  /*22330*/  LDL.LU R23, [R1+0x3dc] ;  /* 0x0003dc0001177983 */ /* 0x000ea40000300800 */
[----:B0-----:R-:W-:Y:S02]  /*22340*/  STL.64 [R1+0x1a0], R8 ;  /* 0x0001a00801007387 */ /* 0x001fe40000100a00 */
[----:B------:R0:W-:Y:S02]  /*22350*/  STL.64 [R1+0x1a8], R10 ;  /* 0x0001a80a01007387 */ /* 0x0001e40000100a00 */
[----:B0-----:R-:W2:Y:S01]  /*22360*/  LDL.LU.64 R10, [R1+0x1f98] ;  /* 0x001f9800010a7983 */ /* 0x001ea20000300a00 */
[----:B------:R-:W2:Y:S02]  /*22370*/  LDL.LU.64 R8, [R1+0x1f90] ;  /* 0x001f900001087983 */ /* 0x000ea40000300a00 */
[----:B------:R-:W-:-:S02]  /*22380*/  FMUL R15, R19, R15 ;  /* 0x0000000f130f7220 */ /* 0x000fc40000400000 */
[----:B------:R-:W2:Y:S01]  /*22390*/  LDL.LU.64 R26, [R1+0x1f88] ;  /* 0x001f8800011a7983 */ /* 0x000ea20000300a00 */
[----:B---3--:R-:W-:Y:S01]  /*223a0*/  MOV R2, R25 ;  /* 0x0000001900027202 */ /* 0x008fe20000000f00 */
[C---:B------:R-:W-:Y:S02]  /*223b0*/  FMUL R6, R19.reuse, R6 ;  /* 0x0000000613067220 */ /* 0x040fe40000400000 */
[----:B----4-:R-:W-:Y:S01]  /*223c0*/  FMUL R7, R19, R7 ;  /* 0x0000000713077220 */ /* 0x010fe20000400000 */
[C---:B--2---:R-:W-:Y:S11]  /*223d0*/  HMMA.16816.F32.BF16 R12, R8.reuse, R24, R12 ;  /* 0x00000018080c723c */ /* 0x044ff6000004180c */
[----:B------:R-:W-:Y:S11]  /*223e0*/  @!UPT UIADD3 URZ, URZ, URZ, URZ ;  /* 0x0000003f3f3ff290 */ /* 0x000ff6000fffe03f */
[----:B------:R-:W-:Y:S01]  /*223f0*/  @!UPT UIADD3 URZ, URZ, URZ, URZ ;  /* 0x0000003f3f3ff290 */ /* 0x000fe2000fffe03f */
[----:B------:R0:W-:Y:S01]  /*22400*/  STL.64 [R1+0x210], R12 ;  /* 0x0002100c01007387 */ /* 0x0001e20000100a00 */
[----:B------:R-:W-:Y:S02]  /*22410*/  STL.64 [R1+0x218], R14 ;  /* 0x0002180e01007387 */ /* 0x000fe40000100a00 */
[----:B------:R-:W2:Y:S02]  /*22420*/  LDL.LU.64 R24, [R1+0x1f80] ;  /* 0x001f800001187983 */ /* 0x000ea40000300a00 */
[----:B0-----:R-:W-:Y:S02]  /*22430*/  IMAD.MOV.U32 R12, RZ, RZ, R29 ;  /* 0x000000ffff0c7224 */ /* 0x001fe400078e001d */
[----:B------:R-:W3:Y:S01]  /*22440*/  LDL.LU R29, [R1+0x1f78] ;  /* 0x001f7800011d7983 */ /* 0x000ee20000300800 */
[----:B------:R-:W-:Y:S02]  /*22450*/  MOV R13, R28 ;  /* 0x0000001c000d7202 */ /* 0x000fe40000000f00 */
[----:B------:R-:W2:Y:S02]  /*22460*/  LDL.LU R28, [R1+0x1f74] ;  /* 0x001f7400011c7983 */ /* 0x000ea40000300800 */
[----:B------:R0:W-:Y:S02]  /*22470*/  STL [R1+0x1f64], R2 ;  /* 0x001f640201007387 */ /* 0x0001e40000100800 */
[----:B0-----:R-:W4:Y:S01]  /*22480*/  LDL.LU R2, [R1+0x14] ;  /* 0x0000140001027983 */ /* 0x001f220000300800 */
[----:B------:R-:W-:Y:S01]  /*22490*/  HMMA.16816.F32.BF16 R4, R8, R12, R4 ;  /* 0x0000000c0804723c */ /* 0x000fe20000041804 */
[----:B------:R-:W-:-:S02]  /*224a0*/  FADD R3, -R18, R3 ;  /* 0x0000000312037221 */ /* 0x000fc40000000100 */
[C---:B------:R-:W-:Y:S02]  /*224b0*/  FMUL R18, R19.reuse, R0 ;  /* 0x0000000013127220 */ /* 0x040fe40000400000 */
[----:B------:R-:W-:Y:S11]  /*224c0*/  FMUL R19, R19, R23 ;  /* 0x0000001713137220 */ /* 0x000ff60000400000 */
[----:B------:R-:W-:Y:S07]  /*224d0*/  @!UPT UIADD3 URZ, URZ, URZ, URZ ;  /* 0x0000003f3f3ff290 */ /* 0x000fee000fffe03f */
[----:B------:R-:W-:Y:S01]  /*224e0*/  STL.64 [R1+0x200], R4 ;  /* 0x0002000401007387 */ /* 0x000fe20000100a00 */
[----:B------:R-:W-:Y:S02]  /*224f0*/  STL [R1+0x208], R6 ;  /* 0x0002080601007387 */ /* 0x000fe40000100800 */
[----:B------:R-:W-:Y:S02]  /*22500*/  IMAD.MOV.U32 R0, RZ, RZ, R7 ;  /* 0x000000ffff007224 */ /* 0x000fe400078e0007 */
[----:B------:R-:W2:Y:S01]  /*22510*/  LDL.LU R12, [R1+0x3e0] ;  /* 0x0003e000010c7983 */ /* 0x000ea20000300800 */
[----:B------:R-:W2:Y:S01]  /*22520*/  LDL.LU R13, [R1+0x3e4] ;  /* 0x0003e400010d7983 */ /* 0x000ea20000300800 */
[----:B------:R-:W2:Y:S02]  /*22530*/  LDL.LU R14, [R1+0x3e8] ;  /* 0x0003e800010e7983 */ /* 0x000ea40000300800 */
[----:B------:R-:W-:Y:S01]  /*22540*/  STL [R1+0x1e58], R0 ;  /* 0x001e580001007387 */ /* 0x000fe20000100800 */
[----:B---3--:R-:W0:Y:S01]  /*22550*/  LDSM.16.M88.4 R4, [R29+0x18800] ;  /* 0x018800001d04783b */ /* 0x008e220000000200 */
[----:B----4-:R-:W-:-:S02]  /*22560*/  FMUL R16, R2, R16 ;  /* 0x0000001002107220 */ /* 0x010fc40000400000 */
[----:B------:R-:W-:-:S07]  /*22570*/  FMUL R17, R2, R17 ;  /* 0x0000001102117220 */ /* 0x000fce0000400000 */
[----:B------:R-:W-:Y:S01]  /*22580*/  HMMA.16816.F32.BF16 R16, R8, R20, R16 ;  /* 0x000000140810723c */ /* 0x000fe20000041810 */
[----:B--2---:R-:W-:Y:S01]  /*22590*/  FADD R24, -R28, R24 ;  /* 0x000000181c187221 */ /* 0x004fe20000000100 */
[----:B------:R1:W-:Y:S04]  /*225a0*/  STL [R1+0x16c0], R28 ;  /* 0x0016c01c01007387 */ /* 0x0003e80000100800 */
[----:B-1----:R-:W2:Y:S01]  /*225b0*/  LDL.LU R28, [R1+0x348] ;  /* 0x00034800011c7983 */ /* 0x002ea20000300800 */
[----:B------:R-:W3:Y:S02]  /*225c0*/  LDL.LU R15, [R1+0x3ec] ;  /* 0x0003ec00010f7983 */ /* 0x000ee40000300800 */
[----:B------:R-:W4:Y:S01]  /*225d0*/  LDL.LU R23, [R1+0x428] ;  /* 0x0004280001177983 */ /* 0x000f220000300800 */
[----:B0-----:R0:W-:Y:S04]  /*225e0*/  STL.64 [R1+0x1f50], R6 ;  /* 0x001f500601007387 */ /* 0x0011e80000100a00 */
[----:B0-----:R-:W4:Y:S01]  /*225f0*/  LDL.LU R6, [R1+0x420] ;  /* 0x0004200001067983 */ /* 0x001f220000300800 */
[----:B------:R-:W4:Y:S02]  /*22600*/  LDL.LU R7, [R1+0x424] ;  /* 0x0004240001077983 */ /* 0x000f240000300800 */
[----:B------:R-:W-:Y:S06]  /*22610*/  STL.64 [R1+0x1f48], R4 ;  /* 0x001f480401007387 */ /* 0x000fec0000100a00 */
[----:B------:R-:W-:Y:S01]  /*22620*/  STL.64 [R1+0x1f0], R16 ;  /* 0x0001f01001007387 */ /* 0x000fe20000100a00 */
[----:B------:R-:W-:Y:S01]  /*22630*/  STL [R1+0x1f8], R18 ;  /* 0x0001f81201007387 */ /* 0x000fe20000100800 */
[----:B------:R-:W-:Y:S02]  /*22640*/  STL [R1+0x1f70], R22 ;  /* 0x001f701601007387 */ /* 0x000fe40000100800 */
[----:B------:R0:W-:Y:S02]  /*22650*/  STL.64 [R1+0x1f68], R20 ;  /* 0x001f681401007387 */ /* 0x0001e40000100a00 */
[----:B0-----:R-:W4:Y:S01]  /*22660*/  LDL.64 R20, [R1+0x100] ;  /* 0x0001000001147983 */ /* 0x001f220000100a00 */
[----:B------:R-:W-:-:S02]  /*22670*/  FMUL R12, R2, R12 ;  /* 0x0000000c020c7220 */ /* 0x000fc40000400000 */
[----:B------:R-:W-:Y:S01]  /*22680*/  FMUL R13, R2, R13 ;  /* 0x0000000d020d7220 */ /* 0x000fe20000400000 */
[----:B------:R-:W-:Y:S01]  /*22690*/  MOV R0, R19 ;  /* 0x0000001300007202 */ /* 0x000fe20000000f00 */
[----:B------:R-:W-:Y:S01]  /*226a0*/  FMUL R3, R3, 1.4426950216293334961 ;  /* 0x3fb8aa3b03037820 */ /* 0x000fe20000400000 */
[----:B------:R-:W4:Y:S03]  /*226b0*/  LDL.LU.64 R4, [R1+0x1a0] ;  /* 0x0001a00001047983 */ /* 0x000f260000300a00 */
[----:B------:R-:W-:Y:S02]  /*226c0*/  STL [R1+0x1ed0], R0 ;  /* 0x001ed00001007387 */ /* 0x000fe40000100800 */
[----:B------:R-:W4:Y:S01]  /*226d0*/  LDL.LU R19, [R1+0x42c] ;  /* 0x00042c0001137983 */ /* 0x000f220000300800 */
[----:B------:R0:W1:Y:S02]  /*226e0*/  MUFU.EX2 R29, R3 ;  /* 0x00000003001d7308 */ /* 0x0000640000000800 */
[----:B0-----:R-:W-:-:S02]  /*226f0*/  FMUL R3, R24, 1.4426950216293334961 ;  /* 0x3fb8aa3b18037820 */ /* 0x001fc40000400000 */
[----:B------:R-:W4:Y:S01]  /*22700*/  LDL.LU R24, [R1+0x414] ;  /* 0x0004140001187983 */ /* 0x000f220000300800 */
[----:B------:R0:W-:Y:S03]  /*22710*/  STL.64 [R1+0x1ef8], R26 ;  /* 0x001ef81a01007387 */ /* 0x0001e60000100a00 */
[----:B0-----:R-:W4:Y:S01]  /*22720*/  LDL.LU R27, [R1+0x410] ;  /* 0x00041000011b7983 */ /* 0x001f220000300800 */
[----:B------:R-:W-:Y:S02]  /*22730*/  STL [R1+0x1f28], R25 ;  /* 0x001f281901007387 */ /* 0x000fe40000100800 */
[----:B------:R-:W4:Y:S02]  /*22740*/  LDL.LU R22, [R1+0x1f70] ;  /* 0x001f700001167983 */ /* 0x000f240000300800 */
[C---:B--2---:R-:W-:Y:S02]  /*22750*/  FMUL R14, R28.reuse, R14 ;  /* 0x0000000e1c0e7220 */ /* 0x044fe40000400000 */
[----:B---3--:R-:W-:-:S07]  /*22760*/  FMUL R15, R28, R15 ;  /* 0x0000000f1c0f7220 */ /* 0x008fce0000400000 */
[----:B----4-:R-:W-:Y:S01]  /*22770*/  HMMA.16816.F32.BF16 R12, R8, R20, R12 ;  /* 0x00000014080c723c */ /* 0x010fe2000004180c */
[----:B------:R-:W-:Y:S02]  /*22780*/  IMAD.MOV.U32 R0, RZ, RZ, R21 ;  /* 0x000000ffff007224 */ /* 0x000fe400078e0015 */
[----:B------:R-:W2:Y:S01]  /*22790*/  LDL.LU.64 R20, [R1+0x1f68] ;  /* 0x001f680001147983 */ /* 0x000ea20000300a00 */
[C---:B------:R-:W-:Y:S02]  /*227a0*/  FMUL R17, R2.reuse, R7 ;  /* 0x0000000702117220 */ /* 0x040fe40000400000 */
[----:B------:R-:W-:Y:S11]  /*227b0*/  FMUL R16, R2, R6 ;  /* 0x0000000602107220 */ /* 0x000ff60000400000 */
[----:B------:R-:W-:Y:S06]  /*227c0*/  @!UPT UIADD3 URZ, URZ, URZ, URZ ;  /* 0x0000003f3f3ff290 */ /* 0x000fec000fffe03f */
[----:B------:R0:W-:Y:S01]  /*227d0*/  STL [R1+0x1e4], R13 ;  /* 0x0001e40d01007387 */ /* 0x0001e20000100800 */
[----:B------:R-:W-:Y:S02]  /*227e0*/  STL.64 [R1+0x1e8], R14 ;  /* 0x0001e80e01007387 */ /* 0x000fe40000100a00 */
[----:B------:R-:W3:Y:S02]  /*227f0*/  LDL.LU R7, [R1+0x418] ;  /* 0x0004180001077983 */ /* 0x000ee40000300800 */
[----:B------:R-:W4:Y:S02]  /*22800*/  LDL.LU R6, [R1+0x41c] ;  /* 0x00041c0001067983 */ /* 0x000f240000300800 */
[----:B------:R-:W-:Y:S01]  /*22810*/  FMUL R18, R28, R23 ;  /* 0x000000171c127220 */ /* 0x000fe20000400000 */
[----:B------:R-:W-:Y:S01]  /*22820*/  MOV R23, R12 ;  /* 0x0000000c00177202 */ /* 0x000fe20000000f00 */
[C---:B------:R-:W-:Y:S02]  /*22830*/  FMUL R12, R2.reuse, R27 ;  /* 0x0000001b020c7220 */ /* 0x040fe40000400000 */
[----:B0-----:R-:W-:Y:S01]  /*22840*/  FMUL R13, R2, R24 ;  /* 0x00000018020d7220 */ /* 0x001fe20000400000 */
[----:B----4-:R-:W-:Y:S01]  /*22850*/  STL [R1+0x1f60], R6 ;  /* 0x001f600601007387 */ /* 0x010fe20000100800 */
[----:B------:R0:W-:Y:S03]  /*22860*/  STL.64 [R1+0x1f58], R4 ;  /* 0x001f580401007387 */ /* 0x0001e60000100a00 */
[----:B0-----:R-:W4:Y:S01]  /*22870*/  LDL.64 R4, [R1+0x1b0] ;  /* 0x0001b00001047983 */ /* 0x001f220000100a00 */
[----:B------:R-:W-:Y:S02]  /*22880*/  STL.64 [R1+0x1ee0], R22 ;  /* 0x001ee01601007387 */ /* 0x000fe40000100a00 */
[----:B--2---:R-:W-:Y:S02]  /*22890*/  STL.64 [R1+0x1ed8], R20 ;  /* 0x001ed81401007387 */ /* 0x004fe40000100a00 */
[----:B------:R0:W-:Y:S01]  /*228a0*/  STL [R1+0x1ed4], R0 ;  /* 0x001ed40001007387 */ /* 0x0001e20000100800 */
[----:B------:R-:W2:Y:S01]  /*228b0*/  LDL.LU R2, [R1+0x1f64] ;  /* 0x001f640001027983 */ /* 0x000ea20000300800 */
[----:B------:R-:W2:Y:S02]  /*228c0*/  LDL.LU R24, [R1+0x130] ;  /* 0x0001300001187983 */ /* 0x000ea40000300800 */
[----:B------:R-:W2:Y:S02]  /*228d0*/  LDL.LU R25, [R1+0x134] ;  /* 0x0001340001197983 */ /* 0x000ea40000300800 */
[----:B------:R-:W-:-:S07]  /*228e0*/  FMUL R19, R28, R19 ;  /* 0x000000131c137220 */ /* 0x000fce0000400000 */
[----:B----4-:R-:W-:Y:S01]  /*228f0*/  HMMA.16816.F32.BF16 R16, R8, R4, R16 ;  /* 0x000000040810723c */ /* 0x010fe20000041810 */
[----:B--2---:R2:W-:Y:S01]  /*22900*/  STL.64 [R1+0x1f30], R24 ;  /* 0x001f301801007387 */ /* 0x0045e20000100a00 */
[----:B0-----:R-:W-:-:S03]  /*22910*/  IMAD.MOV.U32 R0, RZ, RZ, R5 ;  /* 0x000000ffff007224 */ /* 0x001fc600078e0005 */
[----:B--2---:R-:W2:Y:S01]  /*22920*/  LDL.LU R24, [R1+0x140] ;  /* 0x0001400001187983 */ /* 0x004ea20000300800 */
[----:B------:R-:W2:Y:S02]  /*22930*/  LDL.LU R25, [R1+0x144] ;  /* 0x0001440001197983 */ /* 0x000ea40000300800 */
[----:B------:R-:W4:Y:S02]  /*22940*/  LDL.LU R20, [R1+0x120] ;  /* 0x0001200001147983 */ /* 0x000f240000300800 */
[----:B------:R-:W4:Y:S01]  /*22950*/  LDL.LU R21, [R1+0x124] ;  /* 0x0001240001157983 */ /* 0x000f220000300800 */
[----:B------:R-:W2:Y:S11]  /*22960*/  LDL.LU R6, [R1+0x1f60] ;  /* 0x001f600001067983 */ /* 0x000eb60000300800 */
[----:B------:R-:W-:Y:S01]  /*22970*/  @!UPT UIADD3 URZ, URZ, URZ, URZ ;  /* 0x0000003f3f3ff290 */ /* 0x000fe2000fffe03f */
[----:B------:R0:W-:Y:S02]  /*22980*/  STL.64 [R1+0x1d0], R16 ;  /* 0x0001d01001007387 */ /* 0x0001e40000100a00 */
[----:B------:R-:W-:Y:S02]  /*22990*/  STL.64 [R1+0x1d8], R18 ;  /* 0x0001d81201007387 */ /* 0x000fe40000100a00 */
[----:B------:R-:W4:Y:S02]  /*229a0*/  LDL.LU.64 R4, [R1+0x1f58] ;  /* 0x001f580001047983 */ /* 0x000f240000300a00 */
[C---:B---3--:R-:W-:Y:S01]  /*229b0*/  FMUL R14, R28.reuse, R7 ;  /* 0x000000071c0e7220 */ /* 0x048fe20000400000 */
[----:B------:R-:W-:Y:S01]  /*229c0*/  STL [R1+0x1848], R28 ;  /* 0x0018481c01007387 */ /* 0x000fe20000100800 */
[----:B--2---:R-:W-:-:S07]  /*229d0*/  FMUL R15, R28, R6 ;  /* 0x000000061c0f7220 */ /* 0x004fce0000400000 */
[----:B----4-:R-:W-:Y:S01]  /*229e0*/  HMMA.16816.F32.BF16 R8, R8, R4, R12 ;  /* 0x000000040808723c */ /* 0x010fe2000004180c */
[----:B0-----:R-:W-:Y:S01]  /*229f0*/  MOV R17, R4 ;  /* 0x0000000400117202 */ /* 0x001fe20000000f00 */
[----:B------:R-:W-:Y:S11]  /*22a00*/  IMAD.MOV.U32 R16, RZ, RZ, R5 ;  /* 0x000000ffff107224 */ /* 0x000ff600078e0005 */
[----:B------:R-:W-:Y:S10]  /*22a10*/  @!UPT UIADD3 URZ, URZ, URZ, URZ ;  /* 0x0000003f3f3ff290 */ /* 0x000ff4000fffe03f */
[----:B------:R0:W-:Y:S01]  /*22a20*/  STL.64 [R1+0x1c0], R8 ;  /* 0x0001c00801007387 */ /* 0x0001e20000100a00 */
[----:B------:R2:W-:Y:S02]  /*22a30*/  STL.64 [R1+0x1c8], R10 ;  /* 0x0001c80a01007387 */ /* 0x0005e40000100a00 */
[----:B------:R-:W3:Y:S02]  /*22a40*/  LDL.LU.64 R6, [R1+0x1f50] ;  /* 0x001f500001067983 */ /* 0x000ee40000300a00 */
[----:B------:R-:W3:Y:S01]  /*22a50*/  LDL.LU.64 R4, [R1+0x1f48] ;  /* 0x001f480001047983 */ /* 0x000ee20000300a00 */
[----:B0-----:R-:W1:Y:S01]  /*22a60*/  LDL.LU R8, [R1+0x400] ;  /* 0x0004000001087983 */ /* 0x001e620000300800 */
[----:B------:R-:W4:Y:S02]  /*22a70*/  LDL.LU R9, [R1+0x404] ;  /* 0x0004040001097983 */ /* 0x000f240000300800 */
[----:B--2---:R-:W2:Y:S02]  /*22a80*/  LDL.LU R10, [R1+0x408] ;  /* 0x00040800010a7983 */ /* 0x004ea40000300800 */
[----:B------:R-:W2:Y:S01]  /*22a90*/  LDL.LU R11, [R1+0x40c] ;  /* 0x00040c00010b7983 */ /* 0x000ea20000300800 */
[----:B------:R-:W2:Y:S01]  /*22aa0*/  LDL.LU R28, [R1+0x3f4] ;  /* 0x0003f400011c7983 */ /* 0x000ea20000300800 */
[----:B------:R-:W2:Y:S02]  /*22ab0*/  LDL.LU R27, [R1+0x3f8] ;  /* 0x0003f800011b7983 */ /* 0x000ea40000300800 */
[----:B------:R-:W2:Y:S01]  /*22ac0*/  LDL.LU R26, [R1+0x3fc] ;  /* 0x0003fc00011a7983 */ /* 0x000ea20000300800 */
[----:B------:R-:W0:Y:S01]  /*22ad0*/  MUFU.EX2 R3, R3 ;  /* 0x0000000300037308 */ /* 0x000e220000000800 */
[----:B--2---:R-:W-:Y:S01]  /*22ae0*/  STL.64 [R1+0x1f40], R26 ;  /* 0x001f401a01007387 */ /* 0x004fe20000100a00 */
[----:B------:R2:W-:Y:S03]  /*22af0*/  STL.64 [R1+0x1f38], R24 ;  /* 0x001f381801007387 */ /* 0x0005e60000100a00 */
[----:B--2---:R-:W3:Y:S01]  /*22b00*/  LDL.LU R24, [R1+0x150] ;  /* 0x0001500001187983 */ /* 0x004ee20000300800 */
[----:B------:R-:W3:Y:S02]  /*22b10*/  LDL.LU R25, [R1+0x154] ;  /* 0x0001540001197983 */ /* 0x000ee40000300800 */
[----:B------:R-:W2:Y:S02]  /*22b20*/  LDL.LU R23, [R1+0x430] ;  /* 0x0004300001177983 */ /* 0x000ea40000300800 */
[----:B------:R-:W2:Y:S01]  /*22b30*/  LDL.LU R22, [R1+0x434] ;  /* 0x0004340001167983 */ /* 0x000ea20000300800 */
[----:B------:R-:W2:Y:S01]  /*22b40*/  LDL.LU R19, [R1+0x438] ;  /* 0x0004380001137983 */ /* 0x000ea20000300800 */
[----:B------:R-:W2:Y:S02]  /*22b50*/  LDL.LU R18, [R1+0x43c] ;  /* 0x00043c0001127983 */ /* 0x000ea40000300800 */
[----:B------:R0:W-:Y:S02]  /*22b60*/  STL.64 [R1+0x1f08], R16 ;  /* 0x001f081001007387 */ /* 0x0001e40000100a00 */
[----:B-1----:R-:W-:-:S02]  /*22b70*/  FMUL R8, R29, R8 ;  /* 0x000000081d087220 */ /* 0x002fc40000400000 */
[----:B----4-:R-:W-:Y:S02]  /*22b80*/  FMUL R9, R29, R9 ;  /* 0x000000091d097220 */ /* 0x010fe40000400000 */
[C---:B0-----:R-:W-:Y:S02]  /*22b90*/  FMUL R10, R3.reuse, R10 ;  /* 0x0000000a030a7220 */ /* 0x041fe40000400000 */
[----:B------:R-:W-:Y:S01]  /*22ba0*/  FMUL R11, R3, R11 ;  /* 0x0000000b030b7220 */ /* 0x000fe20000400000 */
[----:B------:R-:W4:Y:S01]  /*22bb0*/  LDL.LU R17, [R1+0x3f0] ;  /* 0x0003f00001117983 */ /* 0x000f220000300800 */
[----:B------:R-:W2:Y:S02]  /*22bc0*/  LDL.LU R15, [R1+0x440] ;  /* 0x00044000010f7983 */ /* 0x000ea40000300800 */
[----:B------:R-:W2:Y:S02]  /*22bd0*/  LDL.LU R14, [R1+0x444] ;  /* 0x00044400010e7983 */ /* 0x000ea40000300800 */
[----:B------:R-:W2:Y:S01]  /*22be0*/  LDL.LU R13, [R1+0x448] ;  /* 0x00044800010d7983 */ /* 0x000ea20000300800 */
[----:B------:R-:W2:Y:S01]  /*22bf0*/  LDL.LU R12, [R1+0x44c] ;  /* 0x00044c00010c7983 */ /* 0x000ea20000300800 */
[----:B------:R-:W2:Y:S01]  /*22c00*/  LDL.LU.64 R26, [R1+0x1f40] ;  /* 0x001f4000011a7983 */ /* 0x000ea20000300a00 */
[----:B---3--:R-:W-:Y:S02]  /*22c10*/  HMMA.16816.F32.BF16 R8, R4, R24, R8 ;  /* 0x000000180408723c */ /* 0x008fe40000041808 */
[----:B------:R-:W3:Y:S11]  /*22c20*/  LDL.LU.64 R24, [R1+0x1f38] ;  /* 0x001f380001187983 */ /* 0x000ef60000300a00 */
[----:B------:R-:W-:Y:S10]  /*22c30*/  @!UPT UIADD3 URZ, URZ, URZ, URZ ;  /* 0x0000003f3f3ff290 */ /* 0x000ff4000fffe03f */
[----:B------:R4:W-:Y:S01]  /*22c40*/  STL.64 [R1+0x190], R8 ;  /* 0x0001900801007387 */ /* 0x0009e20000100a00 */
[----:B------:R2:W-:Y:S02]  /*22c50*/  STL.64 [R1+0x198], R10 ;  /* 0x0001980a01007387 */ /* 0x0005e40000100a00 */
[C---:B----4-:R-:W-:Y:S02]  /*22c60*/  FMUL R8, R29.reuse, R17 ;  /* 0x000000111d087220 */ /* 0x050fe40000400000 */
[----:B------:R-:W-:Y:S02]  /*22c70*/  FMUL R9, R29, R28 ;  /* 0x0000001c1d097220 */ /* 0x000fe40000400000 */
[C---:B--2---:R-:W-:Y:S02]  /*22c80*/  FMUL R10, R3.reuse, R27 ;  /* 0x0000001b030a7220 */ /* 0x044fe40000400000 */
[----:B------:R-:W-:-:S07]  /*22c90*/  FMUL R11, R3, R26 ;  /* 0x0000001a030b7220 */ /* 0x000fce0000400000 */
[----:B---3--:R-:W-:Y:S01]  /*22ca0*/  HMMA.16816.F32.BF16 R8, R4, R24, R8 ;  /* 0x000000180408723c */ /* 0x008fe20000041808 */
[----:B------:R-:W2:Y:S01]  /*22cb0*/  LDL.LU.64 R24, [R1+0x1f30] ;  /* 0x001f300001187983 */ /* 0x000ea20000300a00 */
[----:B------:R-:W3:Y:S11]  /*22cc0*/  LDL.LU R16, [R1+0xe0] ;  /* 0x0000e00001107983 */ /* 0x000ef60000300800 */
[----:B------:R-:W-:Y:S10]  /*22cd0*/  @!UPT UIADD3 URZ, URZ, URZ, URZ ;  /* 0x0000003f3f3ff290 */ /* 0x000ff4000fffe03f */
[----:B------:R0:W-:Y:S01]  /*22ce0*/  STL.64 [R1+0x180], R8 ;  /* 0x0001800801007387 */ /* 0x0001e20000100a00 */
[----:B------:R1:W-:Y:S02]  /*22cf0*/  STL.64 [R1+0x188], R10 ;  /* 0x0001880a01007387 */ /* 0x0003e40000100a00 */
[----:B------:R-:W3:Y:S02]  /*22d00*/  LDL.LU R17, [R1+0xe4] ;  /* 0x0000e40001117983 */ /* 0x000ee40000300800 */
[C---:B0-----:R-:W-:Y:S02]  /*22d10*/  FMUL R8, R29.reuse, R23 ;  /* 0x000000171d087220 */ /* 0x041fe40000400000 */
[----:B------:R-:W-:Y:S02]  /*22d20*/  FMUL R9, R29, R22 ;  /* 0x000000161d097220 */ /* 0x000fe40000400000 */
[C---:B-1----:R-:W-:Y:S02]  /*22d30*/  FMUL R10, R3.reuse, R19 ;  /* 0x00000013030a7220 */ /* 0x042fe40000400000 */
[----:B------:R-:W-:-:S07]  /*22d40*/  FMUL R11, R3, R18 ;  /* 0x00000012030b7220 */ /* 0x000fce0000400000 */
[----:B--2---:R-:W-:Y:S01]  /*22d50*/  HMMA.16816.F32.BF16 R8, R4, R24, R8 ;  /* 0x000000180408723c */ /* 0x004fe20000041808 */
[----:B------:R-:W2:Y:S11]  /*22d60*/  LDL.LU R25, [R1+0x1f28] ;  /* 0x001f280001197983 */ /* 0x000eb60000300800 */
[----:B------:R-:W-:Y:S11]  /*22d70*/  @!UPT UIADD3 URZ, URZ, URZ, URZ ;  /* 0x0000003f3f3ff290 */ /* 0x000ff6000fffe03f */
[----:B------:R0:W-:Y:S01]  /*22d80*/  STL.64 [R1+0x170], R8 ;  /* 0x0001700801007387 */ /* 0x0001e20000100a00 */
[----:B------:R1:W-:Y:S02]  /*22d90*/  STL.64 [R1+0x178], R10 ;  /* 0x0001780a01007387 */ /* 0x0003e40000100a00 */
[C---:B0-----:R-:W-:Y:S02]  /*22da0*/  FMUL R8, R29.reuse, R15 ;  /* 0x0000000f1d087220 */ /* 0x041fe40000400000 */
[----:B------:R-:W-:Y:S02]  /*22db0*/  FMUL R9, R29, R14 ;  /* 0x0000000e1d097220 */ /* 0x000fe40000400000 */
[C---:B-1----:R-:W-:Y:S02]  /*22dc0*/  FMUL R10, R3.reuse, R13 ;  /* 0x0000000d030a7220 */ /* 0x042fe40000400000 */
[----:B------:R-:W-:-:S07]  /*22dd0*/  FMUL R11, R3, R12 ;  /* 0x0000000c030b7220 */ /* 0x000fce0000400000 */
[----:B------:R-:W-:Y:S01]  /*22de0*/  HMMA.16816.F32.BF16 R8, R4, R20, R8 ;  /* 0x000000140408723c */ /* 0x000fe20000041808 */
[----:B------:R-:W4:Y:S01]  /*22df0*/  LDL.LU R21, [R1+0x450] ;  /* 0x0004500001157983 */ /* 0x000f220000300800 */
[----:B------:R-:W2:Y:S11]  /*22e00*/  LDL.LU R20, [R1+0x454] ;  /* 0x0004540001147983 */ /* 0x000eb60000300800 */
[----:B------:R-:W-:Y:S10]  /*22e10*/  @!UPT UIADD3 URZ, URZ, URZ, URZ ;  /* 0x0000003f3f3ff290 */ /* 0x000ff4000fffe03f */
[----:B------:R-:W-:Y:S01]  /*22e20*/  STL.64 [R1+0x160], R8 ;  /* 0x0001600801007387 */ /* 0x000fe20000100a00 */
[----:B------:R-:W-:Y:S02]  /*22e30*/  STL.64 [R1+0x168], R10 ;  /* 0x0001680a01007387 */ /* 0x000fe40000100a00 */
[----:B------:R-:W2:Y:S02]  /*22e40*/  LDL.LU R13, [R1+0x458] ;  /* 0x00045800010d7983 */ /* 0x000ea40000300800 */
[----:B------:R-:W2:Y:S01]  /*22e50*/  LDL.LU R12, [R1+0x45c] ;  /* 0x00045c00010c7983 */ /* 0x000ea20000300800 */
[----:B------:R-:W2:Y:S04]  /*22e60*/  LDL.LU R24, [R1+0xb0] ;  /* 0x0000b00001187983 */ /* 0x000ea80000300800 */
[----:B--2---:R0:W-:Y:S04]  /*22e70*/  STL.64 [R1+0x1f00], R24 ;  /* 0x001f001801007387 */ /* 0x0041e80000100a00 */
[----:B0-----:R-:W2:Y:S01]  /*22e80*/  LDL.LU R24, [R1+0xc0] ;  /* 0x0000c00001187983 */ /* 0x001ea20000300800 */
[----:B------:R-:W2:Y:S03]  /*22e90*/  LDL.LU R25, [R1+0xc4] ;  /* 0x0000c40001197983 */ /* 0x000ea60000300800 */
[----:B--2---:R0:W-:Y:S04]  /*22ea0*/  STL.64 [R1+0x1f10], R24 ;  /* 0x001f101801007387 */ /* 0x0041e80000100a00 */
[----:B0-----:R-:W2:Y:S01]  /*22eb0*/  LDL.LU R24, [R1+0xf0] ;  /* 0x0000f00001187983 */ /* 0x001ea20000300800 */
[----:B------:R-:W2:Y:S02]  /*22ec0*/  LDL.LU R25, [R1+0xf4] ;  /* 0x0000f40001197983 */ /* 0x000ea40000300800 */
[----:B------:R-:W2:Y:S02]  /*22ed0*/  LDL.LU R27, [R1+0x460] ;  /* 0x00046000011b7983 */ /* 0x000ea40000300800 */
[----:B------:R-:W2:Y:S02]  /*22ee0*/  LDL.LU R26, [R1+0x464] ;  /* 0x00046400011a7983 */ /* 0x000ea40000300800 */
[----:B----4-:R-:W-:-:S02]  /*22ef0*/  FMUL R8, R29, R21 ;  /* 0x000000151d087220 */ /* 0x010fc40000400000 */
[----:B------:R-:W-:Y:S02]  /*22f00*/  FMUL R9, R29, R20 ;  /* 0x000000141d097220 */ /* 0x000fe40000400000 */
[C---:B------:R-:W-:Y:S02]  /*22f10*/  FMUL R10, R3.reuse, R13 ;  /* 0x0000000d030a7220 */ /* 0x040fe40000400000 */
[----:B------:R-:W-:Y:S01]  /*22f20*/  FMUL R11, R3, R12 ;  /* 0x0000000c030b7220 */ /* 0x000fe20000400000 */
[----:B--2---:R-:W-:Y:S01]  /*22f30*/  STL.64 [R1+0x1f20], R26 ;  /* 0x001f201a01007387 */ /* 0x004fe20000100a00 */
[----:B------:R0:W-:Y:S03]  /*22f40*/  STL.64 [R1+0x1f18], R24 ;  /* 0x001f181801007387 */ /* 0x0001e60000100a00 */
[----:B0-----:R-:W2:Y:S01]  /*22f50*/  LDL.LU R24, [R1+0x110] ;  /* 0x0001100001187983 */ /* 0x001ea20000300800 */
[----:B------:R-:W2:Y:S02]  /*22f60*/  LDL.LU R25, [R1+0x114] ;  /* 0x0001140001197983 */ /* 0x000ea40000300800 */
[----:B------:R-:W4:Y:S02]  /*22f70*/  LDL.LU R23, [R1+0x468] ;  /* 0x0004680001177983 */ /* 0x000f240000300800 */
[----:B------:R-:W3:Y:S01]  /*22f80*/  LDL.LU R22, [R1+0x46c] ;  /* 0x00046c0001167983 */ /* 0x000ee20000300800 */
[----:B------:R-:W3:Y:S01]  /*22f90*/  LDL.LU R19, [R1+0x470] ;  /* 0x0004700001137983 */ /* 0x000ee20000300800 */
[----:B------:R-:W3:Y:S02]  /*22fa0*/  LDL.LU R18, [R1+0x474] ;  /* 0x0004740001127983 */ /* 0x000ee40000300800 */
[----:B------:R-:W3:Y:S02]  /*22fb0*/  LDL.LU R15, [R1+0x478] ;  /* 0x00047800010f7983 */ /* 0x000ee40000300800 */
[----:B------:R-:W3:Y:S01]  /*22fc0*/  LDL.LU R14, [R1+0x47c] ;  /* 0x00047c00010e7983 */ /* 0x000ee20000300800 */
[----:B------:R-:W3:Y:S01]  /*22fd0*/  LDL.LU.64 R26, [R1+0x1f20] ;  /* 0x001f2000011a7983 */ /* 0x000ee20000300a00 */
[----:B--2---:R-:W-:Y:S03]  /*22fe0*/  HMMA.16816.F32.BF16 R8, R4, R24, R8 ;  /* 0x000000180408723c */ /* 0x004fe60000041808 */
[----:B------:R-:W2:Y:S01]  /*22ff0*/  LDL.LU.64 R24, [R1+0x1f18] ;  /* 0x001f180001187983 */ /* 0x000ea20000300a00 */
[----:B------:R-:W2:Y:S02]  /*23000*/  LDL.LU R21, [R1+0x480] ;  /* 0x0004800001157983 */ /* 0x000ea40000300800 */
[----:B------:R-:W2:Y:S11]  /*23010*/  LDL.LU R20, [R1+0x484] ;  /* 0x0004840001147983 */ /* 0x000eb60000300800 */
[----:B------:R-:W-:Y:S06]  /*23020*/  @!UPT UIADD3 URZ, URZ, URZ, URZ ;  /* 0x0000003f3f3ff290 */ /* 0x000fec000fffe03f */
[----:B------:R3:W-:Y:S01]  /*23030*/  STL.64 [R1+0x80], R8 ;  /* 0x0000800801007387 */ /* 0x0007e20000100a00 */
[----:B------:R4:W-:Y:S02]  /*23040*/  STL.64 [R1+0x88], R10 ;  /* 0x0000880a01007387 */ /* 0x0009e40000100a00 */
[----:B------:R-:W2:Y:S02]  /*23050*/  LDL.LU R13, [R1+0x488] ;  /* 0x00048800010d7983 */ /* 0x000ea40000300800 */
[----:B------:R-:W2:Y:S02]  /*23060*/  LDL.LU R12, [R1+0x48c] ;  /* 0x00048c00010c7983 */ /* 0x000ea40000300800 */
[C---:B---3--:R-:W-:Y:S02]  /*23070*/  FMUL R8, R29.reuse, R27 ;  /* 0x0000001b1d087220 */ /* 0x048fe40000400000 */
[----:B------:R-:W-:Y:S02]  /*23080*/  FMUL R9, R29, R26 ;  /* 0x0000001a1d097220 */ /* 0x000fe40000400000 */
[----:B----4-:R-:W-:-:S02]  /*23090*/  FMUL R10, R3, R23 ;  /* 0x00000017030a7220 */ /* 0x010fc40000400000 */
[----:B------:R-:W-:-:S07]  /*230a0*/  FMUL R11, R3, R22 ;  /* 0x00000016030b7220 */ /* 0x000fce0000400000 */
[----:B--2---:R-:W-:Y:S01]  /*230b0*/  HMMA.16816.F32.BF16 R8, R4, R24, R8 ;  /* 0x000000180408723c */ /* 0x004fe20000041808 */
[----:B------:R-:W2:Y:S11]  /*230c0*/  LDL.LU.64 R24, [R1+0x1f10] ;  /* 0x001f100001187983 */ /* 0x000eb60000300a00 */
        /* <DEDUP_REMOVED lines=8> */
[----:B------:R-:W3:Y:S01]  /*23150*/  LDL.LU.64 R16, [R1+0x1f08] ;  /* 0x001f080001107983 */ /* 0x000ee20000300a00 */
[----:B------:R-:W4:Y:S02]  /*23160*/  LDL.LU R19, [R1+0x490] ;  /* 0x0004900001137983 */ /* 0x000f240000300800 */
[----:B------:R-:W3:Y:S11]  /*23170*/  LDL.LU R18, [R1+0x494] ;  /* 0x0004940001127983 */ /* 0x000ef60000300800 */
[----:B------:R-:W-:Y:S08]  /*23180*/  @!UPT UIADD3 URZ, URZ, URZ, URZ ;  /* 0x0000003f3f3ff290 */ /* 0x000ff0000fffe03f */
[----:B------:R0:W-:Y:S01]  /*23190*/  STL.64 [R1+0x60], R8 ;  /* 0x0000600801007387 */ /* 0x0001e20000100a00 */
[----:B------:R1:W-:Y:S02]  /*231a0*/  STL.64 [R1+0x68], R10 ;  /* 0x0000680a01007387 */ /* 0x0003e40000100a00 */
[----:B------:R-:W3:Y:S02]  /*231b0*/  LDL.LU R15, [R1+0x498] ;  /* 0x00049800010f7983 */ /* 0x000ee40000300800 */
[----:B------:R-:W3:Y:S02]  /*231c0*/  LDL.LU R14, [R1+0x49c] ;  /* 0x00049c00010e7983 */ /* 0x000ee40000300800 */
[C---:B0-----:R-:W-:Y:S02]  /*231d0*/  FMUL R8, R29.reuse, R21 ;  /* 0x000000151d087220 */ /* 0x041fe40000400000 */
[----:B------:R-:W-:Y:S02]  /*231e0*/  FMUL R9, R29, R20 ;  /* 0x000000141d097220 */ /* 0x000fe40000400000 */
[----:B-1----:R-:W-:-:S02]  /*231f0*/  FMUL R10, R3, R13 ;  /* 0x0000000d030a7220 */ /* 0x002fc40000400000 */
[----:B------:R-:W-:Y:S01]  /*23200*/  FMUL R11, R3, R12 ;  /* 0x0000000c030b7220 */ /* 0x000fe20000400000 */
[----:B------:R-:W3:Y:S06]  /*23210*/  LDL.LU R20, [R1+0x90] ;  /* 0x0000900001147983 */ /* 0x000eec0000300800 */
[C---:B--2---:R-:W-:Y:S01]  /*23220*/  HMMA.16816.F32.BF16 R8, R4.reuse, R24, R8 ;  /* 0x000000180408723c */ /* 0x044fe20000041808 */
[----:B------:R-:W2:Y:S01]  /*23230*/  LDL.LU.64 R24, [R1+0x1f00] ;  /* 0x001f000001187983 */ /* 0x000ea20000300a00 */
[----:B------:R-:W-:Y:S11]  /*23240*/  MOV R21, R2 ;  /* 0x0000000200157202 */ /* 0x000ff60000000f00 */
[----:B------:R-:W-:Y:S10]  /*23250*/  @!UPT UIADD3 URZ, URZ, URZ, URZ ;  /* 0x0000003f3f3ff290 */ /* 0x000ff4000fffe03f */
[----:B------:R4:W-:Y:S01]  /*23260*/  STL.64 [R1+0x50], R8 ;  /* 0x0000500801007387 */ /* 0x0009e20000100a00 */
[----:B------:R-:W-:Y:S01]  /*23270*/  IMAD.MOV.U32 R28, RZ, RZ, R10 ;  /* 0x000000ffff1c7224 */ /* 0x000fe200078e000a */
[----:B------:R-:W-:Y:S01]  /*23280*/  MOV R2, R11 ;  /* 0x0000000b00027202 */ /* 0x000fe20000000f00 */
[----:B------:R-:W2:Y:S01]  /*23290*/  LDL.LU R12, [R1+0x40] ;  /* 0x00004000010c7983 */ /* 0x000ea20000300800 */
[----:B------:R-:W2:Y:S01]  /*232a0*/  LDL.LU R13, [R1+0x44] ;  /* 0x00004400010d7983 */ /* 0x000ea20000300800 */
[C---:B----4-:R-:W-:Y:S02]  /*232b0*/  FMUL R8, R29.reuse, R19 ;  /* 0x000000131d087220 */ /* 0x050fe40000400000 */
[----:B---3--:R-:W-:Y:S02]  /*232c0*/  FMUL R9, R29, R18 ;  /* 0x000000121d097220 */ /* 0x008fe40000400000 */
[C---:B------:R-:W-:Y:S02]  /*232d0*/  FMUL R10, R3.reuse, R15 ;  /* 0x0000000f030a7220 */ /* 0x040fe40000400000 */
[----:B------:R-:W-:Y:S01]  /*232e0*/  FMUL R11, R3, R14 ;  /* 0x0000000e030b7220 */ /* 0x000fe20000400000 */
[----:B------:R0:W-:Y:S01]  /*232f0*/  STL [R1+0x1d9c], R2 ;  /* 0x001d9c0201007387 */ /* 0x0001e20000100800 */
[----:B------:R1:W-:Y:S02]  /*23300*/  STL [R1+0x1d98], R28 ;  /* 0x001d981c01007387 */ /* 0x0003e40000100800 */
[----:B------:R-:W3:Y:S03]  /*23310*/  LDL.LU.64 R26, [R1+0x1ef8] ;  /* 0x001ef800011a7983 */ /* 0x000ee60000300a00 */
[----:B--2---:R-:W-:Y:S11]  /*23320*/  HMMA.16816.F32.BF16 R8, R4, R24, R8 ;  /* 0x000000180408723c */ /* 0x004ff60000041808 */
[----:B------:R-:W-:Y:S11]  /*23330*/  @!UPT UIADD3 URZ, URZ, URZ, URZ ;  /* 0x0000003f3f3ff290 */ /* 0x000ff6000fffe03f */
[----:B------:R-:W-:Y:S01]  /*23340*/  @!UPT UIADD3 URZ, URZ, URZ, URZ ;  /* 0x0000003f3f3ff290 */ /* 0x000fe2000fffe03f */
[----:B------:R2:W-:Y:S01]  /*23350*/  STL.64 [R1+0x38], R10 ;  /* 0x0000380a01007387 */ /* 0x0005e20000100a00 */
[----:B------:R-:W4:Y:S02]  /*23360*/  LDL.LU R25, [R1+0x4a0] ;  /* 0x0004a00001197983 */ /* 0x000f240000300800 */
[----:B------:R-:W2:Y:S02]  /*23370*/  LDL.LU R24, [R1+0x4a4] ;  /* 0x0004a40001187983 */ /* 0x000ea40000300800 */
[----:B------:R-:W2:Y:S01]  /*23380*/  LDL.LU R15, [R1+0x4a8] ;  /* 0x0004a800010f7983 */ /* 0x000ea20000300800 */
[----:B------:R-:W2:Y:S01]  /*23390*/  LDL.LU R14, [R1+0x4ac] ;  /* 0x0004ac00010e7983 */ /* 0x000ea20000300800 */
[----:B------:R-:W2:Y:S02]  /*233a0*/  LDL.LU R23, [R1+0x4b0] ;  /* 0x0004b00001177983 */ /* 0x000ea40000300800 */
[----:B------:R-:W2:Y:S02]  /*233b0*/  LDL.LU R22, [R1+0x4b4] ;  /* 0x0004b40001167983 */ /* 0x000ea40000300800 */
[----:B0-----:R-:W-:Y:S01]  /*233c0*/  IMAD.MOV.U32 R2, RZ, RZ, R8 ;  /* 0x000000ffff027224 */ /* 0x001fe200078e0008 */
[----:B-1----:R-:W-:Y:S01]  /*233d0*/  MOV R28, R9 ;  /* 0x00000009001c7202 */ /* 0x002fe20000000f00 */
[----:B--2---:R-:W-:Y:S01]  /*233e0*/  STL.64 [R1+0x1ef0], R22 ;  /* 0x001ef01601007387 */ /* 0x004fe20000100a00 */
[----:B------:R3:W-:Y:S02]  /*233f0*/  STL.64 [R1+0x1ee8], R20 ;  /* 0x001ee81401007387 */ /* 0x0007e40000100a00 */
[----:B------:R-:W2:Y:S02]  /*23400*/  LDL.LU R19, [R1+0x4b8] ;  /* 0x0004b80001137983 */ /* 0x000ea40000300800 */
[----:B------:R-:W2:Y:S02]  /*23410*/  LDL.LU R18, [R1+0x4bc] ;  /* 0x0004bc0001127983 */ /* 0x000ea40000300800 */
[----:B------:R-:W-:-:S02]  /*23420*/  FMUL R9, R29, R24 ;  /* 0x000000181d097220 */ /* 0x000fc40000400000 */
[C---:B------:R-:W-:Y:S02]  /*23430*/  FMUL R10, R3.reuse, R15 ;  /* 0x0000000f030a7220 */ /* 0x040fe40000400000 */
[----:B------:R-:W-:Y:S02]  /*23440*/  FMUL R11, R3, R14 ;  /* 0x0000000e030b7220 */ /* 0x000fe40000400000 */
[----:B----4-:R-:W-:Y:S01]  /*23450*/  FMUL R8, R29, R25 ;  /* 0x000000191d087220 */ /* 0x010fe20000400000 */
[----:B---3--:R-:W-:Y:S02]  /*23460*/  MOV R21, R26 ;  /* 0x0000001a00157202 */ /* 0x008fe40000000f00 */
[----:B------:R-:W3:Y:S01]  /*23470*/  LDL.LU R26, [R1+0x4c0] ;  /* 0x0004c000011a7983 */ /* 0x000ee20000300800 */
[----:B------:R0:W-:Y:S02]  /*23480*/  STL [R1+0x1da4], R2 ;  /* 0x001da40201007387 */ /* 0x0001e40000100800 */
[----:B------:R1:W-:Y:S02]  /*23490*/  STL [R1+0x1da0], R28 ;  /* 0x001da01c01007387 */ /* 0x0003e40000100800 */
[----:B------:R-:W4:Y:S01]  /*234a0*/  LDL.LU R24, [R1+0x4c4] ;  /* 0x0004c40001187983 */ /* 0x000f220000300800 */
[----:B------:R-:W3:Y:S01]  /*234b0*/  LDL.LU R15, [R1+0x4c8] ;  /* 0x0004c800010f7983 */ /* 0x000ee20000300800 */
[----:B------:R-:W-:-:S02]  /*234c0*/  IMAD.MOV.U32 R20, RZ, RZ, R27 ;  /* 0x000000ffff147224 */ /* 0x000fc400078e001b */
[----:B------:R-:W3:Y:S02]  /*234d0*/  LDL.LU R14, [R1+0x4cc] ;  /* 0x0004cc00010e7983 */ /* 0x000ee40000300800 */
[----:B------:R-:W3:Y:S03]  /*234e0*/  LDL.LU.64 R22, [R1+0x1ef0] ;  /* 0x001ef00001167983 */ /* 0x000ee60000300a00 */
[----:B------:R-:W-:Y:S01]  /*234f0*/  HMMA.16816.F32.BF16 R8, R4, R20, R8 ;  /* 0x000000140408723c */ /* 0x000fe20000041808 */
[----:B------:R-:W4:Y:S11]  /*23500*/  LDL.LU.64 R20, [R1+0x1ee8] ;  /* 0x001ee80001147983 */ /* 0x000f360000300a00 */
[----:B------:R-:W-:Y:S11]  /*23510*/  @!UPT UIADD3 URZ, URZ, URZ, URZ ;  /* 0x0000003f3f3ff290 */ /* 0x000ff6000fffe03f */
[----:B------:R-:W-:Y:S01]  /*23520*/  STL [R1+0x24], R9 ;  /* 0x0000240901007387 */ /* 0x000fe20000100800 */
[----:B------:R2:W-:Y:S02]  /*23530*/  STL.64 [R1+0x28], R10 ;  /* 0x0000280a01007387 */ /* 0x0005e40000100a00 */
[----:B0-----:R-:W4:Y:S02]  /*23540*/  LDL.LU R2, [R1+0x4d0] ;  /* 0x0004d00001027983 */ /* 0x001f240000300800 */
[----:B-1----:R-:W-:-:S05]  /*23550*/  IMAD.MOV.U32 R28, RZ, RZ, R8 ;  /* 0x000000ffff1c7224 */ /* 0x002fca00078e0008 */
[----:B------:R-:W-:Y:S01]  /*23560*/  STL [R1+0x1da8], R28 ;  /* 0x001da81c01007387 */ /* 0x000fe20000100800 */
[C---:B--2---:R-:W-:Y:S02]  /*23570*/  FMUL R10, R3.reuse, R19 ;  /* 0x00000013030a7220 */ /* 0x044fe40000400000 */
[----:B------:R-:W-:Y:S02]  /*23580*/  FMUL R11, R3, R18 ;  /* 0x00000012030b7220 */ /* 0x000fe40000400000 */
[C---:B---3--:R-:W-:Y:S02]  /*23590*/  FMUL R8, R29.reuse, R23 ;  /* 0x000000171d087220 */ /* 0x048fe40000400000 */
[C---:B------:R-:W-:Y:S02]  /*235a0*/  FMUL R9, R29.reuse, R22 ;  /* 0x000000161d097220 */ /* 0x040fe40000400000 */
[----:B------:R-:W2:Y:S05]  /*235b0*/  LDL.LU.64 R22, [R1+0x1ee0] ;  /* 0x001ee00001167983 */ /* 0x000eaa0000300a00 */
[----:B----4-:R-:W-:Y:S01]  /*235c0*/  HMMA.16816.F32.BF16 R8, R4, R20, R8 ;  /* 0x000000140408723c */ /* 0x010fe20000041808 */
[----:B------:R-:W3:Y:S01]  /*235d0*/  LDL.LU.64 R20, [R1+0x1ed8] ;  /* 0x001ed80001147983 */ /* 0x000ee20000300a00 */
[----:B------:R-:W4:Y:S02]  /*235e0*/  LDL.LU R25, [R1+0x4d4] ;  /* 0x0004d40001197983 */ /* 0x000f240000300800 */
[----:B------:R-:W2:Y:S11]  /*235f0*/  LDL.LU R19, [R1+0x4d8] ;  /* 0x0004d80001137983 */ /* 0x000eb60000300800 */
[----:B------:R-:W-:Y:S08]  /*23600*/  @!UPT UIADD3 URZ, URZ, URZ, URZ ;  /* 0x0000003f3f3ff290 */ /* 0x000ff0000fffe03f */
[----:B------:R0:W-:Y:S01]  /*23610*/  STL.64 [R1+0x10], R8 ;  /* 0x0000100801007387 */ /* 0x0001e20000100a00 */
[----:B------:R1:W-:Y:S02]  /*23620*/  STL.64 [R1+0x18], R10 ;  /* 0x0000180a01007387 */ /* 0x0003e40000100a00 */
[----:B------:R-:W3:Y:S01]  /*23630*/  LDL.LU R18, [R1+0x4dc] ;  /* 0x0004dc0001127983 */ /* 0x000ee20000300800 */
[----:B------:R-:W1:Y:S01]  /*23640*/  S2R R27, SR_TID.X ;  /* 0x00000000001b7919 */ /* 0x000e620000002100 */
[C---:B0-----:R-:W-:Y:S02]  /*23650*/  FMUL R8, R29.reuse, R26 ;  /* 0x0000001a1d087220 */ /* 0x041fe40000400000 */
[C---:B------:R-:W-:Y:S02]  /*23660*/  FMUL R9, R29.reuse, R24 ;  /* 0x000000181d097220 */ /* 0x040fe40000400000 */
[----:B------:R-:W-:Y:S02]  /*23670*/  FMUL R24, R29, R2 ;  /* 0x000000021d187220 */ /* 0x000fe40000400000 */
[----:B-1----:R-:W-:Y:S01]  /*23680*/  FMUL R10, R3, R15 ;  /* 0x0000000f030a7220 */ /* 0x002fe20000400000 */
[C---:B------:R-:W-:Y:S01]  /*23690*/  LOP3.LUT R26, R27.reuse, 0x7, RZ, 0xc0, !PT ;  /* 0x000000071b1a7812 */ /* 0x040fe200078ec0ff */
[----:B------:R-:W-:-:S04]  /*236a0*/  SHF.L.U32 R27, R27, 0x7, RZ ;  /* 0x000000071b1b7819 */ /* 0x000fc800000006ff */
[----:B------:R-:W-:Y:S02]  /*236b0*/  IMAD.SHL.U32 R2, R26, 0x10, RZ ;  /* 0x000000101a027824 */ /* 0x000fe400078e00ff */
[----:B------:R-:W-:-:S03]  /*236c0*/  FMUL R11, R3, R14 ;  /* 0x0000000e030b7220 */ /* 0x000fc60000400000 */
[----:B------:R-:W-:Y:S02]  /*236d0*/  LOP3.LUT R2, R2, 0x780, R27, 0xf8, !PT ;  /* 0x0000078002027812 */ /* 0x000fe400078ef81b */
[----:B------:R-:W0:Y:S02]  /*236e0*/  S2R R27, SR_TID.X ;  /* 0x00000000001b7919 */ /* 0x000e240000002100 */
[----:B------:R-:W-:Y:S01]  /*236f0*/  HMMA.16816.F32.BF16 R8, R4, R12, R8 ;  /* 0x0000000c0408723c */ /* 0x000fe20000041808 */
[----:B0-----:R-:W-:Y:S11]  /*23700*/  LOP3.LUT R2, R2, 0x10, R27, 0x78, !PT ;  /* 0x0000001002027812 */ /* 0x001ff600078e781b */
[----:B------:R-:W-:Y:S11]  /*23710*/  @!UPT UIADD3 URZ, URZ, URZ, URZ ;  /* 0x0000003f3f3ff290 */ /* 0x000ff6000fffe03f */
[----:B------:R-:W-:Y:S01]  /*23720*/  STL.64 [R1], R8 ;  /* 0x0000000801007387 */ /* 0x000fe20000100a00 */
[----:B------:R-:W-:-:S03]  /*23730*/  LOP3.LUT R2, R2, 0x20, RZ, 0x3c, !PT ;  /* 0x0000002002027812 */ /* 0x000fc600078e3cff */
[----:B------:R-:W-:Y:S01]  /*23740*/  STL.64 [R1+0x8], R10 ;  /* 0x0000080a01007387 */ /* 0x000fe20000100a00 */
[----:B------:R-:W3:Y:S02]  /*23750*/  LDL.LU R12, [R1+0x4e0] ;  /* 0x0004e000010c7983 */ /* 0x000ee40000300800 */
[----:B------:R-:W3:Y:S02]  /*23760*/  LDL.LU R13, [R1+0x4e4] ;  /* 0x0004e400010d7983 */ /* 0x000ee40000300800 */
[----:B------:R-:W3:Y:S01]  /*23770*/  LDL.LU R14, [R1+0x4e8] ;  /* 0x0004e800010e7983 */ /* 0x000ee20000300800 */
[----:B------:R-:W0:Y:S04]  /*23780*/  LDSM.16.M88.4 R8, [R2+0x18000] ;  /* 0x018000000208783b */ /* 0x000e280000000200 */
[----:B------:R-:W3:Y:S04]  /*23790*/  LDL.LU R15, [R1+0x4ec] ;  /* 0x0004ec00010f7983 */ /* 0x000ee80000300800 */
[----:B0-----:R-:W-:Y:S01]  /*237a0*/  STL.64 [R1+0x1eb8], R10 ;  /* 0x001eb80a01007387 */ /* 0x001fe20000100a00 */
[----:B------:R-:W-:Y:S02]  /*237b0*/  STL.64 [R1+0x1eb0], R8 ;  /* 0x001eb00801007387 */ /* 0x000fe40000100a00 */
[----:B----4-:R-:W-:-:S02]  /*237c0*/  FMUL R25, R29, R25 ;  /* 0x000000191d197220 */ /* 0x010fc40000400000 */
[C---:B--2---:R-:W-:Y:S02]  /*237d0*/  FMUL R26, R3.reuse, R19 ;  /* 0x00000013031a7220 */ /* 0x044fe40000400000 */
[----:B---3--:R-:W-:-:S07]  /*237e0*/  FMUL R27, R3, R18 ;  /* 0x00000012031b7220 */ /* 0x008fce0000400000 */
[----:B------:R-:W-:Y:S01]  /*237f0*/  HMMA.16816.F32.BF16 R24, R4, R20, R24 ;  /* 0x000000140418723c */ /* 0x000fe20000041818 */
[----:B------:R-:W-:Y:S11]  /*23800*/  STL.64 [R1+0x1ea8], R22 ;  /* 0x001ea81601007387 */ /* 0x000ff60000100a00 */
[----:B------:R-:W-:Y:S11]  /*23810*/  @!UPT UIADD3 URZ, URZ, URZ, URZ ;  /* 0x0000003f3f3ff290 */ /* 0x000ff6000fffe03f */
[----:B------:R0:W-:Y:S01]  /*23820*/  STL.64 [R1+0x1c90], R26 ;  /* 0x001c901a01007387 */ /* 0x0001e20000100a00 */
[----:B------:R-:W-:Y:S03]  /*23830*/  STL.64 [R1+0x1c88], R24 ;  /* 0x001c881801007387 */ /* 0x000fe60000100a00 */
[----:B0-----:R-:W2:Y:S01]  /*23840*/  LDL.LU R26, [R1+0x48] ;  /* 0x00004800011a7983 */ /* 0x001ea20000300800 */
[----:B------:R-:W2:Y:S02]  /*23850*/  LDL.LU R27, [R1+0x4c] ;  /* 0x00004c00011b7983 */ /* 0x000ea40000300800 */
[----:B------:R-:W3:Y:S01]  /*23860*/  LDL.LU.64 R22, [R1+0x158] ;  /* 0x0001580001167983 */ /* 0x000ee20000300a00 */
[----:B--2---:R0:W-:Y:S04]  /*23870*/  STL.64 [R1+0x1e98], R26 ;  /* 0x001e981a01007387 */ /* 0x0041e80000100a00 */
[----:B0-----:R-:W2:Y:S01]  /*23880*/  LDL.LU.64 R26, [R1+0x148] ;  /* 0x00014800011a7983 */ /* 0x001ea20000300a00 */
[----:B------:R-:W-:Y:S01]  /*23890*/  MOV R8, R17 ;  /* 0x0000001100087202 */ /* 0x000fe20000000f00 */
[----:B------:R-:W-:-:S02]  /*238a0*/  IMAD.MOV.U32 R9, RZ, RZ, R16 ;  /* 0x000000ffff097224 */ /* 0x000fc400078e0010 */
[----:B------:R-:W0:Y:S04]  /*238b0*/  LDSM.16.M88.4 R16, [R2+0x18800] ;  /* 0x018800000210783b */ /* 0x000e280000000200 */
[----:B--2---:R1:W-:Y:S01]  /*238c0*/  STL.64 [R1+0x1ea0], R26 ;  /* 0x001ea01a01007387 */ /* 0x0043e20000100a00 */
[----:B------:R-:W2:Y:S02]  /*238d0*/  LDL.LU R24, [R1+0x2b0] ;  /* 0x0002b00001187983 */ /* 0x000ea40000300800 */
[----:B------:R-:W2:Y:S01]  /*238e0*/  LDL.LU R25, [R1+0x2b4] ;  /* 0x0002b40001197983 */ /* 0x000ea20000300800 */
[----:B-1----:R-:W4:Y:S01]  /*238f0*/  LDL.LU R26, [R1+0x2b8] ;  /* 0x0002b800011a7983 */ /* 0x002f220000300800 */
[----:B------:R-:W4:Y:S03]  /*23900*/  LDL.LU R27, [R1+0x2bc] ;  /* 0x0002bc00011b7983 */ /* 0x000f260000300800 */
[----:B----4-:R-:W-:Y:S01]  /*23910*/  STL.64 [R1+0x1ec8], R26 ;  /* 0x001ec81a01007387 */ /* 0x010fe20000100a00 */
[----:B--2---:R1:W-:Y:S03]  /*23920*/  STL.64 [R1+0x1ec0], R24 ;  /* 0x001ec01801007387 */ /* 0x0043e60000100a00 */
[----:B-1----:R-:W2:Y:S01]  /*23930*/  LDL.LU R24, [R1+0x1b0] ;  /* 0x0001b00001187983 */ /* 0x002ea20000300800 */
[----:B------:R-:W-:-:S02]  /*23940*/  MOV R25, R0 ;  /* 0x0000000000197202 */ /* 0x000fc40000000f00 */
[----:B------:R-:W4:Y:S02]  /*23950*/  LDL.LU R0, [R1+0x1ed4] ;  /* 0x001ed40001007983 */ /* 0x000f240000300800 */
[----:B------:R-:W2:Y:S01]  /*23960*/  LDL.LU R28, [R1+0x4f0] ;  /* 0x0004f000011c7983 */ /* 0x000ea20000300800 */
[----:B------:R-:W2:Y:S01]  /*23970*/  LDL.LU R27, [R1+0x4f4] ;  /* 0x0004f400011b7983 */ /* 0x000ea20000300800 */
[----:B------:R-:W2:Y:S02]  /*23980*/  LDL.LU R26, [R1+0x4f8] ;  /* 0x0004f800011a7983 */ /* 0x000ea40000300800 */
[----:B------:R-:W2:Y:S02]  /*23990*/  LDL.LU R21, [R1+0x4fc] ;  /* 0x0004fc0001157983 */ /* 0x000ea40000300800 */
[----:B------:R-:W2:Y:S01]  /*239a0*/  LDL.LU R20, [R1+0x500] ;  /* 0x0005000001147983 */ /* 0x000ea20000300800 */
[----:B------:R-:W2:Y:S01]  /*239b0*/  LDL.LU R11, [R1+0x504] ;  /* 0x00050400010b7983 */ /* 0x000ea20000300800 */
[----:B------:R-:W2:Y:S02]  /*239c0*/  LDL.LU R10, [R1+0x508] ;  /* 0x00050800010a7983 */ /* 0x000ea40000300800 */
[----:B------:R-:W2:Y:S02]  /*239d0*/  LDL.LU R2, [R1+0x50c] ;  /* 0x00050c0001027983 */ /* 0x000ea40000300800 */
[----:B0-----:R0:W-:Y:S01]  /*239e0*/  STL [R1+0x1db8], R16 ;  /* 0x001db81001007387 */ /* 0x0011e20000100800 */
[----:B------:R4:W-:Y:S01]  /*239f0*/  STL [R1+0x1db4], R17 ;  /* 0x001db41101007387 */ /* 0x0009e20000100800 */
[----:B------:R1:W-:Y:S02]  /*23a00*/  STL [R1+0x1db0], R18 ;  /* 0x001db01201007387 */ /* 0x0003e40000100800 */
[----:B------:R1:W-:Y:S01]  /*23a10*/  STL [R1+0x1dac], R19 ;  /* 0x001dac1301007387 */ /* 0x0003e20000100800 */
[----:B0-----:R-:W2:Y:S01]  /*23a20*/  LDL.LU R16, [R1+0x100] ;  /* 0x0001000001107983 */ /* 0x001ea20000300800 */
[----:B------:R-:W-:-:S02]  /*23a30*/  FMUL R12, R29, R12 ;  /* 0x0000000c1d0c7220 */ /* 0x000fc40000400000 */
[----:B------:R-:W-:Y:S02]  /*23a40*/  FMUL R13, R29, R13 ;  /* 0x0000000d1d0d7220 */ /* 0x000fe40000400000 */
[C---:B------:R-:W-:Y:S02]  /*23a50*/  FMUL R14, R3.reuse, R14 ;  /* 0x0000000e030e7220 */ /* 0x040fe40000400000 */
[----:B------:R-:W-:Y:S02]  /*23a60*/  FMUL R15, R3, R15 ;  /* 0x0000000f030f7220 */ /* 0x000fe40000400000 */
[----:B----4-:R-:W-:Y:S02]  /*23a70*/  IMAD.MOV.U32 R17, RZ, RZ, R0 ;  /* 0x000000ffff117224 */ /* 0x010fe400078e0000 */
[----:B------:R-:W3:Y:S05]  /*23a80*/  LDL.LU R0, [R1+0x1ed0] ;  /* 0x001ed00001007983 */ /* 0x000eea0000300800 */
[----:B--2---:R-:W-:Y:S01]  /*23a90*/  HMMA.16816.F32.BF16 R12, R4, R16, R12 ;  /* 0x00000010040c723c */ /* 0x004fe2000004180c */
[----:B------:R-:W2:Y:S11]  /*23aa0*/  LDL.LU R16, [R1+0x280] ;  /* 0x0002800001107983 */ /* 0x000eb60000300800 */
[----:B------:R-:W-:Y:S11]  /*23ab0*/  @!UPT UIADD3 URZ, URZ, URZ, URZ ;  /* 0x0000003f3f3ff290 */ /* 0x000ff6000fffe03f */
[----:B------:R0:W-:Y:S01]  /*23ac0*/  STL.64 [R1+0xd0], R12 ;  /* 0x0000d00c01007387 */ /* 0x0001e20000100a00 */
[----:B------:R3:W-:Y:S02]  /*23ad0*/  STL.64 [R1+0xd8], R14 ;  /* 0x0000d80e01007387 */ /* 0x0007e40000100a00 */
[----:B------:R-:W2:Y:S02]  /*23ae0*/  LDL.LU R17, [R1+0x284] ;  /* 0x0002840001117983 */ /* 0x000ea40000300800 */
[----:B-1----:R-:W2:Y:S01]  /*23af0*/  LDL.LU R18, [R1+0x288] ;  /* 0x0002880001127983 */ /* 0x002ea20000300800 */
[----:B------:R-:W2:Y:S01]  /*23b00*/  LDL.LU R19, [R1+0x28c] ;  /* 0x00028c0001137983 */ /* 0x000ea20000300800 */
[C---:B0-----:R-:W-:Y:S02]  /*23b10*/  FMUL R12, R29.reuse, R28 ;  /* 0x0000001c1d0c7220 */ /* 0x041fe40000400000 */
[----:B------:R-:W-:Y:S02]  /*23b20*/  FMUL R13, R29, R27 ;  /* 0x0000001b1d0d7220 */ /* 0x000fe40000400000 */
[----:B---3--:R-:W-:-:S02]  /*23b30*/  FMUL R14, R3, R26 ;  /* 0x0000001a030e7220 */ /* 0x008fc40000400000 */
[----:B------:R-:W-:Y:S01]  /*23b40*/  FMUL R15, R3, R21 ;  /* 0x00000015030f7220 */ /* 0x000fe20000400000 */
[----:B------:R-:W3:Y:S06]  /*23b50*/  LDL.LU.64 R26, [R1+0x1ec8] ;  /* 0x001ec800011a7983 */ /* 0x000eec0000300a00 */
[----:B------:R-:W-:Y:S01]  /*23b60*/  HMMA.16816.F32.BF16 R12, R4, R24, R12 ;  /* 0x00000018040c723c */ /* 0x000fe2000004180c */
[----:B------:R-:W3:Y:S11]  /*23b70*/  LDL.LU.64 R24, [R1+0x1ec0] ;  /* 0x001ec00001187983 */ /* 0x000ef60000300a00 */
[----:B------:R-:W-:Y:S11]  /*23b80*/  @!UPT UIADD3 URZ, URZ, URZ, URZ ;  /* 0x0000003f3f3ff290 */ /* 0x000ff6000fffe03f */
[----:B------:R0:W-:Y:S01]  /*23b90*/  STL.64 [R1+0x300], R12 ;  /* 0x0003000c01007387 */ /* 0x0001e20000100a00 */
[----:B------:R1:W-:Y:S02]  /*23ba0*/  STL.64 [R1+0x308], R14 ;  /* 0x0003080e01007387 */ /* 0x0003e40000100a00 */
[----:B------:R0:W-:Y:S02]  /*23bb0*/  STL [R1+0x184c], R29 ;  /* 0x00184c1d01007387 */ /* 0x0001e40000100800 */
[----:B------:R-:W-:Y:S02]  /*23bc0*/  STL [R1+0x1850], R3 ;  /* 0x0018500301007387 */ /* 0x000fe40000100800 */
[C---:B0-----:R-:W-:Y:S02]  /*23bd0*/  FMUL R12, R29.reuse, R20 ;  /* 0x000000141d0c7220 */ /* 0x041fe40000400000 */
[----:B------:R-:W-:Y:S02]  /*23be0*/  FMUL R13, R29, R11 ;  /* 0x0000000b1d0d7220 */ /* 0x000fe40000400000 */
[----:B-1----:R-:W-:-:S02]  /*23bf0*/  FMUL R14, R3, R10 ;  /* 0x0000000a030e7220 */ /* 0x002fc40000400000 */
[----:B------:R-:W-:Y:S01]  /*23c00*/  FMUL R15, R3, R2 ;  /* 0x00000002030f7220 */ /* 0x000fe20000400000 */
[----:B------:R-:W3:Y:S06]  /*23c10*/  LDL.LU.64 R10, [R1+0x1eb8] ;  /* 0x001eb800010a7983 */ /* 0x000eec0000300a00 */
[----:B------:R-:W-:Y:S01]  /*23c20*/  HMMA.16816.F32.BF16 R4, R4, R8, R12 ;  /* 0x000000080404723c */ /* 0x000fe2000004180c */
[----:B------:R-:W3:Y:S01]  /*23c30*/  LDL.LU.64 R8, [R1+0x1eb0] ;  /* 0x001eb00001087983 */ /* 0x000ee20000300a00 */
[----:B------:R-:W2:Y:S01]  /*23c40*/  LDL.LU R12, [R1+0x2a0] ;  /* 0x0002a000010c7983 */ /* 0x000ea20000300800 */
[----:B------:R-:W-:Y:S01]  /*23c50*/  MOV R2, R22 ;  /* 0x0000001600027202 */ /* 0x000fe20000000f00 */
[----:B------:R-:W-:Y:S11]  /*23c60*/  IMAD.MOV.U32 R29, RZ, RZ, R23 ;  /* 0x000000ffff1d7224 */ /* 0x000ff600078e0017 */
[----:B------:R-:W-:Y:S08]  /*23c70*/  @!UPT UIADD3 URZ, URZ, URZ, URZ ;  /* 0x0000003f3f3ff290 */ /* 0x000ff0000fffe03f */
[----:B------:R-:W-:Y:S01]  /*23c80*/  STL.64 [R1+0x2c0], R4 ;  /* 0x0002c00401007387 */ /* 0x000fe20000100a00 */
[----:B------:R0:W-:Y:S02]  /*23c90*/  STL.64 [R1+0x2c8], R6 ;  /* 0x0002c80601007387 */ /* 0x0001e40000100a00 */
[----:B------:R-:W2:Y:S02]  /*23ca0*/  LDL.LU R13, [R1+0x2a4] ;  /* 0x0002a400010d7983 */ /* 0x000ea40000300800 */
[----:B------:R-:W2:Y:S01]  /*23cb0*/  LDL.LU R14, [R1+0x2a8] ;  /* 0x0002a800010e7983 */ /* 0x000ea20000300800 */
[----:B------:R-:W2:Y:S04]  /*23cc0*/  LDL.LU R15, [R1+0x2ac] ;  /* 0x0002ac00010f7983 */ /* 0x000ea80000300800 */
[----:B0-----:R-:W2:Y:S01]  /*23cd0*/  LDL.LU.64 R6, [R1+0x128] ;  /* 0x0001280001067983 */ /* 0x001ea20000300a00 */
[C---:B---3--:R-:W-:Y:S03]  /*23ce0*/  HMMA.16816.F32.BF16 R24, R8.reuse, R22, R24 ;  /* 0x000000160818723c */ /* 0x048fe60000041818 */
[----:B------:R-:W3:Y:S11]  /*23cf0*/  LDL.LU.64 R22, [R1+0x1ea8] ;  /* 0x001ea80001167983 */ /* 0x000ef60000300a00 */
[----:B------:R-:W-:Y:S09]  /*23d00*/  @!UPT UIADD3 URZ, URZ, URZ, URZ ;  /* 0x0000003f3f3ff290 */ /* 0x000ff2000fffe03f */
[----:B------:R-:W-:Y:S01]  /*23d10*/  STL.64 [R1+0x2b0], R24 ;  /* 0x0002b01801007387 */ /* 0x000fe20000100a00 */
[----:B------:R-:W-:Y:S01]  /*23d20*/  MOV R21, R26 ;  /* 0x0000001a00157202 */ /* 0x000fe20000000f00 */
[----:B------:R-:W-:Y:S02]  /*23d30*/  IMAD.MOV.U32 R20, RZ, RZ, R27 ;  /* 0x000000ffff147224 */ /* 0x000fe400078e001b */
[----:B------:R-:W2:Y:S04]  /*23d40*/  LDL.LU.64 R26, [R1+0x1ea0] ;  /* 0x001ea000011a7983 */ /* 0x000ea80000300a00 */
[----:B---3--:R0:W-:Y:S01]  /*23d50*/  STL.64 [R1+0x1e18], R22 ;  /* 0x001e181601007387 */ /* 0x0081e20000100a00 */
[----:B------:R-:W-:Y:S03]  /*23d60*/  STL.64 [R1+0x1e10], R20 ;  /* 0x001e101401007387 */ /* 0x000fe60000100a00 */
[----:B0-----:R-:W3:Y:S01]  /*23d70*/  LDL.LU.64 R22, [R1+0x138] ;  /* 0x0001380001167983 */ /* 0x001ee20000300a00 */
[----:B--2---:R-:W-:Y:S03]  /*23d80*/  HMMA.16816.F32.BF16 R12, R8, R26, R12 ;  /* 0x0000001a080c723c */ /* 0x004fe6000004180c */
[----:B------:R-:W-:Y:S01]  /*23d90*/  STL [R1+0x1dc0], R29 ;  /* 0x001dc01d01007387 */ /* 0x000fe20000100800 */
[----:B------:R-:W-:Y:S02]  /*23da0*/  STL [R1+0x1dbc], R2 ;  /* 0x001dbc0201007387 */ /* 0x000fe40000100800 */
[----:B------:R-:W-:Y:S11]  /*23db0*/  IMAD.MOV.U32 R3, RZ, RZ, R27 ;  /* 0x000000ffff037224 */ /* 0x000ff600078e001b */
[----:B------:R-:W-:Y:S06]  /*23dc0*/  @!UPT UIADD3 URZ, URZ, URZ, URZ ;  /* 0x0000003f3f3ff290 */ /* 0x000fec000fffe03f */
[----:B------:R0:W-:Y:S01]  /*23dd0*/  STL.64 [R1+0x2a0], R12 ;  /* 0x0002a00c01007387 */ /* 0x0001e20000100a00 */
[----:B------:R-:W-:Y:S01]  /*23de0*/  STL.64 [R1+0x2a8], R14 ;  /* 0x0002a80e01007387 */ /* 0x000fe20000100a00 */
[----:B0-----:R-:W-:Y:S02]  /*23df0*/  MOV R12, R26 ;  /* 0x0000001a000c7202 */ /* 0x001fe40000000f00 */
[----:B------:R-:W2:Y:S01]  /*23e00*/  LDL.LU.64 R26, [R1+0x1e98] ;  /* 0x001e9800011a7983 */ /* 0x000ea20000300a00 */
[----:B------:R-:W-:Y:S02]  /*23e10*/  STL [R1+0x1dec], R3 ;  /* 0x001dec0301007387 */ /* 0x000fe40000100800 */
[----:B------:R0:W-:Y:S02]  /*23e20*/  STL [R1+0x1dc4], R12 ;  /* 0x001dc40c01007387 */ /* 0x0001e40000100800 */
[----:B0-----:R-:W2:Y:S01]  /*23e30*/  LDL.LU R12, [R1+0x290] ;  /* 0x00029000010c7983 */ /* 0x001ea20000300800 */
[----:B------:R-:W2:Y:S02]  /*23e40*/  LDL.LU R13, [R1+0x294] ;  /* 0x00029400010d7983 */ /* 0x000ea40000300800 */
[----:B------:R-:W2:Y:S02]  /*23e50*/  LDL.LU R14, [R1+0x298] ;  /* 0x00029800010e7983 */ /* 0x000ea40000300800 */
[----:B------:R-:W2:Y:S02]  /*23e60*/  LDL.LU R15, [R1+0x29c] ;  /* 0x00029c00010f7983 */ /* 0x000ea40000300800 */
[----:B------:R-:W-:-:S02]  /*23e70*/  IMAD.MOV.U32 R28, RZ, RZ, R7 ;  /* 0x000000ffff1c7224 */ /* 0x000fc400078e0007 */
[----:B---3--:R-:W-:Y:S01]  /*23e80*/  IMAD.MOV.U32 R24, RZ, RZ, R23 ;  /* 0x000000ffff187224 */ /* 0x008fe200078e0017 */
[----:B------:R-:W-:Y:S01]  /*23e90*/  MOV R25, R22 ;  /* 0x0000001600197202 */ /* 0x000fe20000000f00 */
[C---:B--2---:R-:W-:Y:S11]  /*23ea0*/  HMMA.16816.F32.BF16 R12, R8.reuse, R22, R12 ;  /* 0x00000016080c723c */ /* 0x044ff6000004180c */
[----:B------:R-:W-:Y:S11]  /*23eb0*/  @!UPT UIADD3 URZ, URZ, URZ, URZ ;  /* 0x0000003f3f3ff290 */ /* 0x000ff6000fffe03f */
[----:B------:R-:W-:Y:S01]  /*23ec0*/  @!UPT UIADD3 URZ, URZ, URZ, URZ ;  /* 0x0000003f3f3ff290 */ /* 0x000fe2000fffe03f */
[----:B------:R-:W-:Y:S01]  /*23ed0*/  STL.64 [R1+0x290], R12 ;  /* 0x0002900c01007387 */ /* 0x000fe20000100a00 */
[----:B------:R0:W-:Y:S02]  /*23ee0*/  STL.64 [R1+0x298], R14 ;  /* 0x0002980e01007387 */ /* 0x0001e40000100a00 */
[C---:B0-----:R-:W-:Y:S01]  /*23ef0*/  HMMA.16816.F32.BF16 R12, R8.reuse, R6, R16 ;  /* 0x00000006080c723c */ /* 0x041fe20000041810 */
[----:B------:R0:W-:Y:S01]  /*23f00*/  STL [R1+0x1df4], R24 ;  /* 0x001df41801007387 */ /* 0x0001e20000100800 */
[----:B------:R1:W-:Y:S02]  /*23f10*/  STL [R1+0x1df0], R25 ;  /* 0x001df01901007387 */ /* 0x0003e40000100800 */
[----:B------:R2:W-:Y:S03]  /*23f20*/  STL.64 [R1+0x1e30], R26 ;  /* 0x001e301a01007387 */ /* 0x0005e60000100a00 */
[----:B------:R-:W-:Y:S11]  /*23f30*/  MOV R19, R6 ;  /* 0x0000000600137202 */ /* 0x000ff60000000f00 */
[----:B------:R-:W-:Y:S05]  /*23f40*/  @!UPT UIADD3 URZ, URZ, URZ, URZ ;  /* 0x0000003f3f3ff290 */ /* 0x000fea000fffe03f */
[----:B------:R3:W-:Y:S01]  /*23f50*/  STL.64 [R1+0x280], R12 ;  /* 0x0002800c01007387 */ /* 0x0007e20000100a00 */
[----:B------:R3:W-:Y:S02]  /*23f60*/  STL.64 [R1+0x288], R14 ;  /* 0x0002880e01007387 */ /* 0x0007e40000100a00 */
[----:B------:R3:W-:Y:S02]  /*23f70*/  STL [R1+0x1e80], R19 ;  /* 0x001e801301007387 */ /* 0x0007e40000100800 */
[----:B0-----:R-:W4:Y:S01]  /*23f80*/  LDL.LU R24, [R1+0x220] ;  /* 0x0002200001187983 */ /* 0x001f220000300800 */
[----:B-1----:R-:W4:Y:S01]  /*23f90*/  LDL.LU R25, [R1+0x224] ;  /* 0x0002240001197983 */ /* 0x002f220000300800 */
[----:B--2---:R-:W2:Y:S02]  /*23fa0*/  LDL.LU R26, [R1+0x228] ;  /* 0x00022800011a7983 */ /* 0x004ea40000300800 */
[----:B------:R-:W2:Y:S01]  /*23fb0*/  LDL.LU R27, [R1+0x22c] ;  /* 0x00022c00011b7983 */ /* 0x000ea20000300800 */
[----:B---3--:R-:W3:Y:S01]  /*23fc0*/  LDL.LU R12, [R1+0x240] ;  /* 0x00024000010c7983 */ /* 0x008ee20000300800 */
[----:B------:R-:W3:Y:S02]  /*23fd0*/  LDL.LU R13, [R1+0x244] ;  /* 0x00024400010d7983 */ /* 0x000ee40000300800 */
[----:B------:R-:W2:Y:S02]  /*23fe0*/  LDL.LU R14, [R1+0x248] ;  /* 0x00024800010e7983 */ /* 0x000ea40000300800 */
        /* <DEDUP_REMOVED lines=8> */
[----:B------:R-:W2:Y:S02]  /*24070*/  LDL.LU R19, [R1+0x26c] ;  /* 0x00026c0001137983 */ /* 0x000ea40000300800 */
[----:B--2---:R0:W-:Y:S01]  /*24080*/  STL.64 [R1+0x1e90], R18 ;  /* 0x001e901201007387 */ /* 0x0041e20000100a00 */
[----:B------:R-:W-:Y:S03]  /*24090*/  STL.64 [R1+0x1e88], R16 ;  /* 0x001e881001007387 */ /* 0x000fe60000100a00 */
[----:B0-----:R-:W2:Y:S01]  /*240a0*/  LDL.LU.64 R18, [R1+0x118] ;  /* 0x0001180001127983 */ /* 0x001ea20000300a00 */
[----:B------:R0:W-:Y:S02]  /*240b0*/  STL.64 [R1+0x1e68], R14 ;  /* 0x001e680e01007387 */ /* 0x0001e40000100a00 */
[----:B---3--:R-:W-:Y:S01]  /*240c0*/  STL.64 [R1+0x1e60], R12 ;  /* 0x001e600c01007387 */ /* 0x008fe20000100a00 */
[----:B0-----:R-:W3:Y:S04]  /*240d0*/  LDL.LU.64 R14, [R1+0xe8] ;  /* 0x0000e800010e7983 */ /* 0x001ee80000300a00 */
[----:B---3--:R0:W-:Y:S04]  /*240e0*/  STL.64 [R1+0x1e78], R14 ;  /* 0x001e780e01007387 */ /* 0x0081e80000100a00 */
[----:B0-----:R-:W3:Y:S01]  /*240f0*/  LDL.LU.64 R14, [R1+0xf8] ;  /* 0x0000f800010e7983 */ /* 0x001ee20000300a00 */
[----:B------:R0:W-:Y:S02]  /*24100*/  STL.64 [R1+0x1e40], R26 ;  /* 0x001e401a01007387 */ /* 0x0001e40000100a00 */
[----:B----4-:R-:W-:Y:S01]  /*24110*/  STL.64 [R1+0x1e38], R24 ;  /* 0x001e381801007387 */ /* 0x010fe20000100a00 */
[----:B0-----:R-:W4:Y:S04]  /*24120*/  LDL.LU.64 R26, [R1+0xb8] ;  /* 0x0000b800011a7983 */ /* 0x001f280000300a00 */
[----:B----4-:R0:W-:Y:S04]  /*24130*/  STL.64 [R1+0x1e50], R26 ;  /* 0x001e501a01007387 */ /* 0x0101e80000100a00 */
[----:B0-----:R-:W4:Y:S04]  /*24140*/  LDL.LU.64 R26, [R1+0xc8] ;  /* 0x0000c800011a7983 */ /* 0x001f280000300a00 */
[----:B----4-:R0:W-:Y:S01]  /*24150*/  STL.64 [R1+0x1e70], R26 ;  /* 0x001e701a01007387 */ /* 0x0101e20000100a00 */
[----:B------:R-:W4:Y:S02]  /*24160*/  LDL.LU R24, [R1+0x250] ;  /* 0x0002500001187983 */ /* 0x000f240000300800 */
[----:B------:R-:W4:Y:S01]  /*24170*/  LDL.LU R25, [R1+0x254] ;  /* 0x0002540001197983 */ /* 0x000f220000300800 */
[----:B0-----:R-:W4:Y:S01]  /*24180*/  LDL.LU R26, [R1+0x258] ;  /* 0x00025800011a7983 */ /* 0x001f220000300800 */
[----:B------:R-:W4:Y:S02]  /*24190*/  LDL.LU R27, [R1+0x25c] ;  /* 0x00025c00011b7983 */ /* 0x000f240000300800 */
[----:B------:R-:W3:Y:S01]  /*241a0*/  LDL.LU.64 R22, [R1+0x98] ;  /* 0x0000980001167983 */ /* 0x000ee20000300a00 */
[----:B--2---:R-:W-:Y:S01]  /*241b0*/  HMMA.16816.F32.BF16 R4, R8, R18, R4 ;  /* 0x000000120804723c */ /* 0x004fe20000041804 */
[----:B---3--:R0:W-:Y:S04]  /*241c0*/  STL.64 [R1+0x1e28], R22 ;  /* 0x001e281601007387 */ /* 0x0081e80000100a00 */
[----:B0-----:R-:W2:Y:S04]  /*241d0*/  LDL.LU.64 R22, [R1+0xa8] ;  /* 0x0000a80001167983 */ /* 0x001ea80000300a00 */
[----:B--2---:R0:W-:Y:S01]  /*241e0*/  STL.64 [R1+0x1e48], R22 ;  /* 0x001e481601007387 */ /* 0x0041e20000100a00 */
[----:B------:R-:W2:Y:S02]  /*241f0*/  LDL.LU R20, [R1+0x230] ;  /* 0x0002300001147983 */ /* 0x000ea40000300800 */
[----:B------:R-:W2:Y:S01]  /*24200*/  LDL.LU R21, [R1+0x234] ;  /* 0x0002340001157983 */ /* 0x000ea20000300800 */
[----:B0-----:R-:W2:Y:S01]  /*24210*/  LDL.LU R22, [R1+0x238] ;  /* 0x0002380001167983 */ /* 0x001ea20000300800 */
[----:B------:R-:W2:Y:S02]  /*24220*/  LDL.LU R23, [R1+0x23c] ;  /* 0x00023c0001177983 */ /* 0x000ea40000300800 */
[----:B------:R-:W-:Y:S07]  /*24230*/  STL [R1+0x1df8], R28 ;  /* 0x001df81c01007387 */ /* 0x000fee0000100800 */
[----:B------:R-:W-:Y:S01]  /*24240*/  STL.64 [R1+0x270], R4 ;  /* 0x0002700401007387 */ /* 0x000fe20000100a00 */
[----:B------:R0:W-:Y:S02]  /*24250*/  STL.64 [R1+0x278], R6 ;  /* 0x0002780601007387 */ /* 0x0001e40000100a00 */
[----:B0-----:R-:W-:Y:S01]  /*24260*/  MOV R6, R18 ;  /* 0x0000001200067202 */ /* 0x001fe20000000f00 */
[----:B------:R-:W-:-:S02]  /*24270*/  IMAD.MOV.U32 R7, RZ, RZ, R19 ;  /* 0x000000ffff077224 */ /* 0x000fc400078e0013 */
[----:B------:R-:W3:Y:S01]  /*24280*/  LDL.LU.64 R18, [R1+0x1e90] ;  /* 0x001e900001127983 */ /* 0x000ee20000300a00 */
[----:B------:R-:W3:Y:S02]  /*24290*/  LDL.LU.64 R16, [R1+0x1e88] ;  /* 0x001e880001107983 */ /* 0x000ee40000300a00 */
[----:B------:R0:W-:Y:S02]  /*242a0*/  STL [R1+0x1dfc], R6 ;  /* 0x001dfc0601007387 */ /* 0x0001e40000100800 */
[----:B------:R1:W-:Y:S01]  /*242b0*/  STL [R1+0x1e20], R7 ;  /* 0x001e200701007387 */ /* 0x0003e20000100800 */
[----:B------:R-:W2:Y:S01]  /*242c0*/  LDL.LU R4, [R1+0x210] ;  /* 0x0002100001047983 */ /* 0x000ea20000300800 */
[----:B------:R-:W2:Y:S03]  /*242d0*/  LDL.LU R5, [R1+0x214] ;  /* 0x0002140001057983 */ /* 0x000ea60000300800 */
[----:B0-----:R-:W2:Y:S01]  /*242e0*/  LDL.LU R6, [R1+0x218] ;  /* 0x0002180001067983 */ /* 0x001ea20000300800 */
[----:B-1----:R-:W2:Y:S01]  /*242f0*/  LDL.LU R7, [R1+0x21c] ;  /* 0x00021c0001077983 */ /* 0x002ea20000300800 */
[C---:B---3--:R-:W-:Y:S11]  /*24300*/  HMMA.16816.F32.BF16 R16, R8.reuse, R14, R16 ;  /* 0x0000000e0810723c */ /* 0x048ff60000041810 */
[----:B------:R-:W-:Y:S11]  /*24310*/  @!UPT UIADD3 URZ, URZ, URZ, URZ ;  /* 0x0000003f3f3ff290 */ /* 0x000ff6000fffe03f */
[----:B------:R-:W-:Y:S01]  /*24320*/  @!UPT UIADD3 URZ, URZ, URZ, URZ ;  /* 0x0000003f3f3ff290 */ /* 0x000fe2000fffe03f */
[----:B------:R0:W-:Y:S01]  /*24330*/  STL.64 [R1+0x260], R16 ;  /* 0x0002601001007387 */ /* 0x0001e20000100a00 */
[----:B------:R1:W-:Y:S01]  /*24340*/  STL.64 [R1+0x268], R18 ;  /* 0x0002681201007387 */ /* 0x0003e20000100a00 */
[----:B0-----:R-:W-:Y:S02]  /*24350*/  MOV R17, R14 ;  /* 0x0000000e00117202 */ /* 0x001fe40000000f00 */
[----:B-1----:R-:W3:Y:S01]  /*24360*/  LDL.LU R19, [R1+0x1e80] ;  /* 0x001e800001137983 */ /* 0x002ee20000300800 */
[----:B------:R-:W-:Y:S02]  /*24370*/  IMAD.MOV.U32 R18, RZ, RZ, R15 ;  /* 0x000000ffff127224 */ /* 0x000fe400078e000f */
[----:B------:R-:W4:Y:S02]  /*24380*/  LDL.LU.64 R14, [R1+0x1e78] ;  /* 0x001e7800010e7983 */ /* 0x000f240000300a00 */
[----:B----4-:R-:W-:Y:S01]  /*24390*/  HMMA.16816.F32.BF16 R24, R8, R14, R24 ;  /* 0x0000000e0818723c */ /* 0x010fe20000041818 */
[----:B------:R-:W-:Y:S01]  /*243a0*/  MOV R2, R14 ;  /* 0x0000000e00027202 */ /* 0x000fe20000000f00 */
[----:B------:R-:W-:Y:S11]  /*243b0*/  IMAD.MOV.U32 R16, RZ, RZ, R15 ;  /* 0x000000ffff107224 */ /* 0x000ff600078e000f */
[----:B------:R-:W-:Y:S10]  /*243c0*/  @!UPT UIADD3 URZ, URZ, URZ, URZ ;  /* 0x0000003f3f3ff290 */ /* 0x000ff4000fffe03f */
[----:B------:R-:W-:Y:S01]  /*243d0*/  STL.64 [R1+0x250], R24 ;  /* 0x0002501801007387 */ /* 0x000fe20000100a00 */
[----:B------:R0:W-:Y:S03]  /*243e0*/  STL.64 [R1+0x258], R26 ;  /* 0x0002581a01007387 */ /* 0x0001e60000100a00 */
[----:B0-----:R-:W4:Y:S01]  /*243f0*/  LDL.LU.64 R26, [R1+0x1e70] ;  /* 0x001e7000011a7983 */ /* 0x001f220000300a00 */
[----:B------:R-:W4:Y:S02]  /*24400*/  LDL.LU.64 R14, [R1+0x1e68] ;  /* 0x001e6800010e7983 */ /* 0x000f240000300a00 */
[----:B------:R-:W4:Y:S02]  /*24410*/  LDL.LU.64 R12, [R1+0x1e60] ;  /* 0x001e6000010c7983 */ /* 0x000f240000300a00 */
[----:B---3--:R-:W-:Y:S01]  /*24420*/  STL.64 [R1+0x1dd0], R18 ;  /* 0x001dd01201007387 */ /* 0x008fe20000100a00 */
[----:B------:R0:W-:Y:S04]  /*24430*/  STL.64 [R1+0x1dc8], R16 ;  /* 0x001dc81001007387 */ /* 0x0001e80000100a00 */
[----:B0-----:R-:W3:Y:S01]  /*24440*/  LDL.LU R16, [R1+0x1f0] ;  /* 0x0001f00001107983 */ /* 0x001ee20000300800 */
[----:B------:R-:W3:Y:S02]  /*24450*/  LDL.LU R17, [R1+0x1f4] ;  /* 0x0001f40001117983 */ /* 0x000ee40000300800 */
[----:B------:R-:W3:Y:S01]  /*24460*/  LDL.LU R18, [R1+0x1f8] ;  /* 0x0001f80001127983 */ /* 0x000ee20000300800 */
[----:B------:R-:W-:-:S02]  /*24470*/  MOV R19, R0 ;  /* 0x0000000000137202 */ /* 0x000fc40000000f00 */
[----:B------:R-:W2:Y:S01]  /*24480*/  LDL.LU R0, [R1+0x1e58] ;  /* 0x001e580001007983 */ /* 0x000ea20000300800 */
[C---:B----4-:R-:W-:Y:S01]  /*24490*/  HMMA.16816.F32.BF16 R12, R8.reuse, R26, R12 ;  /* 0x0000001a080c723c */ /* 0x050fe2000004180c */
[----:B------:R-:W-:Y:S11]  /*244a0*/  MOV R29, R27 ;  /* 0x0000001b001d7202 */ /* 0x000ff60000000f00 */
[----:B------:R-:W-:Y:S11]  /*244b0*/  @!UPT UIADD3 URZ, URZ, URZ, URZ ;  /* 0x0000003f3f3ff290 */ /* 0x000ff6000fffe03f */
[----:B------:R0:W-:Y:S01]  /*244c0*/  STL.64 [R1+0x310], R12 ;  /* 0x0003100c01007387 */ /* 0x0001e20000100a00 */
[----:B------:R2:W-:Y:S02]  /*244d0*/  STL.64 [R1+0x318], R14 ;  /* 0x0003180e01007387 */ /* 0x0005e40000100a00 */
[----:B0-----:R-:W-:Y:S02]  /*244e0*/  IMAD.MOV.U32 R12, RZ, RZ, R26 ;  /* 0x000000ffff0c7224 */ /* 0x001fe400078e001a */
[----:B------:R-:W4:Y:S03]  /*244f0*/  LDL.LU.64 R26, [R1+0x1e50] ;  /* 0x001e5000011a7983 */ /* 0x000f260000300a00 */
[----:B------:R0:W-:Y:S02]  /*24500*/  STL [R1+0x1de8], R12 ;  /* 0x001de80c01007387 */ /* 0x0001e40000100800 */
[----:B--2---:R-:W-:Y:S01]  /*24510*/  IMAD.MOV.U32 R15, RZ, RZ, R0 ;  /* 0x000000ffff0f7224 */ /* 0x004fe200078e0000 */
[----:B0-----:R-:W2:Y:S01]  /*24520*/  LDL.LU R12, [R1+0x200] ;  /* 0x00020000010c7983 */ /* 0x001ea20000300800 */
[----:B------:R-:W2:Y:S02]  /*24530*/  LDL.LU R13, [R1+0x204] ;  /* 0x00020400010d7983 */ /* 0x000ea40000300800 */
[----:B------:R-:W2:Y:S01]  /*24540*/  LDL.LU R14, [R1+0x208] ;  /* 0x00020800010e7983 */ /* 0x000ea20000300800 */
[C---:B----4-:R-:W-:Y:S01]  /*24550*/  HMMA.16816.F32.BF16 R20, R8.reuse, R26, R20 ;  /* 0x0000001a0814723c */ /* 0x050fe20000041814 */
        /* <DEDUP_REMOVED lines=8> */
[C---:B----4-:R-:W-:Y:S11]  /*245e0*/  HMMA.16816.F32.BF16 R24, R8.reuse, R22, R24 ;  /* 0x000000160818723c */ /* 0x050ff60000041818 */
[----:B------:R-:W-:Y:S11]  /*245f0*/  @!UPT UIADD3 URZ, URZ, URZ, URZ ;  /* 0x0000003f3f3ff290 */ /* 0x000ff6000fffe03f */
[----:B------:R-:W-:Y:S01]  /*24600*/  @!UPT UIADD3 URZ, URZ, URZ, URZ ;  /* 0x0000003f3f3ff290 */ /* 0x000fe2000fffe03f */
[----:B------:R0:W-:Y:S01]  /*24610*/  STL.64 [R1+0x230], R24 ;  /* 0x0002301801007387 */ /* 0x0001e20000100a00 */
[----:B------:R1:W-:Y:S01]  /*24620*/  STL.64 [R1+0x238], R26 ;  /* 0x0002381a01007387 */ /* 0x0003e20000100a00 */
[----:B0-----:R-:W-:Y:S02]  /*24630*/  MOV R24, R22 ;  /* 0x0000001600187202 */ /* 0x001fe40000000f00 */
[----:B-1----:R-:W2:Y:S01]  /*24640*/  LDL.LU.64 R26, [R1+0x1e30] ;  /* 0x001e3000011a7983 */ /* 0x002ea20000300a00 */
[----:B------:R-:W-:Y:S02]  /*24650*/  IMAD.MOV.U32 R25, RZ, RZ, R23 ;  /* 0x000000ffff197224 */ /* 0x000fe400078e0017 */
[----:B------:R-:W4:Y:S02]  /*24660*/  LDL.LU.64 R22, [R1+0x1e28] ;  /* 0x001e280001167983 */ /* 0x000f240000300a00 */
[C---:B----4-:R-:W-:Y:S01]  /*24670*/  HMMA.16816.F32.BF16 R4, R8.reuse, R22, R4 ;  /* 0x000000160804723c */ /* 0x050fe20000041804 */
[----:B------:R-:W-:Y:S11]  /*24680*/  IMAD.MOV.U32 R28, RZ, RZ, R23 ;  /* 0x000000ffff1c7224 */ /* 0x000ff600078e0017 */
[----:B------:R-:W-:Y:S11]  /*24690*/  @!UPT UIADD3 URZ, URZ, URZ, URZ ;  /* 0x0000003f3f3ff290 */ /* 0x000ff6000fffe03f */
[----:B------:R-:W-:Y:S01]  /*246a0*/  STL.64 [R1+0x220], R4 ;  /* 0x0002200401007387 */ /* 0x000fe20000100a00 */
[----:B------:R0:W-:Y:S03]  /*246b0*/  STL.64 [R1+0x228], R6 ;  /* 0x0002280601007387 */ /* 0x0001e60000100a00 */
[----:B0-----:R-:W4:Y:S01]  /*246c0*/  LDL.LU R7, [R1+0x1e20] ;  /* 0x001e200001077983 */ /* 0x001f220000300800 */
[----:B------:R-:W-:Y:S02]  /*246d0*/  MOV R6, R22 ;  /* 0x0000001600067202 */ /* 0x000fe40000000f00 */
[----:B------:R-:W3:Y:S02]  /*246e0*/  LDL.LU.64 R22, [R1+0x1e18] ;  /* 0x001e180001167983 */ /* 0x000ee40000300a00 */
[----:B------:R-:W3:Y:S01]  /*246f0*/  LDL.LU.64 R20, [R1+0x1e10] ;  /* 0x001e100001147983 */ /* 0x000ee20000300a00 */
[----:B--2---:R-:W-:Y:S01]  /*24700*/  HMMA.16816.F32.BF16 R12, R8, R26, R12 ;  /* 0x0000001a080c723c */ /* 0x004fe2000004180c */
[----:B----4-:R0:W-:Y:S01]  /*24710*/  STL.64 [R1+0x1e00], R6 ;  /* 0x001e000601007387 */ /* 0x0101e20000100a00 */
[----:B---3--:R-:W-:-:S03]  /*24720*/  MOV R4, R23 ;  /* 0x0000001700047202 */ /* 0x008fc60000000f00 */
[----:B------:R-:W2:Y:S01]  /*24730*/  LDL.LU R23, [R1+0x1e08] ;  /* 0x001e080001177983 */ /* 0x000ea20000300800 */
[----:B------:R-:W3:Y:S03]  /*24740*/  LDL.LU R5, [R1+0x1e4] ;  /* 0x0001e40001057983 */ /* 0x000ee60000300800 */
[----:B0-----:R-:W3:Y:S01]  /*24750*/  LDL.LU R6, [R1+0x1e8] ;  /* 0x0001e80001067983 */ /* 0x001ee20000300800 */
[----:B------:R-:W3:Y:S02]  /*24760*/  LDL.LU R7, [R1+0x1ec] ;  /* 0x0001ec0001077983 */ /* 0x000ee40000300800 */
[----:B------:R-:W-:Y:S11]  /*24770*/  STL.64 [R1+0x1ca8], R26 ;  /* 0x001ca81a01007387 */ /* 0x000ff60000100a00 */
[----:B------:R-:W-:Y:S01]  /*24780*/  STL.64 [R1+0x210], R12 ;  /* 0x0002100c01007387 */ /* 0x000fe20000100a00 */
[----:B------:R2:W-:Y:S02]  /*24790*/  STL.64 [R1+0x218], R14 ;  /* 0x0002180e01007387 */ /* 0x0005e40000100a00 */
[C---:B--2---:R-:W-:Y:S02]  /*247a0*/  HMMA.16816.F32.BF16 R12, R8.reuse, R22, R16 ;  /* 0x00000016080c723c */ /* 0x044fe40000041810 */
[----:B------:R-:W2:Y:S11]  /*247b0*/  LDL.LU R16, [R1+0x1c0] ;  /* 0x0001c00001107983 */ /* 0x000eb60000300800 */
[----:B------:R-:W-:Y:S10]  /*247c0*/  @!UPT UIADD3 URZ, URZ, URZ, URZ ;  /* 0x0000003f3f3ff290 */ /* 0x000ff4000fffe03f */
[----:B------:R0:W-:Y:S01]  /*247d0*/  STL.64 [R1+0x200], R12 ;  /* 0x0002000c01007387 */ /* 0x0001e20000100a00 */
[----:B------:R1:W-:Y:S02]  /*247e0*/  STL.64 [R1+0x208], R14 ;  /* 0x0002080e01007387 */ /* 0x0003e40000100a00 */
[----:B------:R-:W2:Y:S02]  /*247f0*/  LDL.LU R17, [R1+0x1c4] ;  /* 0x0001c40001117983 */ /* 0x000ea40000300800 */
[----:B------:R-:W4:Y:S01]  /*24800*/  LDL.LU R18, [R1+0x1c8] ;  /* 0x0001c80001127983 */ /* 0x000f220000300800 */
[----:B------:R-:W4:Y:S04]  /*24810*/  LDL.LU R19, [R1+0x1cc] ;  /* 0x0001cc0001137983 */ /* 0x000f280000300800 */
[----:B0-----:R-:W3:Y:S01]  /*24820*/  LDL.LU R12, [R1+0x1d0] ;  /* 0x0001d000010c7983 */ /* 0x001ee20000300800 */
[----:B------:R-:W3:Y:S02]  /*24830*/  LDL.LU R13, [R1+0x1d4] ;  /* 0x0001d400010d7983 */ /* 0x000ee40000300800 */
[----:B-1----:R-:W3:Y:S02]  /*24840*/  LDL.LU R14, [R1+0x1d8] ;  /* 0x0001d800010e7983 */ /* 0x002ee40000300800 */
[----:B------:R-:W3:Y:S01]  /*24850*/  LDL.LU R15, [R1+0x1dc] ;  /* 0x0001dc00010f7983 */ /* 0x000ee20000300800 */
[----:B----4-:R0:W-:Y:S01]  /*24860*/  STL.64 [R1+0x1de0], R18 ;  /* 0x001de01201007387 */ /* 0x0101e20000100a00 */
[----:B--2---:R-:W-:Y:S03]  /*24870*/  STL.64 [R1+0x1dd8], R16 ;  /* 0x001dd81001007387 */ /* 0x004fe60000100a00 */
[----:B0-----:R-:W2:Y:S01]  /*24880*/  LDL.LU.64 R18, [R1+0x1b8] ;  /* 0x0001b80001127983 */ /* 0x001ea20000300a00 */
[----:B------:R0:W-:Y:S02]  /*24890*/  STL.64 [R1+0x1ca0], R22 ;  /* 0x001ca01601007387 */ /* 0x0001e40000100a00 */
[----:B------:R-:W-:Y:S01]  /*248a0*/  STL.64 [R1+0x1c98], R20 ;  /* 0x001c981401007387 */ /* 0x000fe20000100a00 */
[----:B0-----:R-:W3:Y:S02]  /*248b0*/  LDL.LU.64 R22, [R1+0x108] ;  /* 0x0001080001167983 */ /* 0x001ee40000300a00 */
[----:B---3--:R-:W-:Y:S11]  /*248c0*/  HMMA.16816.F32.BF16 R4, R8, R22, R4 ;  /* 0x000000160804723c */ /* 0x008ff60000041804 */
[----:B------:R-:W-:Y:S11]  /*248d0*/  @!UPT UIADD3 URZ, URZ, URZ, URZ ;  /* 0x0000003f3f3ff290 */ /* 0x000ff6000fffe03f */
[----:B------:R-:W-:Y:S01]  /*248e0*/  @!UPT UIADD3 URZ, URZ, URZ, URZ ;  /* 0x0000003f3f3ff290 */ /* 0x000fe2000fffe03f */
[----:B------:R0:W-:Y:S01]  /*248f0*/  STL.64 [R1+0x1f0], R4 ;  /* 0x0001f00401007387 */ /* 0x0001e20000100a00 */
[----:B------:R1:W-:Y:S02]  /*24900*/  STL.64 [R1+0x1f8], R6 ;  /* 0x0001f80601007387 */ /* 0x0003e40000100a00 */
[----:B0-----:R-:W-:Y:S01]  /*24910*/  IMAD.MOV.U32 R5, RZ, RZ, R22 ;  /* 0x000000ffff057224 */ /* 0x001fe200078e0016 */
[----:B------:R-:W-:Y:S01]  /*24920*/  MOV R4, R23 ;  /* 0x0000001700047202 */ /* 0x000fe20000000f00 */
[----:B-1----:R-:W3:Y:S04]  /*24930*/  LDL.LU.64 R6, [R1+0x1e00] ;  /* 0x001e000001067983 */ /* 0x002ee80000300a00 */
[----:B------:R-:W-:Y:S01]  /*24940*/  STL.64 [R1+0x1d28], R4 ;  /* 0x001d280401007387 */ /* 0x000fe20000100a00 */
[----:B------:R-:W4:Y:S02]  /*24950*/  LDL.LU R20, [R1] ;  /* 0x0000000001147983 */ /* 0x000f240000300800 */
[----:B------:R-:W4:Y:S02]  /*24960*/  LDL.LU R21, [R1+0x4] ;  /* 0x0000040001157983 */ /* 0x000f240000300800 */
[----:B------:R-:W2:Y:S01]  /*24970*/  LDL.LU R22, [R1+0x8] ;  /* 0x0000080001167983 */ /* 0x000ea20000300800 */
[----:B------:R-:W2:Y:S01]  /*24980*/  LDL.LU R23, [R1+0xc] ;  /* 0x00000c0001177983 */ /* 0x000ea20000300800 */
[----:B------:R-:W-:Y:S01]  /*24990*/  MOV R27, R28 ;  /* 0x0000001c001b7202 */ /* 0x000fe20000000f00 */
[----:B---3--:R-:W-:-:S02]  /*249a0*/  IMAD.MOV.U32 R26, RZ, RZ, R6 ;  /* 0x000000ffff1a7224 */ /* 0x008fc400078e0006 */
[----:B--2---:R-:W-:Y:S01]  /*249b0*/  STL.64 [R1+0x1cb8], R22 ;  /* 0x001cb81601007387 */ /* 0x004fe20000100a00 */
[----:B----4-:R0:W-:Y:S02]  /*249c0*/  STL.64 [R1+0x1cb0], R20 ;  /* 0x001cb01401007387 */ /* 0x0101e40000100a00 */
[----:B------:R-:W2:Y:S02]  /*249d0*/  LDL.LU R6, [R1+0x1dfc] ;  /* 0x001dfc0001067983 */ /* 0x000ea40000300800 */
[----:B------:R-:W3:Y:S01]  /*249e0*/  LDL.LU R28, [R1+0x1df8] ;  /* 0x001df800011c7983 */ /* 0x000ee20000300800 */
[----:B------:R-:W-:Y:S04]  /*249f0*/  STL.64 [R1+0x1d18], R26 ;  /* 0x001d181a01007387 */ /* 0x000fe80000100a00 */
[----:B0-----:R-:W4:Y:S01]  /*24a00*/  LDL.LU R20, [R1+0x10] ;  /* 0x0000100001147983 */ /* 0x001f220000300800 */
[----:B------:R-:W4:Y:S02]  /*24a10*/  LDL.LU R21, [R1+0x14] ;  /* 0x0000140001157983 */ /* 0x000f240000300800 */
[----:B------:R-:W2:Y:S02]  /*24a20*/  LDL.LU R22, [R1+0x18] ;  /* 0x0000180001167983 */ /* 0x000ea40000300800 */
[----:B------:R-:W2:Y:S01]  /*24a30*/  LDL.LU R23, [R1+0x1c] ;  /* 0x00001c0001177983 */ /* 0x000ea20000300800 */
[----:B------:R-:W-:Y:S01]  /*24a40*/  HMMA.16816.F32.BF16 R12, R8, R18, R12 ;  /* 0x00000012080c723c */ /* 0x000fe2000004180c */
[----:B--2---:R0:W-:Y:S01]  /*24a50*/  STL.64 [R1+0x1cc8], R22 ;  /* 0x001cc81601007387 */ /* 0x0041e20000100a00 */
[----:B----4-:R-:W-:Y:S02]  /*24a60*/  STL.64 [R1+0x1cc0], R20 ;  /* 0x001cc01401007387 */ /* 0x010fe40000100a00 */
[----:B0-----:R-:W-:Y:S01]  /*24a70*/  IMAD.MOV.U32 R22, RZ, RZ, R24 ;  /* 0x000000ffff167224 */ /* 0x001fe200078e0018 */
[----:B------:R-:W-:Y:S01]  /*24a80*/  MOV R23, R25 ;  /* 0x0000001900177202 */ /* 0x000fe20000000f00 */
[----:B------:R-:W2:Y:S01]  /*24a90*/  LDL.LU R24, [R1+0x1df4] ;  /* 0x001df40001187983 */ /* 0x000ea20000300800 */
[----:B------:R-:W4:Y:S03]  /*24aa0*/  LDL.LU R25, [R1+0x1df0] ;  /* 0x001df00001197983 */ /* 0x000f260000300800 */
[----:B------:R0:W-:Y:S02]  /*24ab0*/  STL.64 [R1+0x1ce0], R22 ;  /* 0x001ce01601007387 */ /* 0x0001e40000100a00 */
[----:B0-----:R-:W-:Y:S01]  /*24ac0*/  IMAD.MOV.U32 R22, RZ, RZ, R3 ;  /* 0x000000ffff167224 */ /* 0x001fe200078e0003 */
[----:B------:R-:W-:Y:S01]  /*24ad0*/  MOV R23, R0 ;  /* 0x0000000000177202 */ /* 0x000fe20000000f00 */
[----:B------:R-:W2:Y:S04]  /*24ae0*/  LDL.LU R3, [R1+0x1dec] ;  /* 0x001dec0001037983 */ /* 0x000ea80000300800 */
[----:B------:R0:W-:Y:S04]  /*24af0*/  STL.64 [R1+0x1cf8], R22 ;  /* 0x001cf81601007387 */ /* 0x0001e80000100a00 */
[----:B0-----:R-:W2:Y:S01]  /*24b00*/  LDL.64 R22, [R1+0x1a8] ;  /* 0x0001a80001167983 */ /* 0x001ea20000100a00 */
[----:B------:R0:W-:Y:S02]  /*24b10*/  STL.64 [R1+0x1e0], R12 ;  /* 0x0001e00c01007387 */ /* 0x0001e40000100a00 */
[----:B------:R1:W-:Y:S01]  /*24b20*/  STL.64 [R1+0x1e8], R14 ;  /* 0x0001e80e01007387 */ /* 0x0003e20000100a00 */
[----:B0-----:R-:W2:Y:S01]  /*24b30*/  LDL.LU R12, [R1+0x1de8] ;  /* 0x001de800010c7983 */ /* 0x001ea20000300800 */
[----:B-1----:R-:W-:Y:S01]  /*24b40*/  IMAD.MOV.U32 R14, RZ, RZ, R18 ;  /* 0x000000ffff0e7224 */ /* 0x002fe200078e0012 */
[----:B------:R-:W-:-:S02]  /*24b50*/  MOV R15, R19 ;  /* 0x00000013000f7202 */ /* 0x000fc40000000f00 */
[----:B------:R-:W2:Y:S01]  /*24b60*/  LDL.LU.64 R18, [R1+0x1de0] ;  /* 0x001de00001127983 */ /* 0x000ea20000300a00 */
[----:B------:R-:W2:Y:S02]  /*24b70*/  LDL.LU.64 R16, [R1+0x1dd8] ;  /* 0x001dd80001107983 */ /* 0x000ea40000300a00 */
[----:B--2---:R-:W-:Y:S01]  /*24b80*/  HMMA.16816.F32.BF16 R8, R8, R22, R16 ;  /* 0x000000160808723c */ /* 0x004fe20000041810 */
[----:B------:R-:W2:Y:S01]  /*24b90*/  LDL.LU.64 R18, [R1+0x1dd0] ;  /* 0x001dd00001127983 */ /* 0x000ea20000300a00 */
[----:B------:R-:W2:Y:S02]  /*24ba0*/  LDL.LU.64 R16, [R1+0x1dc8] ;  /* 0x001dc80001107983 */ /* 0x000ea40000300a00 */
[----:B------:R-:W-:-:S03]  /*24bb0*/  IMAD.MOV.U32 R13, RZ, RZ, R23 ;  /* 0x000000ffff0d7224 */ /* 0x000fc600078e0017 */
[----:B------:R-:W-:Y:S01]  /*24bc0*/  IMAD.MOV.U32 R22, RZ, RZ, R12 ;  /* 0x000000ffff167224 */ /* 0x000fe200078e000c */
[----:B------:R-:W-:Y:S11]  /*24bd0*/  MOV R23, R29 ;  /* 0x0000001d00177202 */ /* 0x000ff60000000f00 */
[----:B------:R-:W-:Y:S04]  /*24be0*/  @!UPT UIADD3 URZ, URZ, URZ, URZ ;  /* 0x0000003f3f3ff290 */ /* 0x000fe8000fffe03f */
[----:B------:R-:W-:Y:S01]  /*24bf0*/  STL [R1+0x1c0], R8 ;  /* 0x0001c00801007387 */ /* 0x000fe20000100800 */
[----:B------:R0:W-:Y:S02]  /*24c00*/  STL.64 [R1+0x1c8], R10 ;  /* 0x0001c80a01007387 */ /* 0x0001e40000100a00 */
[----:B------:R-:W3:Y:S02]  /*24c10*/  LDL.LU R12, [R1+0x1dc4] ;  /* 0x001dc400010c7983 */ /* 0x000ee40000300800 */
[----:B------:R-:W3:Y:S01]  /*24c20*/  LDL.LU R29, [R1+0x1dc0] ;  /* 0x001dc000011d7983 */ /* 0x000ee20000300800 */
[----:B------:R1:W-:Y:S01]  /*24c30*/  STL.64 [R1+0x1d10], R22 ;  /* 0x001d101601007387 */ /* 0x0003e20000100a00 */
[----:B0-----:R-:W-:-:S03]  /*24c40*/  IMAD.MOV.U32 R10, RZ, RZ, R2 ;  /* 0x000000ffff0a7224 */ /* 0x001fc600078e0002 */
[----:B------:R-:W3:Y:S01]  /*24c50*/  LDL.LU R2, [R1+0x1dbc] ;  /* 0x001dbc0001027983 */ /* 0x000ee20000300800 */
[----:B--2---:R-:W-:-:S03]  /*24c60*/  MOV R11, R16 ;  /* 0x00000010000b7202 */ /* 0x004fc60000000f00 */
[----:B------:R-:W2:Y:S02]  /*24c70*/  LDL.LU R16, [R1+0x1db8] ;  /* 0x001db80001107983 */ /* 0x000ea40000300800 */
[----:B------:R-:W-:Y:S02]  /*24c80*/  STL.64 [R1+0x1d20], R10 ;  /* 0x001d200a01007387 */ /* 0x000fe40000100a00 */
[----:B------:R-:W2:Y:S02]  /*24c90*/  LDL.LU R20, [R1+0x60] ;  /* 0x0000600001147983 */ /* 0x000ea40000300800 */
[----:B------:R-:W2:Y:S01]  /*24ca0*/  LDL.LU R21, [R1+0x64] ;  /* 0x0000640001157983 */ /* 0x000ea20000300800 */
[----:B-1----:R-:W2:Y:S01]  /*24cb0*/  LDL.LU R22, [R1+0x68] ;  /* 0x0000680001167983 */ /* 0x002ea20000300800 */
[----:B------:R-:W2:Y:S02]  /*24cc0*/  LDL.LU R23, [R1+0x6c] ;  /* 0x00006c0001177983 */ /* 0x000ea40000300800 */
[----:B------:R-:W-:Y:S01]  /*24cd0*/  IMAD.MOV.U32 R26, RZ, RZ, R17 ;  /* 0x000000ffff1a7224 */ /* 0x000fe200078e0011 */
[----:B------:R-:W-:Y:S01]  /*24ce0*/  MOV R27, R18 ;  /* 0x00000012001b7202 */ /* 0x000fe20000000f00 */
[----:B--2---:R-:W-:Y:S01]  /*24cf0*/  STL.64 [R1+0x1d38], R22 ;  /* 0x001d381601007387 */ /* 0x004fe20000100a00 */
[----:B------:R0:W-:Y:S02]  /*24d00*/  STL.64 [R1+0x1d30], R20 ;  /* 0x001d301401007387 */ /* 0x0001e40000100a00 */
[----:B------:R-:W2:Y:S02]  /*24d10*/  LDL.LU R17, [R1+0x1db4] ;  /* 0x001db40001117983 */ /* 0x000ea40000300800 */
[----:B------:R-:W2:Y:S01]  /*24d20*/  LDL.LU R18, [R1+0x1db0] ;  /* 0x001db00001127983 */ /* 0x000ea20000300800 */
[----:B------:R1:W-:Y:S01]  /*24d30*/  STL.64 [R1+0x1d40], R26 ;  /* 0x001d401a01007387 */ /* 0x0003e20000100a00 */
[----:B------:R1:W-:Y:S03]  /*24d40*/  STL.64 [R1+0x1d48], R6 ;  /* 0x001d480601007387 */ /* 0x0003e60000100a00 */
[----:B0-----:R-:W2:Y:S01]  /*24d50*/  LDL.LU R20, [R1+0x80] ;  /* 0x0000800001147983 */ /* 0x001ea20000300800 */
[----:B------:R-:W2:Y:S02]  /*24d60*/  LDL.LU R21, [R1+0x84] ;  /* 0x0000840001157983 */ /* 0x000ea40000300800 */
[----:B------:R-:W2:Y:S02]  /*24d70*/  LDL.LU R22, [R1+0x88] ;  /* 0x0000880001167983 */ /* 0x000ea40000300800 */
[----:B------:R-:W2:Y:S02]  /*24d80*/  LDL.LU R23, [R1+0x8c] ;  /* 0x00008c0001177983 */ /* 0x000ea40000300800 */
[----:B-1----:R-:W-:Y:S01]  /*24d90*/  IMAD.MOV.U32 R26, RZ, RZ, R19 ;  /* 0x000000ffff1a7224 */ /* 0x002fe200078e0013 */
[----:B---3--:R-:W-:Y:S01]  /*24da0*/  MOV R27, R28 ;  /* 0x0000001c001b7202 */ /* 0x008fe20000000f00 */
[----:B--2---:R4:W-:Y:S01]  /*24db0*/  STL.64 [R1+0x1d58], R22 ;  /* 0x001d581601007387 */ /* 0x0049e20000100a00 */
[----:B------:R-:W-:Y:S02]  /*24dc0*/  STL.64 [R1+0x1d50], R20 ;  /* 0x001d501401007387 */ /* 0x000fe40000100a00 */
[----:B------:R-:W2:Y:S02]  /*24dd0*/  LDL.LU R19, [R1+0x1dac] ;  /* 0x001dac0001137983 */ /* 0x000ea40000300800 */
[----:B------:R-:W3:Y:S01]  /*24de0*/  LDL.LU R28, [R1+0x1da8] ;  /* 0x001da800011c7983 */ /* 0x000ee20000300800 */
[----:B------:R0:W-:Y:S01]  /*24df0*/  STL.64 [R1+0x1d60], R26 ;  /* 0x001d601a01007387 */ /* 0x0001e20000100a00 */
[----:B------:R-:W2:Y:S02]  /*24e00*/  LDL.LU R4, [R1+0x160] ;  /* 0x0001600001047983 */ /* 0x000ea40000300800 */
[----:B------:R-:W2:Y:S02]  /*24e10*/  LDL.LU R5, [R1+0x164] ;  /* 0x0001640001057983 */ /* 0x000ea40000300800 */
[----:B------:R-:W2:Y:S01]  /*24e20*/  LDL.LU R6, [R1+0x168] ;  /* 0x0001680001067983 */ /* 0x000ea20000300800 */
[----:B------:R-:W2:Y:S01]  /*24e30*/  LDL.LU R7, [R1+0x16c] ;  /* 0x00016c0001077983 */ /* 0x000ea20000300800 */
[----:B----4-:R-:W-:Y:S01]  /*24e40*/  IMAD.MOV.U32 R22, RZ, RZ, R25 ;  /* 0x000000ffff167224 */ /* 0x010fe200078e0019 */
[----:B------:R-:W-:-:S02]  /*24e50*/  MOV R23, R24 ;  /* 0x0000001800177202 */ /* 0x000fc40000000f00 */
[----:B--2---:R1:W-:Y:S01]  /*24e60*/  STL.64 [R1+0x1d70], R6 ;  /* 0x001d700601007387 */ /* 0x0043e20000100a00 */
[----:B------:R-:W-:Y:S02]  /*24e70*/  STL.64 [R1+0x1d68], R4 ;  /* 0x001d680401007387 */ /* 0x000fe40000100a00 */
[----:B------:R-:W-:Y:S02]  /*24e80*/  STL.64 [R1+0x1d78], R22 ;  /* 0x001d781601007387 */ /* 0x000fe40000100a00 */
[----:B------:R-:W2:Y:S01]  /*24e90*/  LDL.LU R24, [R1+0x170] ;  /* 0x0001700001187983 */ /* 0x000ea20000300800 */
[----:B------:R-:W2:Y:S01]  /*24ea0*/  LDL.LU R25, [R1+0x174] ;  /* 0x0001740001197983 */ /* 0x000ea20000300800 */
[----:B0-----:R-:W4:Y:S02]  /*24eb0*/  LDL.LU R26, [R1+0x178] ;  /* 0x00017800011a7983 */ /* 0x001f240000300800 */
[----:B------:R-:W4:Y:S02]  /*24ec0*/  LDL.LU R27, [R1+0x17c] ;  /* 0x00017c00011b7983 */ /* 0x000f240000300800 */
[----:B-1----:R-:W-:Y:S01]  /*24ed0*/  IMAD.MOV.U32 R6, RZ, RZ, R12 ;  /* 0x000000ffff067224 */ /* 0x002fe200078e000c */
[----:B------:R-:W-:-:S02]  /*24ee0*/  MOV R7, R3 ;  /* 0x0000000300077202 */ /* 0x000fc40000000f00 */
[----:B------:R-:W-:Y:S01]  /*24ef0*/  MOV R0, R9 ;  /* 0x0000000900007202 */ /* 0x000fe20000000f00 */
[----:B---3--:R-:W-:Y:S01]  /*24f00*/  IMAD.MOV.U32 R12, RZ, RZ, R28 ;  /* 0x000000ffff0c7224 */ /* 0x008fe200078e001c */
[----:B----4-:R0:W-:Y:S01]  /*24f10*/  STL.64 [R1+0x1d88], R26 ;  /* 0x001d881a01007387 */ /* 0x0101e20000100a00 */
[----:B--2---:R-:W-:Y:S02]  /*24f20*/  STL.64 [R1+0x1d80], R24 ;  /* 0x001d801801007387 */ /* 0x004fe40000100a00 */
[----:B0-----:R-:W-:Y:S02]  /*24f30*/  IMAD.MOV.U32 R26, RZ, RZ, R2 ;  /* 0x000000ffff1a7224 */ /* 0x001fe400078e0002 */
[----:B------:R-:W2:Y:S01]  /*24f40*/  LDL.LU R2, [R1+0x1da4] ;  /* 0x001da40001027983 */ /* 0x000ea20000300800 */
[----:B------:R0:W-:Y:S02]  /*24f50*/  STL.64 [R1+0x1d90], R6 ;  /* 0x001d900601007387 */ /* 0x0001e40000100a00 */
[----:B------:R-:W3:Y:S02]  /*24f60*/  LDL.LU R4, [R1+0x190] ;  /* 0x0001900001047983 */ /* 0x000ee40000300800 */
[----:B------:R-:W3:Y:S01]  /*24f70*/  LDL.LU R5, [R1+0x194] ;  /* 0x0001940001057983 */ /* 0x000ee20000300800 */
[----:B0-----:R-:W3:Y:S01]  /*24f80*/  LDL.LU R6, [R1+0x198] ;  /* 0x0001980001067983 */ /* 0x001ee20000300800 */
[----:B------:R-:W3:Y:S02]  /*24f90*/  LDL.LU R7, [R1+0x19c] ;  /* 0x00019c0001077983 */ /* 0x000ee40000300800 */
[----:B------:R-:W4:Y:S02]  /*24fa0*/  LDL.LU R20, [R1+0x180] ;  /* 0x0001800001147983 */ /* 0x000f240000300800 */
[----:B------:R-:W4:Y:S01]  /*24fb0*/  LDL.LU R21, [R1+0x184] ;  /* 0x0001840001157983 */ /* 0x000f220000300800 */
[----:B------:R-:W4:Y:S01]  /*24fc0*/  LDL.LU R22, [R1+0x188] ;  /* 0x0001880001167983 */ /* 0x000f220000300800 */
[----:B------:R-:W4:Y:S02]  /*24fd0*/  LDL.LU R23, [R1+0x18c] ;  /* 0x00018c0001177983 */ /* 0x000f240000300800 */
[----:B------:R-:W2:Y:S02]  /*24fe0*/  LDL.LU R8, [R1+0x70] ;  /* 0x0000700001087983 */ /* 0x000ea40000300800 */
[----:B------:R-:W2:Y:S01]  /*24ff0*/  LDL.LU R9, [R1+0x74] ;  /* 0x0000740001097983 */ /* 0x000ea20000300800 */
[----:B------:R-:W2:Y:S01]  /*25000*/  LDL.LU R10, [R1+0x78] ;  /* 0x00007800010a7983 */ /* 0x000ea20000300800 */
[----:B------:R-:W2:Y:S02]  /*25010*/  LDL.LU R11, [R1+0x7c] ;  /* 0x00007c00010b7983 */ /* 0x000ea40000300800 */
[----:B------:R-:W-:Y:S02]  /*25020*/  STL.64 [R1+0x1cd8], R14 ;  /* 0x001cd80e01007387 */ /* 0x000fe40000100a00 */
[----:B------:R0:W-:Y:S01]  /*25030*/  STL [R1+0x1cd0], R13 ;  /* 0x001cd00d01007387 */ /* 0x0001e20000100800 */
[----:B------:R-:W2:Y:S04]  /*25040*/  LDL.LU R28, [R1+0x1da0] ;  /* 0x001da000011c7983 */ /* 0x000ea80000300800 */
[----:B0-----:R-:W2:Y:S01]  /*25050*/  LDL.LU R13, [R1+0x24] ;  /* 0x00002400010d7983 */ /* 0x001ea20000300800 */
[----:B------:R-:W2:Y:S02]  /*25060*/  LDL.LU R14, [R1+0x28] ;  /* 0x00002800010e7983 */ /* 0x000ea40000300800 */
[----:B------:R-:W2:Y:S02]  /*25070*/  LDL.LU R15, [R1+0x2c] ;  /* 0x00002c00010f7983 */ /* 0x000ea40000300800 */
[----:B--2---:R-:W-:Y:S01]  /*25080*/  STL.64 [R1+0x1cf0], R14 ;  /* 0x001cf00e01007387 */ /* 0x004fe20000100a00 */
[----:B------:R0:W-:Y:S02]  /*25090*/  STL.64 [R1+0x1ce8], R12 ;  /* 0x001ce80c01007387 */ /* 0x0001e40000100a00 */
[----:B0-----:R-:W-:Y:S01]  /*250a0*/  MOV R12, R2 ;  /* 0x00000002000c7202 */ /* 0x001fe20000000f00 */
[----:B------:R-:W-:Y:S01]  /*250b0*/  IMAD.MOV.U32 R13, RZ, RZ, R28 ;  /* 0x000000ffff0d7224 */ /* 0x000fe200078e001c */
[----:B------:R-:W2:Y:S01]  /*250c0*/  LDL.LU R2, [R1+0x1d9c] ;  /* 0x001d9c0001027983 */ /* 0x000ea20000300800 */
[----:B------:R-:W2:Y:S02]  /*250d0*/  LDL.LU R28, [R1+0x1d98] ;  /* 0x001d9800011c7983 */ /* 0x000ea40000300800 */
[----:B------:R-:W2:Y:S02]  /*250e0*/  LDL.LU R14, [R1+0x38] ;  /* 0x00003800010e7983 */ /* 0x000ea40000300800 */
[----:B------:R-:W2:Y:S01]  /*250f0*/  LDL.LU R15, [R1+0x3c] ;  /* 0x00003c00010f7983 */ /* 0x000ea20000300800 */
[----:B------:R-:W-:-:S07]  /*25100*/  MOV R27, R29 ;  /* 0x0000001d001b7202 */ /* 0x000fce0000000f00 */
[----:B---3--:R-:W-:Y:S01]  /*25110*/  HMMA.16816.F32.BF16 R24, R16, R26, R4 ;  /* 0x0000001a1018723c */ /* 0x008fe20000041804 */
[----:B--2---:R-:W-:Y:S01]  /*25120*/  STL.64 [R1+0x1d08], R14 ;  /* 0x001d080e01007387 */ /* 0x004fe20000100a00 */
[----:B------:R0:W-:Y:S03]  /*25130*/  STL.64 [R1+0x1d00], R12 ;  /* 0x001d000c01007387 */ /* 0x0001e60000100a00 */
[----:B0-----:R-:W2:Y:S01]  /*25140*/  LDL.LU R12, [R1+0x50] ;  /* 0x00005000010c7983 */ /* 0x001ea20000300800 */
[----:B------:R-:W2:Y:S02]  /*25150*/  LDL.LU R13, [R1+0x54] ;  /* 0x00005400010d7983 */ /* 0x000ea40000300800 */
[----:B------:R-:W-:Y:S02]  /*25160*/  STL [R1+0x1bf8], R0 ;  /* 0x001bf80001007387 */ /* 0x000fe40000100800 */
[----:B------:R-:W4:Y:S02]  /*25170*/  LDL.LU.64 R6, [R1+0x1d90] ;  /* 0x001d900001067983 */ /* 0x000f240000300a00 */
[----:B------:R-:W-:Y:S01]  /*25180*/  IMAD.MOV.U32 R15, RZ, RZ, R2 ;  /* 0x000000ffff0f7224 */ /* 0x000fe200078e0002 */
[----:B------:R-:W-:-:S11]  /*25190*/  MOV R14, R28 ;  /* 0x0000001c000e7202 */ /* 0x000fd60000000f00 */
[----:B------:R-:W-:Y:S01]  /*251a0*/  MOV R2, R27 ;  /* 0x0000001b00027202 */ /* 0x000fe20000000f00 */
[----:B------:R-:W-:Y:S01]  /*251b0*/  IMAD.MOV.U32 R28, RZ, RZ, R26 ;  /* 0x000000ffff1c7224 */ /* 0x000fe200078e001a */
[----:B------:R-:W-:Y:S01]  /*251c0*/  MOV R29, R25 ;  /* 0x00000019001d7202 */ /* 0x000fe20000000f00 */
[----:B------:R0:W-:Y:S01]  /*251d0*/  STL [R1+0x2f0], R24 ;  /* 0x0002f01801007387 */ /* 0x0001e20000100800 */
[----:B------:R-:W3:Y:S03]  /*251e0*/  LDL.LU.64 R26, [R1+0x1d88] ;  /* 0x001d8800011a7983 */ /* 0x000ee60000300a00 */
[----:B0-----:R-:W3:Y:S01]  /*251f0*/  LDL.LU.64 R24, [R1+0x1d80] ;  /* 0x001d800001187983 */ /* 0x001ee20000300a00 */
[----:B------:R-:W-:Y:S02]  /*25200*/  STL [R1+0x1c04], R2 ;  /* 0x001c040201007387 */ /* 0x000fe40000100800 */
[----:B------:R-:W-:Y:S02]  /*25210*/  STL [R1+0x1c00], R28 ;  /* 0x001c001c01007387 */ /* 0x000fe40000100800 */
[----:B------:R-:W-:Y:S01]  /*25220*/  STL [R1+0x1bfc], R29 ;  /* 0x001bfc1d01007387 */ /* 0x000fe20000100800 */
[C---:B----4-:R-:W-:Y:S01]  /*25230*/  HMMA.16816.F32.BF16 R4, R16.reuse, R6, R20 ;  /* 0x000000061004723c */ /* 0x050fe20000041814 */
[----:B------:R-:W3:Y:S11]  /*25240*/  LDL.LU.64 R22, [R1+0x1d78] ;  /* 0x001d780001167983 */ /* 0x000ef60000300a00 */
[----:B------:R-:W-:Y:S11]  /*25250*/  @!UPT UIADD3 URZ, URZ, URZ, URZ ;  /* 0x0000003f3f3ff290 */ /* 0x000ff6000fffe03f */
[----:B------:R-:W-:Y:S01]  /*25260*/  STL.64 [R1+0x2e0], R4 ;  /* 0x0002e00401007387 */ /* 0x000fe20000100a00 */
[----:B------:R0:W-:Y:S03]  /*25270*/  STL.64 [R1+0x2e8], R6 ;  /* 0x0002e80601007387 */ /* 0x0001e60000100a00 */
[----:B0-----:R-:W4:Y:S01]  /*25280*/  LDL.LU.64 R6, [R1+0x1d70] ;  /* 0x001d700001067983 */ /* 0x001f220000300a00 */
[----:B------:R-:W4:Y:S01]  /*25290*/  LDL.LU.64 R4, [R1+0x1d68] ;  /* 0x001d680001047983 */ /* 0x000f220000300a00 */
[C---:B---3--:R-:W-:Y:S02]  /*252a0*/  HMMA.16816.F32.BF16 R20, R16.reuse, R22, R24 ;  /* 0x000000161014723c */ /* 0x048fe40000041818 */
[----:B------:R-:W4:Y:S11]  /*252b0*/  LDL.LU.64 R26, [R1+0x1d60] ;  /* 0x001d6000011a7983 */ /* 0x000f360000300a00 */
[----:B------:R-:W-:Y:S10]  /*252c0*/  @!UPT UIADD3 URZ, URZ, URZ, URZ ;  /* 0x0000003f3f3ff290 */ /* 0x000ff4000fffe03f */
[----:B------:R-:W-:Y:S01]  /*252d0*/  STL.64 [R1+0x190], R20 ;  /* 0x0001901401007387 */ /* 0x000fe20000100a00 */
[----:B------:R0:W-:Y:S03]  /*252e0*/  STL.64 [R1+0x198], R22 ;  /* 0x0001981601007387 */ /* 0x0001e60000100a00 */
[----:B0-----:R-:W3:Y:S01]  /*252f0*/  LDL.LU.64 R22, [R1+0x1d58] ;  /* 0x001d580001167983 */ /* 0x001ee20000300a00 */
[----:B------:R-:W3:Y:S01]  /*25300*/  LDL.LU.64 R20, [R1+0x1d50] ;  /* 0x001d500001147983 */ /* 0x000ee20000300a00 */
[C---:B----4-:R-:W-:Y:S02]  /*25310*/  HMMA.16816.F32.BF16 R24, R16.reuse, R26, R4 ;  /* 0x0000001a1018723c */ /* 0x050fe40000041804 */
[----:B------:R-:W3:Y:S11]  /*25320*/  LDL.LU.64 R6, [R1+0x1d48] ;  /* 0x001d480001067983 */ /* 0x000ef60000300a00 */
[----:B------:R-:W-:Y:S10]  /*25330*/  @!UPT UIADD3 URZ, URZ, URZ, URZ ;  /* 0x0000003f3f3ff290 */ /* 0x000ff4000fffe03f */
[----:B------:R-:W-:Y:S01]  /*25340*/  STL.64 [R1+0x180], R24 ;  /* 0x0001801801007387 */ /* 0x000fe20000100a00 */
[----:B------:R0:W-:Y:S03]  /*25350*/  STL.64 [R1+0x188], R26 ;  /* 0x0001881a01007387 */ /* 0x0001e60000100a00 */
[----:B0-----:R-:W4:Y:S01]  /*25360*/  LDL.LU.64 R26, [R1+0x1d40] ;  /* 0x001d4000011a7983 */ /* 0x001f220000300a00 */
[C---:B---3--:R-:W-:Y:S03]  /*25370*/  HMMA.16816.F32.BF16 R4, R16.reuse, R6, R20 ;  /* 0x000000061004723c */ /* 0x048fe60000041814 */
[----:B------:R-:W3:Y:S01]  /*25380*/  LDL.LU.64 R22, [R1+0x1d38] ;  /* 0x001d380001167983 */ /* 0x000ee20000300a00 */
[----:B------:R-:W3:Y:S11]  /*25390*/  LDL.LU.64 R20, [R1+0x1d30] ;  /* 0x001d300001147983 */ /* 0x000ef60000300a00 */
[----:B------:R-:W-:Y:S08]  /*253a0*/  @!UPT UIADD3 URZ, URZ, URZ, URZ ;  /* 0x0000003f3f3ff290 */ /* 0x000ff0000fffe03f */
[----:B------:R0:W-:Y:S01]  /*253b0*/  STL.64 [R1+0x170], R4 ;  /* 0x0001700401007387 */ /* 0x0001e20000100a00 */
[----:B------:R-:W-:Y:S03]  /*253c0*/  STL.64 [R1+0x178], R6 ;  /* 0x0001780601007387 */ /* 0x000fe60000100a00 */
[----:B0-----:R-:W2:Y:S01]  /*253d0*/  LDL.LU.64 R4, [R1+0x1d28] ;  /* 0x001d280001047983 */ /* 0x001ea20000300a00 */
[C---:B----4-:R-:W-:Y:S01]  /*253e0*/  HMMA.16816.F32.BF16 R24, R16.reuse, R26, R8 ;  /* 0x0000001a1018723c */ /* 0x050fe20000041808 */
[----:B------:R-:W3:Y:S11]  /*253f0*/  LDL.LU.64 R10, [R1+0x1d20] ;  /* 0x001d2000010a7983 */ /* 0x000ef60000300a00 */
[----:B------:R-:W-:Y:S11]  /*25400*/  @!UPT UIADD3 URZ, URZ, URZ, URZ ;  /* 0x0000003f3f3ff290 */ /* 0x000ff6000fffe03f */
[----:B------:R-:W-:Y:S01]  /*25410*/  @!UPT UIADD3 URZ, URZ, URZ, URZ ;  /* 0x0000003f3f3ff290 */ /* 0x000fe2000fffe03f */
[----:B------:R-:W-:Y:S01]  /*25420*/  IMAD.MOV.U32 R3, RZ, RZ, R27 ;  /* 0x000000ffff037224 */ /* 0x000fe200078e001b */
[----:B------:R-:W-:Y:S01]  /*25430*/  STL.64 [R1+0x160], R24 ;  /* 0x0001601801007387 */ /* 0x000fe20000100a00 */
[----:B------:R0:W-:Y:S03]  /*25440*/  STL [R1+0x168], R26 ;  /* 0x0001681a01007387 */ /* 0x0001e60000100800 */
[----:B0-----:R-:W4:Y:S01]  /*25450*/  LDL.LU.64 R26, [R1+0x1d18] ;  /* 0x001d1800011a7983 */ /* 0x001f220000300a00 */
[----:B------:R-:W-:Y:S01]  /*25460*/  STL [R1+0x1ad0], R3 ;  /* 0x001ad00301007387 */ /* 0x000fe20000100800 */
[C---:B---3--:R-:W-:Y:S02]  /*25470*/  HMMA.16816.F32.BF16 R8, R16.reuse, R10, R20 ;  /* 0x0000000a1008723c */ /* 0x048fe40000041814 */
[----:B------:R-:W2:Y:S11]  /*25480*/  LDL.LU.64 R22, [R1+0x1d10] ;  /* 0x001d100001167983 */ /* 0x000eb60000300a00 */
[----:B------:R-:W-:Y:S10]  /*25490*/  @!UPT UIADD3 URZ, URZ, URZ, URZ ;  /* 0x0000003f3f3ff290 */ /* 0x000ff4000fffe03f */
[----:B------:R-:W-:Y:S01]  /*254a0*/  STL.64 [R1+0x150], R8 ;  /* 0x0001500801007387 */ /* 0x000fe20000100a00 */
[----:B------:R-:W-:Y:S01]  /*254b0*/  STL.64 [R1+0x158], R10 ;  /* 0x0001580a01007387 */ /* 0x000fe20000100a00 */
[C---:B--2---:R-:W-:Y:S02]  /*254c0*/  HMMA.16816.F32.BF16 R20, R16.reuse, R22, R12 ;  /* 0x000000161014723c */ /* 0x044fe4000004180c */
[----:B------:R-:W2:Y:S01]  /*254d0*/  LDL.LU.64 R14, [R1+0x1d08] ;  /* 0x001d0800010e7983 */ /* 0x000ea20000300a00 */
[----:B------:R-:W2:Y:S11]  /*254e0*/  LDL.LU.64 R12, [R1+0x1d00] ;  /* 0x001d0000010c7983 */ /* 0x000eb60000300a00 */
[----:B------:R-:W-:Y:S09]  /*254f0*/  @!UPT UIADD3 URZ, URZ, URZ, URZ ;  /* 0x0000003f3f3ff290 */ /* 0x000ff2000fffe03f */
[----:B------:R-:W-:Y:S01]  /*25500*/  STL.64 [R1+0x140], R20 ;  /* 0x0001401401007387 */ /* 0x000fe20000100a00 */
[----:B------:R0:W-:Y:S03]  /*25510*/  STL.64 [R1+0x148], R22 ;  /* 0x0001481601007387 */ /* 0x0001e60000100a00 */
[----:B0-----:R-:W2:Y:S02]  /*25520*/  LDL.LU.64 R22, [R1+0x1cf8] ;  /* 0x001cf80001167983 */ /* 0x001ea40000300a00 */
[C---:B--2---:R-:W-:Y:S02]  /*25530*/  HMMA.16816.F32.BF16 R20, R16.reuse, R22, R12 ;  /* 0x000000161014723c */ /* 0x044fe4000004180c */
[----:B------:R-:W2:Y:S01]  /*25540*/  LDL.LU.64 R14, [R1+0x1cf0] ;  /* 0x001cf000010e7983 */ /* 0x000ea20000300a00 */
[----:B------:R-:W2:Y:S11]  /*25550*/  LDL.LU.64 R12, [R1+0x1ce8] ;  /* 0x001ce800010c7983 */ /* 0x000eb60000300a00 */
[----:B------:R-:W-:Y:S09]  /*25560*/  @!UPT UIADD3 URZ, URZ, URZ, URZ ;  /* 0x0000003f3f3ff290 */ /* 0x000ff2000fffe03f */
[----:B------:R-:W-:Y:S01]  /*25570*/  STL.64 [R1+0x130], R20 ;  /* 0x0001301401007387 */ /* 0x000fe20000100a00 */
[----:B------:R0:W-:Y:S03]  /*25580*/  STL.64 [R1+0x138], R22 ;  /* 0x0001381601007387 */ /* 0x0001e60000100a00 */
[----:B0-----:R-:W2:Y:S04]  /*25590*/  LDL.LU.64 R22, [R1+0x1ce0] ;  /* 0x001ce00001167983 */ /* 0x001ea80000300a00 */
[----:B------:R-:W0:Y:S04]  /*255a0*/  S2R R7, SR_TID.X ;  /* 0x0000000000077919 */ /* 0x000e280000002100 */
[----:B------:R-:W1:Y:S01]  /*255b0*/  S2R R25, SR_TID.X ;  /* 0x0000000000197919 */ /* 0x000e620000002100 */
[----:B--2---:R-:W-:Y:S03]  /*255c0*/  HMMA.16816.F32.BF16 R20, R16, R22, R12 ;  /* 0x000000161014723c */ /* 0x004fe6000004180c */
[----:B------:R-:W2:Y:S01]  /*255d0*/  LDL.LU.64 R14, [R1+0x1cd8] ;  /* 0x001cd800010e7983 */ /* 0x000ea20000300a00 */
[----:B------:R-:W3:Y:S11]  /*255e0*/  LDL.LU R13, [R1+0x1cd0] ;  /* 0x001cd000010d7983 */ /* 0x000ef60000300800 */
[----:B------:R-:W-:Y:S08]  /*255f0*/  @!UPT UIADD3 URZ, URZ, URZ, URZ ;  /* 0x0000003f3f3ff290 */ /* 0x000ff0000fffe03f */
[----:B------:R-:W-:Y:S01]  /*25600*/  STL.64 [R1+0x120], R20 ;  /* 0x0001201401007387 */ /* 0x000fe20000100a00 */
[----:B------:R0:W-:Y:S03]  /*25610*/  STL.64 [R1+0x128], R22 ;  /* 0x0001281601007387 */ /* 0x0001e60000100a00 */
[----:B0-----:R-:W4:Y:S01]  /*25620*/  LDL.LU.64 R22, [R1+0x1cc8] ;  /* 0x001cc80001167983 */ /* 0x001f220000300a00 */
[----:B------:R-:W4:Y:S01]  /*25630*/  LDL.LU.64 R20, [R1+0x1cc0] ;  /* 0x001cc00001147983 */ /* 0x000f220000300a00 */
[----:B------:R-:W-:Y:S02]  /*25640*/  LOP3.LUT R11, R7, 0x7, RZ, 0xc0, !PT ;  /* 0x00000007070b7812 */ /* 0x000fe400078ec0ff */
[----:B-1----:R-:W-:-:S03]  /*25650*/  SHF.L.U32 R25, R25, 0x7, RZ ;  /* 0x0000000719197819 */ /* 0x002fc600000006ff */
[----:B------:R-:W-:-:S05]  /*25660*/  IMAD.SHL.U32 R12, R11, 0x10, RZ ;  /* 0x000000100b0c7824 */ /* 0x000fca00078e00ff */
[----:B------:R-:W-:Y:S02]  /*25670*/  LOP3.LUT R12, R12, 0x780, R25, 0xf8, !PT ;  /* 0x000007800c0c7812 */ /* 0x000fe400078ef819 */
[C---:B----4-:R-:W-:Y:S01]  /*25680*/  HMMA.16816.F32.BF16 R24, R16.reuse, R26, R20 ;  /* 0x0000001a1018723c */ /* 0x050fe20000041814 */
[----:B------:R-:W4:Y:S01]  /*25690*/  LDL.LU.64 R22, [R1+0x1cb8] ;  /* 0x001cb80001167983 */ /* 0x000f220000300a00 */
[----:B------:R-:W4:Y:S11]  /*256a0*/  LDL.LU.64 R20, [R1+0x1cb0] ;  /* 0x001cb00001147983 */ /* 0x000f360000300a00 */
[----:B------:R-:W-:Y:S10]  /*256b0*/  @!UPT UIADD3 URZ, URZ, URZ, URZ ;  /* 0x0000003f3f3ff290 */ /* 0x000ff4000fffe03f */
[----:B------:R-:W-:Y:S01]  /*256c0*/  STL.64 [R1+0x110], R24 ;  /* 0x0001101801007387 */ /* 0x000fe20000100a00 */
[----:B------:R0:W-:Y:S03]  /*256d0*/  STL.64 [R1+0x118], R26 ;  /* 0x0001181a01007387 */ /* 0x0001e60000100a00 */
[----:B0-----:R-:W4:Y:S02]  /*256e0*/  LDL.LU.64 R26, [R1+0x1ca8] ;  /* 0x001ca800011a7983 */ /* 0x001f240000300a00 */
[----:B----4-:R-:W-:Y:S02]  /*256f0*/  HMMA.16816.F32.BF16 R24, R16, R26, R20 ;  /* 0x0000001a1018723c */ /* 0x010fe40000041814 */
[----:B------:R-:W4:Y:S01]  /*25700*/  LDL.LU.64 R22, [R1+0x1ca0] ;  /* 0x001ca00001167983 */ /* 0x000f220000300a00 */
[----:B------:R-:W2:Y:S11]  /*25710*/  LDL.LU.64 R20, [R1+0x1c98] ;  /* 0x001c980001147983 */ /* 0x000eb60000300a00 */
[----:B------:R-:W-:Y:S09]  /*25720*/  @!UPT UIADD3 URZ, URZ, URZ, URZ ;  /* 0x0000003f3f3ff290 */ /* 0x000ff2000fffe03f */
[----:B------:R-:W-:Y:S01]  /*25730*/  STL.64 [R1+0x2d0], R24 ;  /* 0x0002d01801007387 */ /* 0x000fe20000100a00 */
[----:B------:R0:W-:Y:S03]  /*25740*/  STL.64 [R1+0x2d8], R26 ;  /* 0x0002d81a01007387 */ /* 0x0001e60000100a00 */
[----:B0-----:R-:W4:Y:S01]  /*25750*/  LDL.LU.64 R26, [R1+0x1c90] ;  /* 0x001c9000011a7983 */ /* 0x001f220000300a00 */
[----:B------:R-:W4:Y:S01]  /*25760*/  LDL.LU.64 R24, [R1+0x1c88] ;  /* 0x001c880001187983 */ /* 0x000f220000300a00 */
[----:B------:R-:W-:-:S04]  /*25770*/  LOP3.LUT R12, R12, 0x10, R7, 0x78, !PT ;  /* 0x000000100c0c7812 */ /* 0x000fc800078e7807 */
[----:B------:R-:W-:Y:S02]  /*25780*/  LOP3.LUT R12, R12, 0x40, RZ, 0x3c, !PT ;  /* 0x000000400c0c7812 */ /* 0x000fe400078e3cff */
[C---:B------:R-:W-:Y:S02]  /*25790*/  SHF.L.U32 R8, R7.reuse, 0x1, RZ ;  /* 0x0000000107087819 */ /* 0x040fe400000006ff */
[----:B------:R-:W-:Y:S01]  /*257a0*/  LOP3.LUT R10, R7, 0x60, RZ, 0xc0, !PT ;  /* 0x00000060070a7812 */ /* 0x000fe200078ec0ff */
[----:B------:R-:W-:-:S05]  /*257b0*/  IMAD.SHL.U32 R9, R11, 0x10, RZ ;  /* 0x000000100b097824 */ /* 0x000fca00078e00ff */
[----:B------:R-:W-:Y:S01]  /*257c0*/  LOP3.LUT R9, R9, 0x30, R8, 0x78, !PT ;  /* 0x0000003009097812 */ /* 0x000fe200078e7808 */
[----:B------:R-:W-:-:S05]  /*257d0*/  LEA R8, R11, R10, 0x2 ;  /* 0x0000000a0b087211 */ /* 0x000fca00078e10ff */
[----:B------:R-:W-:-:S05]  /*257e0*/  IMAD.U32 R8, R8, 0x20, R9 ;  /* 0x0000002008087824 */ /* 0x000fca00078e0009 */
[----:B------:R-:W-:Y:S01]  /*257f0*/  LOP3.LUT R8, R8, 0x40, RZ, 0x3c, !PT ;  /* 0x0000004008087812 */ /* 0x000fe200078e3cff */
[----:B--2---:R-:W-:Y:S01]  /*25800*/  STL.64 [R1+0x1c80], R20 ;  /* 0x001c801401007387 */ /* 0x004fe20000100a00 */
[----:B----4-:R-:W-:Y:S03]  /*25810*/  HMMA.16816.F32.BF16 R24, R16, R22, R24 ;  /* 0x000000161018723c */ /* 0x010fe60000041818 */
[----:B------:R-:W-:Y:S11]  /*25820*/  LDSM.16.M88.4 R20, [R8] ;  /* 0x000000000814783b */ /* 0x000ff60000000200 */
[----:B------:R-:W-:Y:S09]  /*25830*/  @!UPT UIADD3 URZ, URZ, URZ, URZ ;  /* 0x0000003f3f3ff290 */ /* 0x000ff2000fffe03f */
[----:B------:R-:W-:Y:S01]  /*25840*/  STL.64 [R1+0xf0], R24 ;  /* 0x0000f01801007387 */ /* 0x000fe20000100a00 */
[----:B------:R0:W-:Y:S02]  /*25850*/  STL.64 [R1+0xf8], R26 ;  /* 0x0000f81a01007387 */ /* 0x0001e40000100a00 */
[----:B0-----:R-:W-:Y:S01]  /*25860*/  MOV R26, R5 ;  /* 0x00000005001a7202 */ /* 0x001fe20000000f00 */
[----:B------:R-:W-:Y:S02]  /*25870*/  IMAD.MOV.U32 R27, RZ, RZ, R4 ;  /* 0x000000ffff1b7224 */ /* 0x000fe400078e0004 */
[----:B------:R-:W0:Y:S04]  /*25880*/  LDSM.16.M88.4 R4, [R12+0x18000] ;  /* 0x018000000c04783b */ /* 0x000e280000000200 */
[----:B------:R-:W-:Y:S04]  /*25890*/  STL [R1+0x1c68], R12 ;  /* 0x001c680c01007387 */ /* 0x000fe80000100800 */
[----:B0-----:R-:W-:Y:S01]  /*258a0*/  STL.64 [R1+0x1c60], R6 ;  /* 0x001c600601007387 */ /* 0x001fe20000100a00 */
[----:B------:R0:W-:Y:S03]  /*258b0*/  STL.64 [R1+0x1c58], R4 ;  /* 0x001c580401007387 */ /* 0x0001e60000100a00 */
[----:B0-----:R-:W2:Y:S01]  /*258c0*/  LDL.LU R4, [R1+0xd0] ;  /* 0x0000d00001047983 */ /* 0x001ea20000300800 */
[----:B------:R-:W2:Y:S02]  /*258d0*/  LDL.LU R5, [R1+0xd4] ;  /* 0x0000d40001057983 */ /* 0x000ea40000300800 */
[----:B------:R-:W2:Y:S02]  /*258e0*/  LDL.LU R6, [R1+0xd8] ;  /* 0x0000d80001067983 */ /* 0x000ea40000300800 */
[----:B------:R-:W2:Y:S01]  /*258f0*/  LDL.LU R7, [R1+0xdc] ;  /* 0x0000dc0001077983 */ /* 0x000ea20000300800 */
[----:B------:R-:W-:Y:S01]  /*25900*/  STL.64 [R1+0xc0], R20 ;  /* 0x0000c01401007387 */ /* 0x000fe20000100a00 */
[----:B------:R-:W-:Y:S02]  /*25910*/  STL.64 [R1+0xc8], R22 ;  /* 0x0000c81601007387 */ /* 0x000fe40000100a00 */
[----:B------:R-:W0:Y:S02]  /*25920*/  LDSM.16.M88.4 R20, [R8+0x1000] ;  /* 0x001000000814783b */ /* 0x000e240000000200 */
[----:B0-----:R-:W-:Y:S02]  /*25930*/  STL.64 [R1+0xb0], R20 ;  /* 0x0000b01401007387 */ /* 0x001fe40000100a00 */
[----:B------:R-:W-:Y:S02]  /*25940*/  STL.64 [R1+0xb8], R22 ;  /* 0x0000b81601007387 */ /* 0x000fe40000100a00 */
[----:B------:R-:W0:Y:S02]  /*25950*/  LDSM.16.M88.4 R20, [R8+0x2000] ;  /* 0x002000000814783b */ /* 0x000e240000000200 */
[----:B0-----:R-:W-:Y:S01]  /*25960*/  STL.64 [R1+0xa0], R20 ;  /* 0x0000a01401007387 */ /* 0x001fe20000100a00 */
[----:B------:R-:W-:Y:S01]  /*25970*/  MOV R10, R20 ;  /* 0x00000014000a7202 */ /* 0x000fe20000000f00 */
[----:B------:R-:W-:Y:S02]  /*25980*/  STL.64 [R1+0xa8], R22 ;  /* 0x0000a81601007387 */ /* 0x000fe40000100a00 */
[----:B------:R-:W-:-:S02]  /*25990*/  IMAD.MOV.U32 R9, RZ, RZ, R21 ;  /* 0x000000ffff097224 */ /* 0x000fc400078e0015 */
[----:B------:R-:W0:Y:S04]  /*259a0*/  LDSM.16.M88.4 R20, [R8+0x3000] ;  /* 0x003000000814783b */ /* 0x000e280000000200 */
[----:B0-----:R-:W-:Y:S01]  /*259b0*/  STL.64 [R1+0x90], R20 ;  /* 0x0000901401007387 */ /* 0x001fe20000100a00 */
        /* <DEDUP_REMOVED lines=10> */
[----:B------:R-:W-:Y:S01]  /*25a60*/  STL [R1+0x1c0c], R3 ;  /* 0x001c0c0301007387 */ /* 0x000fe20000100800 */
[----:B------:R-:W-:Y:S02]  /*25a70*/  STL [R1+0x1c08], R0 ;  /* 0x001c080001007387 */ /* 0x000fe40000100800 */
[----:B0-----:R-:W-:Y:S01]  /*25a80*/  IMAD.MOV.U32 R29, RZ, RZ, R21 ;  /* 0x000000ffff1d7224 */ /* 0x001fe200078e0015 */
[----:B------:R-:W-:Y:S01]  /*25a90*/  MOV R28, R20 ;  /* 0x00000014001c7202 */ /* 0x000fe20000000f00 */
[----:B------:R0:W-:Y:S01]  /*25aa0*/  STL.64 [R1+0x60], R20 ;  /* 0x0000601401007387 */ /* 0x0001e20000100a00 */
[----:B------:R-:W-:Y:S03]  /*25ab0*/  STL.64 [R1+0x68], R22 ;  /* 0x0000681601007387 */ /* 0x000fe60000100a00 */
[----:B0-----:R-:W4:Y:S01]  /*25ac0*/  LDL.LU.64 R20, [R1+0x1c80] ;  /* 0x001c800001147983 */ /* 0x001f220000300a00 */
[----:B--2---:R-:W-:Y:S03]  /*25ad0*/  HMMA.16816.F32.BF16 R24, R16, R26, R4 ;  /* 0x0000001a1018723c */ /* 0x004fe60000041804 */
[----:B------:R-:W0:Y:S04]  /*25ae0*/  LDSM.16.M88.4 R4, [R8+0x7000] ;  /* 0x007000000804783b */ /* 0x000e280000000200 */
[----:B------:R-:W-:Y:S01]  /*25af0*/  STL [R1+0x1c14], R29 ;  /* 0x001c141d01007387 */ /* 0x000fe20000100800 */
[----:B------:R-:W-:Y:S11]  /*25b00*/  STL [R1+0x1c10], R28 ;  /* 0x001c101c01007387 */ /* 0x000ff60000100800 */
[----:B------:R-:W-:Y:S04]  /*25b10*/  @!UPT UIADD3 URZ, URZ, URZ, URZ ;  /* 0x0000003f3f3ff290 */ /* 0x000fe8000fffe03f */
[----:B------:R-:W-:Y:S01]  /*25b20*/  STL.64 [R1+0xe0], R24 ;  /* 0x0000e01801007387 */ /* 0x000fe20000100a00 */
[----:B------:R-:W-:Y:S02]  /*25b30*/  STL.64 [R1+0xe8], R26 ;  /* 0x0000e81a01007387 */ /* 0x000fe40000100a00 */
[----:B------:R-:W-:Y:S01]  /*25b40*/  LDSM.16.M88.4 R24, [R8+0xd000] ;  /* 0x00d000000818783b */ /* 0x000fe20000000200 */
[----:B0-----:R-:W-:Y:S01]  /*25b50*/  STL.64 [R1+0x50], R4 ;  /* 0x0000500401007387 */ /* 0x001fe20000100a00 */
[----:B------:R-:W-:Y:S02]  /*25b60*/  MOV R0, R4 ;  /* 0x0000000400007202 */ /* 0x000fe40000000f00 */
[----:B------:R-:W-:Y:S02]  /*25b70*/  STL.64 [R1+0x58], R6 ;  /* 0x0000580601007387 */ /* 0x000fe40000100a00 */
[----:B------:R-:W-:Y:S02]  /*25b80*/  IMAD.MOV.U32 R2, RZ, RZ, R5 ;  /* 0x000000ffff027224 */ /* 0x000fe400078e0005 */
[----:B------:R-:W0:Y:S04]  /*25b90*/  LDSM.16.M88.4 R4, [R8+0x8000] ;  /* 0x008000000804783b */ /* 0x000e280000000200 */
[----:B------:R-:W-:Y:S01]  /*25ba0*/  STL [R1+0x1c1c], R2 ;  /* 0x001c1c0201007387 */ /* 0x000fe20000100800 */
[----:B------:R-:W-:Y:S03]  /*25bb0*/  STL [R1+0x1c18], R0 ;  /* 0x001c180001007387 */ /* 0x000fe60000100800 */
[----:B0-----:R-:W-:Y:S01]  /*25bc0*/  STL.64 [R1+0x40], R4 ;  /* 0x0000400401007387 */ /* 0x001fe20000100a00 */
[----:B------:R-:W-:Y:S01]  /*25bd0*/  MOV R28, R4 ;  /* 0x00000004001c7202 */ /* 0x000fe20000000f00 */
[----:B------:R-:W-:Y:S02]  /*25be0*/  STL.64 [R1+0x48], R6 ;  /* 0x0000480601007387 */ /* 0x000fe40000100a00 */
[----:B------:R-:W-:-:S02]  /*25bf0*/  IMAD.MOV.U32 R3, RZ, RZ, R5 ;  /* 0x000000ffff037224 */ /* 0x000fc400078e0005 */
        /* <DEDUP_REMOVED lines=15> */
[----:B------:R-:W-:Y:S04]  /*25cf0*/  STL [R1+0x1c30], R28 ;  /* 0x001c301c01007387 */ /* 0x000fe80000100800 */
[----:B0-----:R-:W-:Y:S01]  /*25d00*/  STL.64 [R1+0x10], R4 ;  /* 0x0000100401007387 */ /* 0x001fe20000100a00 */
[----:B------:R-:W-:Y:S01]  /*25d10*/  MOV R0, R4 ;  /* 0x0000000400007202 */ /* 0x000fe20000000f00 */
[----:B------:R-:W-:Y:S02]  /*25d20*/  STL.64 [R1+0x18], R6 ;  /* 0x0000180601007387 */ /* 0x000fe40000100a00 */
[----:B------:R-:W-:-:S02]  /*25d30*/  IMAD.MOV.U32 R3, RZ, RZ, R5 ;  /* 0x000000ffff037224 */ /* 0x000fc400078e0005 */
[----:B------:R-:W0:Y:S04]  /*25d40*/  LDSM.16.M88.4 R4, [R8+0xc000] ;  /* 0x00c000000804783b */ /* 0x000e280000000200 */
[----:B0-----:R0:W-:Y:S01]  /*25d50*/  STL.64 [R1], R4 ;  /* 0x0000000401007387 */ /* 0x0011e20000100a00 */
[----:B------:R-:W-:Y:S01]  /*25d60*/  MOV R28, R4 ;  /* 0x00000004001c7202 */ /* 0x000fe20000000f00 */
[----:B------:R1:W-:Y:S02]  /*25d70*/  STL.64 [R1+0x8], R6 ;  /* 0x0000080601007387 */ /* 0x0003e40000100a00 */
[----:B------:R-:W-:Y:S01]  /*25d80*/  IMAD.MOV.U32 R29, RZ, RZ, R5 ;  /* 0x000000ffff1d7224 */ /* 0x000fe200078e0005 */
[----:B0-----:R-:W2:Y:S01]  /*25d90*/  LDL.LU R4, [R1+0x2c0] ;  /* 0x0002c00001047983 */ /* 0x001ea20000300800 */
[----:B------:R-:W2:Y:S02]  /*25da0*/  LDL.LU R5, [R1+0x2c4] ;  /* 0x0002c40001057983 */ /* 0x000ea40000300800 */
[----:B-1----:R-:W2:Y:S02]  /*25db0*/  LDL.LU R6, [R1+0x2c8] ;  /* 0x0002c80001067983 */ /* 0x002ea40000300800 */
[----:B------:R-:W2:Y:S02]  /*25dc0*/  LDL.LU R7, [R1+0x2cc] ;  /* 0x0002cc0001077983 */ /* 0x000ea40000300800 */
[----:B--2---:R-:W-:Y:S01]  /*25dd0*/  STL.64 [R1+0x1c78], R6 ;  /* 0x001c780601007387 */ /* 0x004fe20000100a00 */
[----:B------:R0:W-:Y:S03]  /*25de0*/  STL.64 [R1+0x1c70], R4 ;  /* 0x001c700401007387 */ /* 0x0001e60000100a00 */
[----:B0-----:R-:W2:Y:S01]  /*25df0*/  LDL.LU R4, [R1+0x300] ;  /* 0x0003000001047983 */ /* 0x001ea20000300800 */
[----:B------:R-:W2:Y:S02]  /*25e00*/  LDL.LU R5, [R1+0x304] ;  /* 0x0003040001057983 */ /* 0x000ea40000300800 */
[----:B------:R-:W2:Y:S02]  /*25e10*/  LDL.LU R6, [R1+0x308] ;  /* 0x0003080001067983 */ /* 0x000ea40000300800 */
[----:B------:R-:W2:Y:S01]  /*25e20*/  LDL.LU R7, [R1+0x30c] ;  /* 0x00030c0001077983 */ /* 0x000ea20000300800 */
[----:B------:R4:W-:Y:S02]  /*25e30*/  STL.64 [R1+0x1b10], R26 ;  /* 0x001b101a01007387 */ /* 0x0009e40000100a00 */
[----:B----4-:R-:W-:Y:S01]  /*25e40*/  MOV R26, R21 ;  /* 0x00000015001a7202 */ /* 0x010fe20000000f00 */
[----:B------:R-:W-:-:S02]  /*25e50*/  IMAD.MOV.U32 R27, RZ, RZ, R20 ;  /* 0x000000ffff1b7224 */ /* 0x000fc400078e0014 */
[----:B------:R-:W0:Y:S04]  /*25e60*/  LDSM.16.M88.4 R20, [R8+0xe000] ;  /* 0x00e000000814783b */ /* 0x000e280000000200 */
[----:B------:R1:W-:Y:S04]  /*25e70*/  STL.64 [R1+0x1b08], R24 ;  /* 0x001b081801007387 */ /* 0x0003e80000100a00 */
[----:B-1----:R-:W4:Y:S01]  /*25e80*/  LDL.LU R24, [R1+0x2b0] ;  /* 0x0002b00001187983 */ /* 0x002f220000300800 */
[----:B------:R-:W4:Y:S03]  /*25e90*/  LDL.LU R25, [R1+0x2b4] ;  /* 0x0002b40001197983 */ /* 0x000f260000300800 */
[----:B0-----:R-:W-:Y:S01]  /*25ea0*/  STL [R1+0x1858], R22 ;  /* 0x0018581601007387 */ /* 0x001fe20000100800 */
[----:B------:R-:W-:Y:S02]  /*25eb0*/  STL [R1+0x1854], R23 ;  /* 0x0018541701007387 */ /* 0x000fe40000100800 */
[----:B------:R0:W-:Y:S02]  /*25ec0*/  STL.64 [R1+0x1bf0], R20 ;  /* 0x001bf01401007387 */ /* 0x0001e40000100a00 */
[----:B0-----:R-:W-:Y:S01]  /*25ed0*/  MOV R20, R10 ;  /* 0x0000000a00147202 */ /* 0x001fe20000000f00 */
[----:B------:R-:W-:-:S02]  /*25ee0*/  IMAD.MOV.U32 R21, RZ, RZ, R9 ;  /* 0x000000ffff157224 */ /* 0x000fc400078e0009 */
[----:B------:R-:W0:Y:S04]  /*25ef0*/  LDSM.16.M88.4 R8, [R8+0xf000] ;  /* 0x00f000000808783b */ /* 0x000e280000000200 */
[----:B------:R1:W-:Y:S04]  /*25f00*/  STL.64 [R1+0x1c38], R20 ;  /* 0x001c381401007387 */ /* 0x0003e80000100a00 */
[----:B-1----:R-:W2:Y:S01]  /*25f10*/  LDL.LU R20, [R1+0x2a0] ;  /* 0x0002a00001147983 */ /* 0x002ea20000300800 */
[----:B------:R-:W2:Y:S02]  /*25f20*/  LDL.LU R21, [R1+0x2a4] ;  /* 0x0002a40001157983 */ /* 0x000ea40000300800 */
[----:B------:R-:W2:Y:S02]  /*25f30*/  LDL.LU R22, [R1+0x2a8] ;  /* 0x0002a80001167983 */ /* 0x000ea40000300800 */
[----:B------:R-:W2:Y:S02]  /*25f40*/  LDL.LU R23, [R1+0x2ac] ;  /* 0x0002ac0001177983 */ /* 0x000ea40000300800 */
[----:B--2---:R3:W-:Y:S02]  /*25f50*/  STL.64 [R1+0x1c48], R22 ;  /* 0x001c481601007387 */ /* 0x0047e40000100a00 */
[----:B---3--:R-:W-:-:S02]  /*25f60*/  MOV R23, R13 ;  /* 0x0000000d00177202 */ /* 0x008fc40000000f00 */
[C---:B------:R-:W-:Y:S01]  /*25f70*/  HMMA.16816.F32.BF16 R12, R16.reuse, R14, R4 ;  /* 0x0000000e100c723c */ /* 0x040fe20000041804 */
[----:B------:R-:W-:Y:S01]  /*25f80*/  STL.64 [R1+0x1c40], R20 ;  /* 0x001c401401007387 */ /* 0x000fe20000100a00 */
[----:B------:R-:W2:Y:S02]  /*25f90*/  LDL.LU R22, [R1+0x1a8] ;  /* 0x0001a80001167983 */ /* 0x000ea40000300800 */
[----:B0-----:R-:W-:Y:S02]  /*25fa0*/  STL [R1+0x19f4], R10 ;  /* 0x0019f40a01007387 */ /* 0x001fe40000100800 */
[----:B------:R-:W-:Y:S01]  /*25fb0*/  STL [R1+0x19f0], R11 ;  /* 0x0019f00b01007387 */ /* 0x000fe20000100800 */
[----:B------:R0:W-:Y:S04]  /*25fc0*/  STL.64 [R1+0x1c50], R8 ;  /* 0x001c500801007387 */ /* 0x0001e80000100a00 */
[----:B0-----:R-:W4:Y:S01]  /*25fd0*/  LDL.LU.64 R8, [R1+0xc0] ;  /* 0x0000c00001087983 */ /* 0x001f220000300a00 */
[----:B------:R-:W2:Y:S02]  /*25fe0*/  LDL.LU.64 R6, [R1+0x1c78] ;  /* 0x001c780001067983 */ /* 0x000ea40000300a00 */
[----:B------:R-:W2:Y:S09]  /*25ff0*/  LDL.LU.64 R4, [R1+0x1c70] ;  /* 0x001c700001047983 */ /* 0x000eb20000300a00 */
[----:B------:R0:W-:Y:S01]  /*26000*/  STL.64 [R1+0xd0], R12 ;  /* 0x0000d00c01007387 */ /* 0x0001e20000100a00 */
[----:B------:R-:W-:Y:S03]  /*26010*/  STL.64 [R1+0xd8], R14 ;  /* 0x0000d80e01007387 */ /* 0x000fe60000100a00 */
[----:B0-----:R-:W3:Y:S04]  /*26020*/  LDL.LU R12, [R1+0x1c68] ;  /* 0x001c6800010c7983 */ /* 0x001ee80000300800 */
[----:B---3--:R-:W0:Y:S01]  /*26030*/  LDSM.16.M88.4 R12, [R12+0x18800] ;  /* 0x018800000c0c783b */ /* 0x008e220000000200 */
[----:B--2---:R-:W-:Y:S03]  /*26040*/  HMMA.16816.F32.BF16 R20, R16, R22, R4 ;  /* 0x000000161014723c */ /* 0x004fe60000041804 */
[----:B0-----:R-:W-:Y:S01]  /*26050*/  STL.64 [R1+0x1ae0], R14 ;  /* 0x001ae00e01007387 */ /* 0x001fe20000100a00 */
[----:B------:R0:W-:Y:S03]  /*26060*/  STL.64 [R1+0x1ad8], R12 ;  /* 0x001ad80c01007387 */ /* 0x0001e60000100a00 */
[----:B0-----:R-:W2:Y:S01]  /*26070*/  LDL.LU R12, [R1+0x290] ;  /* 0x00029000010c7983 */ /* 0x001ea20000300800 */
[----:B------:R-:W2:Y:S02]  /*26080*/  LDL.LU R13, [R1+0x294] ;  /* 0x00029400010d7983 */ /* 0x000ea40000300800 */
[----:B------:R-:W2:Y:S02]  /*26090*/  LDL.LU R14, [R1+0x298] ;  /* 0x00029800010e7983 */ /* 0x000ea40000300800 */
[----:B------:R-:W2:Y:S01]  /*260a0*/  LDL.LU R15, [R1+0x29c] ;  /* 0x00029c00010f7983 */ /* 0x000ea20000300800 */
[----:B------:R-:W4:Y:S01]  /*260b0*/  LDL.LU.64 R6, [R1+0x1c60] ;  /* 0x001c600001067983 */ /* 0x000f220000300a00 */
[----:B------:R-:W4:Y:S02]  /*260c0*/  LDL.LU.64 R4, [R1+0x1c58] ;  /* 0x001c580001047983 */ /* 0x000f240000300a00 */
[----:B------:R-:W3:Y:S07]  /*260d0*/  LDL R16, [R1+0xb0] ;  /* 0x0000b00001107983 */ /* 0x000eee0000100800 */
[----:B------:R-:W-:Y:S01]  /*260e0*/  STL.64 [R1+0x1d0], R20 ;  /* 0x0001d01401007387 */ /* 0x000fe20000100a00 */
[----:B------:R4:W-:Y:S01]  /*260f0*/  STL.64 [R1+0x1d8], R22 ;  /* 0x0001d81601007387 */ /* 0x0009e20000100a00 */
[----:B------:R-:W3:Y:S01]  /*26100*/  LDL R17, [R1+0xb4] ;  /* 0x0000b40001117983 */ /* 0x000ee20000100800 */
[----:B----4-:R-:W-:Y:S07]  /*26110*/  HMMA.16816.F32.BF16 R20, R4, R8, R24 ;  /* 0x000000080414723c */ /* 0x010fee0000041818 */
[----:B------:R-:W-:Y:S01]  /*26120*/  IMAD.MOV.U32 R27, RZ, RZ, R8 ;  /* 0x000000ffff1b7224 */ /* 0x000fe200078e0008 */
[----:B------:R-:W-:-:S02]  /*26130*/  MOV R26, R9 ;  /* 0x00000009001a7202 */ /* 0x000fc40000000f00 */
[----:B------:R-:W4:Y:S11]  /*26140*/  LDL.LU.64 R8, [R1+0x1c50] ;  /* 0x001c500001087983 */ /* 0x000f360000300a00 */
[----:B------:R-:W-:Y:S02]  /*26150*/  @!UPT UIADD3 URZ, URZ, URZ, URZ ;  /* 0x0000003f3f3ff290 */ /* 0x000fe4000fffe03f */
[----:B------:R0:W-:Y:S01]  /*26160*/  STL.64 [R1+0x2c0], R20 ;  /* 0x0002c01401007387 */ /* 0x0001e20000100a00 */
[----:B------:R-:W-:Y:S01]  /*26170*/  IMAD.MOV.U32 R10, RZ, RZ, R22 ;  /* 0x000000ffff0a7224 */ /* 0x000fe200078e0016 */
[----:B------:R-:W-:Y:S02]  /*26180*/  MOV R11, R23 ;  /* 0x00000017000b7202 */ /* 0x000fe40000000f00 */
[----:B------:R-:W3:Y:S04]  /*26190*/  LDL.LU.64 R22, [R1+0x1c48] ;  /* 0x001c480001167983 */ /* 0x000ee80000300a00 */
[----:B0-----:R-:W3:Y:S01]  /*261a0*/  LDL.LU.64 R20, [R1+0x1c40] ;  /* 0x001c400001147983 */ /* 0x001ee20000300a00 */
[----:B------:R0:W-:Y:S02]  /*261b0*/  STL [R1+0x19fc], R10 ;  /* 0x0019fc0a01007387 */ /* 0x0001e40000100800 */
[----:B------:R1:W-:Y:S01]  /*261c0*/  STL [R1+0x19f8], R11 ;  /* 0x0019f80b01007387 */ /* 0x0003e20000100800 */
[C---:B---3--:R-:W-:Y:S01]  /*261d0*/  HMMA.16816.F32.BF16 R16, R4.reuse, R16, R20 ;  /* 0x000000100410723c */ /* 0x048fe20000041814 */
[----:B------:R-:W2:Y:S11]  /*261e0*/  LDL.LU.64 R20, [R1+0x1c38] ;  /* 0x001c380001147983 */ /* 0x000eb60000300a00 */
[----:B------:R-:W-:Y:S11]  /*261f0*/  @!UPT UIADD3 URZ, URZ, URZ, URZ ;  /* 0x0000003f3f3ff290 */ /* 0x000ff6000fffe03f */
[----:B------:R-:W-:Y:S01]  /*26200*/  STL.64 [R1+0x2b0], R16 ;  /* 0x0002b01001007387 */ /* 0x000fe20000100a00 */
[----:B------:R-:W-:Y:S01]  /*26210*/  STL.64 [R1+0x2b8], R18 ;  /* 0x0002b81201007387 */ /* 0x000fe20000100a00 */
[----:B--2---:R-:W-:Y:S11]  /*26220*/  HMMA.16816.F32.BF16 R12, R4, R20, R12 ;  /* 0x00000014040c723c */ /* 0x004ff6000004180c */
[----:B------:R-:W-:Y:S11]  /*26230*/  @!UPT UIADD3 URZ, URZ, URZ, URZ ;  /* 0x0000003f3f3ff290 */ /* 0x000ff6000fffe03f */
[----:B------:R-:W-:Y:S02]  /*26240*/  @!UPT UIADD3 URZ, URZ, URZ, URZ ;  /* 0x0000003f3f3ff290 */ /* 0x000fe4000fffe03f */
[----:B0-----:R-:W-:Y:S01]  /*26250*/  IMAD.MOV.U32 R10, RZ, RZ, R14 ;  /* 0x000000ffff0a7224 */ /* 0x001fe200078e000e */
[----:B-1----:R-:W-:Y:S01]  /*26260*/  MOV R11, R15 ;  /* 0x0000000f000b7202 */ /* 0x002fe20000000f00 */
[----:B------:R-:W-:Y:S04]  /*26270*/  STL.64 [R1+0x2a0], R12 ;  /* 0x0002a00c01007387 */ /* 0x000fe80000100a00 */
[----:B------:R-:W-:Y:S01]  /*26280*/  STL.64 [R1+0x1af0], R10 ;  /* 0x001af00a01007387 */ /* 0x000fe20000100a00 */
[----:B----4-:R0:W-:Y:S03]  /*26290*/  STL.64 [R1+0x1ae8], R8 ;  /* 0x001ae80801007387 */ /* 0x0101e60000100a00 */
[----:B0-----:R-:W2:Y:S01]  /*262a0*/  LDL.LU R8, [R1+0x1e0] ;  /* 0x0001e00001087983 */ /* 0x001ea20000300800 */
[----:B------:R-:W2:Y:S02]  /*262b0*/  LDL.LU R9, [R1+0x1e4] ;  /* 0x0001e40001097983 */ /* 0x000ea40000300800 */
[----:B------:R-:W3:Y:S02]  /*262c0*/  LDL.LU R10, [R1+0x1e8] ;  /* 0x0001e800010a7983 */ /* 0x000ee40000300800 */
[----:B------:R-:W3:Y:S02]  /*262d0*/  LDL.LU R11, [R1+0x1ec] ;  /* 0x0001ec00010b7983 */ /* 0x000ee40000300800 */
[----:B------:R-:W-:Y:S01]  /*262e0*/  IMAD.MOV.U32 R24, RZ, RZ, R28 ;  /* 0x000000ffff187224 */ /* 0x000fe200078e001c */
[----:B------:R-:W-:Y:S01]  /*262f0*/  MOV R25, R29 ;  /* 0x0000001d00197202 */ /* 0x000fe20000000f00 */
[----:B------:R-:W4:Y:S01]  /*26300*/  LDL.LU R28, [R1+0x1c30] ;  /* 0x001c3000011c7983 */ /* 0x000f220000300800 */
[----:B------:R-:W4:Y:S03]  /*26310*/  LDL.LU R29, [R1+0x1c2c] ;  /* 0x001c2c00011d7983 */ /* 0x000f260000300800 */
[----:B------:R-:W-:Y:S04]  /*26320*/  STL.64 [R1+0x1b28], R24 ;  /* 0x001b281801007387 */ /* 0x000fe80000100a00 */
[----:B---3--:R-:W-:Y:S01]  /*26330*/  STL.64 [R1+0x1b00], R10 ;  /* 0x001b000a01007387 */ /* 0x008fe20000100a00 */
[----:B--2---:R0:W-:Y:S03]  /*26340*/  STL.64 [R1+0x1af8], R8 ;  /* 0x001af80801007387 */ /* 0x0041e60000100a00 */
[----:B0-----:R-:W2:Y:S01]  /*26350*/  LDL.LU R8, [R1+0x1f0] ;  /* 0x0001f00001087983 */ /* 0x001ea20000300800 */
[----:B------:R-:W2:Y:S02]  /*26360*/  LDL.LU R9, [R1+0x1f4] ;  /* 0x0001f40001097983 */ /* 0x000ea40000300800 */
[----:B------:R-:W3:Y:S02]  /*26370*/  LDL.LU R10, [R1+0x1f8] ;  /* 0x0001f800010a7983 */ /* 0x000ee40000300800 */
[----:B------:R-:W3:Y:S02]  /*26380*/  LDL.LU R11, [R1+0x1fc] ;  /* 0x0001fc00010b7983 */ /* 0x000ee40000300800 */
[----:B------:R-:W-:Y:S01]  /*26390*/  IMAD.MOV.U32 R24, RZ, RZ, R0 ;  /* 0x000000ffff187224 */ /* 0x000fe200078e0000 */
[----:B------:R-:W-:Y:S01]  /*263a0*/  MOV R25, R3 ;  /* 0x0000000300197202 */ /* 0x000fe20000000f00 */
[----:B------:R-:W2:Y:S01]  /*263b0*/  LDL.LU R0, [R1+0x1c28] ;  /* 0x001c280001007983 */ /* 0x000ea20000300800 */
[----:B------:R-:W2:Y:S03]  /*263c0*/  LDL.LU R3, [R1+0x1c24] ;  /* 0x001c240001037983 */ /* 0x000ea60000300800 */
[----:B------:R4:W-:Y:S02]  /*263d0*/  STL.64 [R1+0x1b40], R24 ;  /* 0x001b401801007387 */ /* 0x0009e40000100a00 */
[----:B----4-:R-:W-:Y:S01]  /*263e0*/  IMAD.MOV.U32 R24, RZ, RZ, R28 ;  /* 0x000000ffff187224 */ /* 0x010fe200078e001c */
        /* <DEDUP_REMOVED lines=15> */
[----:B----4-:R-:W-:-:S02]  /*264e0*/  IMAD.MOV.U32 R24, RZ, RZ, R28 ;  /* 0x000000ffff187224 */ /* 0x010fc400078e001c */
[----:B---3--:R-:W-:Y:S01]  /*264f0*/  STL.64 [R1+0x1b38], R10 ;  /* 0x001b380a01007387 */ /* 0x008fe20000100a00 */
[----:B--2---:R0:W-:Y:S03]  /*26500*/  STL.64 [R1+0x1b30], R8 ;  /* 0x001b300801007387 */ /* 0x0041e60000100a00 */
[----:B0-----:R-:W2:Y:S01]  /*26510*/  LDL.LU R8, [R1+0x210] ;  /* 0x0002100001087983 */ /* 0x001ea20000300800 */
[----:B------:R-:W2:Y:S02]  /*26520*/  LDL.LU R9, [R1+0x214] ;  /* 0x0002140001097983 */ /* 0x000ea40000300800 */
[----:B------:R-:W3:Y:S02]  /*26530*/  LDL.LU R10, [R1+0x218] ;  /* 0x00021800010a7983 */ /* 0x000ee40000300800 */
[----:B------:R-:W3:Y:S01]  /*26540*/  LDL.LU R11, [R1+0x21c] ;  /* 0x00021c00010b7983 */ /* 0x000ee20000300800 */
[----:B------:R-:W4:Y:S01]  /*26550*/  LDL.LU R28, [R1+0x1c10] ;  /* 0x001c1000011c7983 */ /* 0x000f220000300800 */
[----:B------:R-:W-:-:S02]  /*26560*/  MOV R25, R3 ;  /* 0x0000000300197202 */ /* 0x000fc40000000f00 */
[----:B------:R-:W4:Y:S03]  /*26570*/  LDL.LU R3, [R1+0x1c0c] ;  /* 0x001c0c0001037983 */ /* 0x000f260000300800 */
[----:B------:R0:W-:Y:S01]  /*26580*/  STL.64 [R1+0x1b88], R24 ;  /* 0x001b881801007387 */ /* 0x0001e20000100a00 */
[----:B------:R-:W-:Y:S01]  /*26590*/  MOV R17, R29 ;  /* 0x0000001d00117202 */ /* 0x000fe20000000f00 */
[----:B0-----:R-:W-:Y:S01]  /*265a0*/  IMAD.MOV.U32 R24, RZ, RZ, R0 ;  /* 0x000000ffff187224 */ /* 0x001fe200078e0000 */
[----:B------:R-:W-:Y:S01]  /*265b0*/  MOV R25, R2 ;  /* 0x0000000200197202 */ /* 0x000fe20000000f00 */
[----:B---3--:R-:W-:Y:S01]  /*265c0*/  STL.64 [R1+0x1b50], R10 ;  /* 0x001b500a01007387 */ /* 0x008fe20000100a00 */
[----:B--2---:R0:W-:Y:S02]  /*265d0*/  STL.64 [R1+0x1b48], R8 ;  /* 0x001b480801007387 */ /* 0x0041e40000100a00 */
[----:B----4-:R-:W-:Y:S01]  /*265e0*/  IMAD.MOV.U32 R16, RZ, RZ, R28 ;  /* 0x000000ffff107224 */ /* 0x010fe200078e001c */
[----:B0-----:R-:W2:Y:S01]  /*265f0*/  LDL.LU R8, [R1+0x220] ;  /* 0x0002200001087983 */ /* 0x001ea20000300800 */
[----:B------:R-:W2:Y:S02]  /*26600*/  LDL.LU R9, [R1+0x224] ;  /* 0x0002240001097983 */ /* 0x000ea40000300800 */
[----:B------:R-:W3:Y:S02]  /*26610*/  LDL.LU R10, [R1+0x228] ;  /* 0x00022800010a7983 */ /* 0x000ee40000300800 */
[----:B------:R-:W3:Y:S01]  /*26620*/  LDL.LU R11, [R1+0x22c] ;  /* 0x00022c00010b7983 */ /* 0x000ee20000300800 */
[----:B------:R-:W4:Y:S01]  /*26630*/  LDL.LU R0, [R1+0x1c08] ;  /* 0x001c080001007983 */ /* 0x000f220000300800 */
[----:B------:R-:W2:Y:S02]  /*26640*/  LDL.LU R2, [R1+0x1c04] ;  /* 0x001c040001027983 */ /* 0x000ea40000300800 */
[----:B------:R-:W-:Y:S02]  /*26650*/  STL.64 [R1+0x1ba8], R26 ;  /* 0x001ba81a01007387 */ /* 0x000fe40000100a00 */
[----:B------:R0:W-:Y:S01]  /*26660*/  STL.64 [R1+0x1ba0], R24 ;  /* 0x001ba01801007387 */ /* 0x0001e20000100a00 */
[----:B------:R-:W2:Y:S01]  /*26670*/  LDL.LU R28, [R1+0x1c00] ;  /* 0x001c0000011c7983 */ /* 0x000ea20000300800 */
[----:B------:R-:W2:Y:S02]  /*26680*/  LDL.LU R29, [R1+0x1bfc] ;  /* 0x001bfc00011d7983 */ /* 0x000ea40000300800 */
[----:B------:R1:W-:Y:S01]  /*26690*/  STL.64 [R1+0x1bb0], R16 ;  /* 0x001bb01001007387 */ /* 0x0003e20000100a00 */
[----:B0-----:R-:W2:Y:S01]  /*266a0*/  LDL.LU R24, [R1+0x250] ;  /* 0x0002500001187983 */ /* 0x001ea20000300800 */
[----:B------:R-:W2:Y:S02]  /*266b0*/  LDL.LU R25, [R1+0x254] ;  /* 0x0002540001197983 */ /* 0x000ea40000300800 */
[----:B------:R-:W2:Y:S02]  /*266c0*/  LDL.LU R26, [R1+0x258] ;  /* 0x00025800011a7983 */ /* 0x000ea40000300800 */
[----:B------:R-:W2:Y:S01]  /*266d0*/  LDL.LU R27, [R1+0x25c] ;  /* 0x00025c00011b7983 */ /* 0x000ea20000300800 */
[----:B-1----:R-:W-:Y:S01]  /*266e0*/  MOV R17, R3 ;  /* 0x0000000300117202 */ /* 0x002fe20000000f00 */
[----:B----4-:R-:W-:Y:S01]  /*266f0*/  IMAD.MOV.U32 R16, RZ, RZ, R0 ;  /* 0x000000ffff107224 */ /* 0x010fe200078e0000 */
[----:B--2---:R-:W-:Y:S01]  /*26700*/  STL.64 [R1+0x1bc0], R26 ;  /* 0x001bc01a01007387 */ /* 0x004fe20000100a00 */
[----:B------:R-:W-:Y:S02]  /*26710*/  STL.64 [R1+0x1bb8], R24 ;  /* 0x001bb81801007387 */ /* 0x000fe40000100a00 */
[----:B------:R-:W2:Y:S02]  /*26720*/  LDL.LU R0, [R1+0x1bf8] ;  /* 0x001bf80001007983 */ /* 0x000ea40000300800 */
[----:B------:R0:W-:Y:S02]  /*26730*/  STL.64 [R1+0x1bc8], R16 ;  /* 0x001bc81001007387 */ /* 0x0001e40000100a00 */
[----:B0-----:R-:W4:Y:S01]  /*26740*/  LDL.64 R16, [R1+0x80] ;  /* 0x0000800001107983 */ /* 0x001f220000100a00 */
[----:B------:R-:W2:Y:S02]  /*26750*/  LDL.LU R24, [R1+0x260] ;  /* 0x0002600001187983 */ /* 0x000ea40000300800 */
[----:B------:R-:W2:Y:S02]  /*26760*/  LDL.LU R25, [R1+0x264] ;  /* 0x0002640001197983 */ /* 0x000ea40000300800 */
[----:B------:R-:W2:Y:S01]  /*26770*/  LDL.LU R26, [R1+0x268] ;  /* 0x00026800011a7983 */ /* 0x000ea20000300800 */
[----:B------:R-:W2:Y:S01]  /*26780*/  LDL.LU R27, [R1+0x26c] ;  /* 0x00026c00011b7983 */ /* 0x000ea20000300800 */
[----:B------:R-:W3:Y:S02]  /*26790*/  LDL.LU R20, [R1+0x280] ;  /* 0x0002800001147983 */ /* 0x000ee40000300800 */
[----:B------:R-:W3:Y:S02]  /*267a0*/  LDL.LU R21, [R1+0x284] ;  /* 0x0002840001157983 */ /* 0x000ee40000300800 */
[----:B------:R-:W3:Y:S01]  /*267b0*/  LDL.LU R22, [R1+0x288] ;  /* 0x0002880001167983 */ /* 0x000ee20000300800 */
[----:B------:R-:W3:Y:S04]  /*267c0*/  LDL.LU R23, [R1+0x28c] ;  /* 0x00028c0001177983 */ /* 0x000ee80000300800 */
[----:B--2---:R-:W-:Y:S01]  /*267d0*/  STL.64 [R1+0x1bd8], R26 ;  /* 0x001bd81a01007387 */ /* 0x004fe20000100a00 */
[----:B------:R0:W-:Y:S03]  /*267e0*/  STL.64 [R1+0x1bd0], R24 ;  /* 0x001bd01801007387 */ /* 0x0001e60000100a00 */
[----:B0-----:R-:W2:Y:S01]  /*267f0*/  LDL.LU R24, [R1+0x270] ;  /* 0x0002700001187983 */ /* 0x001ea20000300800 */
[----:B------:R-:W2:Y:S02]  /*26800*/  LDL.LU R25, [R1+0x274] ;  /* 0x0002740001197983 */ /* 0x000ea40000300800 */
[----:B------:R-:W2:Y:S02]  /*26810*/  LDL.LU R26, [R1+0x278] ;  /* 0x00027800011a7983 */ /* 0x000ea40000300800 */
[----:B------:R-:W2:Y:S02]  /*26820*/  LDL.LU R27, [R1+0x27c] ;  /* 0x00027c00011b7983 */ /* 0x000ea40000300800 */
[----:B--2---:R-:W-:Y:S01]  /*26830*/  STL.64 [R1+0x1be8], R26 ;  /* 0x001be81a01007387 */ /* 0x004fe20000100a00 */
[----:B------:R0:W-:Y:S03]  /*26840*/  STL.64 [R1+0x1be0], R24 ;  /* 0x001be01801007387 */ /* 0x0001e60000100a00 */
[----:B0-----:R-:W2:Y:S01]  /*26850*/  LDL.LU.64 R24, [R1+0x90] ;  /* 0x0000900001187983 */ /* 0x001ea20000300a00 */
[----:B---3--:R-:W-:Y:S02]  /*26860*/  STL.64 [R1+0x1b68], R10 ;  /* 0x001b680a01007387 */ /* 0x008fe40000100a00 */
[----:B------:R0:W-:Y:S02]  /*26870*/  STL.64 [R1+0x1b60], R8 ;  /* 0x001b600801007387 */ /* 0x0001e40000100a00 */
[----:B0-----:R-:W3:Y:S01]  /*26880*/  LDL.LU R8, [R1+0x230] ;  /* 0x0002300001087983 */ /* 0x001ee20000300800 */
[----:B------:R-:W3:Y:S02]  /*26890*/  LDL.LU R9, [R1+0x234] ;  /* 0x0002340001097983 */ /* 0x000ee40000300800 */
[----:B------:R-:W2:Y:S02]  /*268a0*/  LDL.LU R10, [R1+0x238] ;  /* 0x00023800010a7983 */ /* 0x000ea40000300800 */
[----:B------:R-:W2:Y:S02]  /*268b0*/  LDL.LU R11, [R1+0x23c] ;  /* 0x00023c00010b7983 */ /* 0x000ea40000300800 */
[----:B--2---:R-:W-:Y:S01]  /*268c0*/  STL.64 [R1+0x1b80], R10 ;  /* 0x001b800a01007387 */ /* 0x004fe20000100a00 */
[----:B---3--:R0:W-:Y:S03]  /*268d0*/  STL.64 [R1+0x1b78], R8 ;  /* 0x001b780801007387 */ /* 0x0081e60000100a00 */
[----:B0-----:R-:W2:Y:S01]  /*268e0*/  LDL.LU R8, [R1+0x240] ;  /* 0x0002400001087983 */ /* 0x001ea20000300800 */
[----:B------:R-:W2:Y:S02]  /*268f0*/  LDL.LU R9, [R1+0x244] ;  /* 0x0002440001097983 */ /* 0x000ea40000300800 */
[----:B------:R-:W3:Y:S02]  /*26900*/  LDL.LU R10, [R1+0x248] ;  /* 0x00024800010a7983 */ /* 0x000ee40000300800 */
[----:B------:R-:W3:Y:S01]  /*26910*/  LDL.LU R11, [R1+0x24c] ;  /* 0x00024c00010b7983 */ /* 0x000ee20000300800 */
[----:B------:R-:W-:Y:S01]  /*26920*/  HMMA.16816.F32.BF16 R20, R4, R24, R20 ;  /* 0x000000180414723c */ /* 0x000fe20000041814 */
[----:B------:R-:W-:Y:S01]  /*26930*/  IMAD.MOV.U32 R13, RZ, RZ, R0 ;  /* 0x000000ffff0d7224 */ /* 0x000fe200078e0000 */
[----:B---3--:R-:W-:Y:S01]  /*26940*/  STL.64 [R1+0x1b98], R10 ;  /* 0x001b980a01007387 */ /* 0x008fe20000100a00 */
[----:B--2---:R0:W-:Y:S03]  /*26950*/  STL.64 [R1+0x1b90], R8 ;  /* 0x001b900801007387 */ /* 0x0041e60000100a00 */
[----:B0-----:R-:W2:Y:S01]  /*26960*/  LDL.LU R8, [R1+0x310] ;  /* 0x0003100001087983 */ /* 0x001ea20000300800 */
[----:B------:R-:W2:Y:S02]  /*26970*/  LDL.LU R9, [R1+0x314] ;  /* 0x0003140001097983 */ /* 0x000ea40000300800 */
[----:B------:R-:W2:Y:S02]  /*26980*/  LDL.LU R10, [R1+0x318] ;  /* 0x00031800010a7983 */ /* 0x000ea40000300800 */
[----:B------:R-:W2:Y:S01]  /*26990*/  LDL.LU R11, [R1+0x31c] ;  /* 0x00031c00010b7983 */ /* 0x000ea20000300800 */
[----:B------:R-:W3:Y:S01]  /*269a0*/  LDL.LU R12, [R1+0x1c0] ;  /* 0x0001c000010c7983 */ /* 0x000ee20000300800 */
[----:B------:R-:W3:Y:S02]  /*269b0*/  LDL.LU R14, [R1+0x1c8] ;  /* 0x0001c800010e7983 */ /* 0x000ee40000300800 */
[----:B------:R-:W3:Y:S08]  /*269c0*/  LDL.LU R15, [R1+0x1cc] ;  /* 0x0001cc00010f7983 */ /* 0x000ef00000300800 */
[----:B------:R0:W-:Y:S01]  /*269d0*/  STL.64 [R1+0x290], R20 ;  /* 0x0002901401007387 */ /* 0x0001e20000100a00 */
[----:B------:R1:W-:Y:S04]  /*269e0*/  STL.64 [R1+0x298], R22 ;  /* 0x0002981601007387 */ /* 0x0003e80000100a00 */
[----:B0-----:R-:W2:Y:S01]  /*269f0*/  LDL.LU.64 R20, [R1+0x1bf0] ;  /* 0x001bf00001147983 */ /* 0x001ea20000300a00 */
[----:B-1----:R-:W-:Y:S01]  /*26a00*/  IMAD.MOV.U32 R23, RZ, RZ, R24 ;  /* 0x000000ffff177224 */ /* 0x002fe200078e0018 */
[----:B------:R-:W-:Y:S01]  /*26a10*/  MOV R22, R25 ;  /* 0x0000001900167202 */ /* 0x000fe20000000f00 */
[----:B------:R-:W2:Y:S01]  /*26a20*/  LDL.LU.64 R26, [R1+0x1be8] ;  /* 0x001be800011a7983 */ /* 0x000ea20000300a00 */
[----:B------:R-:W2:Y:S04]  /*26a30*/  LDL.LU.64 R24, [R1+0x1be0] ;  /* 0x001be00001187983 */ /* 0x000ea80000300a00 */
[----:B------:R-:W0:Y:S04]  /*26a40*/  S2R R0, SR_TID.X ;  /* 0x0000000000007919 */ /* 0x000e280000002100 */
[----:B------:R-:W1:Y:S01]  /*26a50*/  S2R R3, SR_TID.X ;  /* 0x0000000000037919 */ /* 0x000e620000002100 */
[C---:B0-----:R-:W-:Y:S01]  /*26a60*/  SHF.L.U32 R19, R0.reuse, 0x7, RZ ;  /* 0x0000000700137819 */ /* 0x041fe200000006ff */
[----:B------:R-:W-:-:S05]  /*26a70*/  LOP3.LUT R0, R0, 0x7, RZ, 0xc0, !PT ;  /* 0x0000000700007812 */ /* 0x000fca00078ec0ff */
[----:B------:R-:W-:-:S05]  /*26a80*/  IMAD.SHL.U32 R0, R0, 0x10, RZ ;  /* 0x0000001000007824 */ /* 0x000fca00078e00ff */
[----:B------:R-:W-:-:S04]  /*26a90*/  LOP3.LUT R0, R0, 0x780, R19, 0xf8, !PT ;  /* 0x0000078000007812 */ /* 0x000fc800078ef813 */
[----:B-1----:R-:W-:Y:S01]  /*26aa0*/  LOP3.LUT R0, R0, 0x10, R3, 0x78, !PT ;  /* 0x0000001000007812 */ /* 0x002fe200078e7803 */
[----:B----4-:R-:W-:Y:S01]  /*26ab0*/  MOV R3, R17 ;  /* 0x0000001100037202 */ /* 0x010fe20000000f00 */
[C---:B--2---:R-:W-:Y:S11]  /*26ac0*/  HMMA.16816.F32.BF16 R24, R4.reuse, R16, R24 ;  /* 0x000000100418723c */ /* 0x044ff60000041818 */
[----:B------:R-:W-:Y:S11]  /*26ad0*/  @!UPT UIADD3 URZ, URZ, URZ, URZ ;  /* 0x0000003f3f3ff290 */ /* 0x000ff6000fffe03f */
[----:B------:R-:W-:Y:S01]  /*26ae0*/  @!UPT UIADD3 URZ, URZ, URZ, URZ ;  /* 0x0000003f3f3ff290 */ /* 0x000fe2000fffe03f */
[----:B------:R-:W-:Y:S01]  /*26af0*/  STL.64 [R1+0x280], R24 ;  /* 0x0002801801007387 */ /* 0x000fe20000100a00 */
[----:B------:R0:W-:Y:S03]  /*26b00*/  STL.64 [R1+0x288], R26 ;  /* 0x0002881a01007387 */ /* 0x0001e60000100a00 */
[----:B0-----:R-:W2:Y:S01]  /*26b10*/  LDL.LU.64 R26, [R1+0x1bd8] ;  /* 0x001bd800011a7983 */ /* 0x001ea20000300a00 */
[----:B------:R-:W2:Y:S02]  /*26b20*/  LDL.LU.64 R24, [R1+0x1bd0] ;  /* 0x001bd00001187983 */ /* 0x000ea40000300a00 */
[----:B------:R-:W2:Y:S02]  /*26b30*/  LDL.LU.64 R16, [R1+0x1bc8] ;  /* 0x001bc80001107983 */ /* 0x000ea40000300a00 */
[C---:B--2---:R-:W-:Y:S01]  /*26b40*/  HMMA.16816.F32.BF16 R16, R4.reuse, R16, R24 ;  /* 0x000000100410723c */ /* 0x044fe20000041818 */
[----:B------:R-:W2:Y:S01]  /*26b50*/  LDL.LU.64 R26, [R1+0x1bc0] ;  /* 0x001bc000011a7983 */ /* 0x000ea20000300a00 */
[----:B------:R-:W2:Y:S11]  /*26b60*/  LDL.LU.64 R24, [R1+0x1bb8] ;  /* 0x001bb80001187983 */ /* 0x000eb60000300a00 */
[----:B------:R-:W-:Y:S10]  /*26b70*/  @!UPT UIADD3 URZ, URZ, URZ, URZ ;  /* 0x0000003f3f3ff290 */ /* 0x000ff4000fffe03f */
[----:B------:R0:W-:Y:S01]  /*26b80*/  STL.64 [R1+0x270], R16 ;  /* 0x0002701001007387 */ /* 0x0001e20000100a00 */
[----:B------:R2:W-:Y:S03]  /*26b90*/  STL.64 [R1+0x278], R18 ;  /* 0x0002781201007387 */ /* 0x0005e60000100a00 */
[----:B0-----:R-:W2:Y:S01]  /*26ba0*/  LDL.LU.64 R16, [R1+0x1bb0] ;  /* 0x001bb00001107983 */ /* 0x001ea20000300a00 */
[----:B------:R-:W-:Y:S01]  /*26bb0*/  LOP3.LUT R0, R0, 0x60, RZ, 0x3c, !PT ;  /* 0x0000006000007812 */ /* 0x000fe200078e3cff */
[----:B--2---:R-:W-:Y:S02]  /*26bc0*/  HMMA.16816.F32.BF16 R16, R4, R16, R24 ;  /* 0x000000100410723c */ /* 0x004fe40000041818 */
[----:B------:R-:W2:Y:S01]  /*26bd0*/  LDL.LU.64 R26, [R1+0x1ba8] ;  /* 0x001ba800011a7983 */ /* 0x000ea20000300a00 */
[----:B------:R-:W4:Y:S11]  /*26be0*/  LDL.LU.64 R24, [R1+0x1ba0] ;  /* 0x001ba00001187983 */ /* 0x000f360000300a00 */
[----:B------:R-:W-:Y:S09]  /*26bf0*/  @!UPT UIADD3 URZ, URZ, URZ, URZ ;  /* 0x0000003f3f3ff290 */ /* 0x000ff2000fffe03f */
[----:B------:R-:W-:Y:S01]  /*26c00*/  STL.64 [R1+0x260], R16 ;  /* 0x0002601001007387 */ /* 0x000fe20000100a00 */
[----:B------:R-:W-:Y:S02]  /*26c10*/  STL.64 [R1+0x268], R18 ;  /* 0x0002681201007387 */ /* 0x000fe40000100a00 */
[----:B------:R-:W0:Y:S02]  /*26c20*/  LDSM.16.M88.4 R16, [R0+0x18000] ;  /* 0x018000000010783b */ /* 0x000e240000000200 */
[----:B0-----:R-:W-:Y:S02]  /*26c30*/  STL.64 [R1+0x19e8], R18 ;  /* 0x0019e81201007387 */ /* 0x001fe40000100a00 */
[----:B------:R2:W-:Y:S02]  /*26c40*/  STL.64 [R1+0x19e0], R16 ;  /* 0x0019e01001007387 */ /* 0x0005e40000100a00 */
[----:B--2---:R-:W-:Y:S01]  /*26c50*/  IMAD.MOV.U32 R16, RZ, RZ, R27 ;  /* 0x000000ffff107224 */ /* 0x004fe200078e001b */
[----:B------:R-:W-:-:S02]  /*26c60*/  MOV R17, R26 ;  /* 0x0000001a00117202 */ /* 0x000fc40000000f00 */
[C---:B----4-:R-:W-:Y:S01]  /*26c70*/  HMMA.16816.F32.BF16 R24, R4.reuse, R24, R8 ;  /* 0x000000180418723c */ /* 0x050fe20000041808 */
[----:B------:R-:W2:Y:S01]  /*26c80*/  LDL.LU.64 R10, [R1+0x1b98] ;  /* 0x001b9800010a7983 */ /* 0x000ea20000300a00 */
[----:B------:R-:W2:Y:S11]  /*26c90*/  LDL.LU.64 R8, [R1+0x1b90] ;  /* 0x001b900001087983 */ /* 0x000eb60000300a00 */
[----:B------:R-:W-:Y:S10]  /*26ca0*/  @!UPT UIADD3 URZ, URZ, URZ, URZ ;  /* 0x0000003f3f3ff290 */ /* 0x000ff4000fffe03f */
[----:B------:R0:W-:Y:S01]  /*26cb0*/  STL.64 [R1+0x250], R24 ;  /* 0x0002501801007387 */ /* 0x0001e20000100a00 */
[----:B------:R2:W-:Y:S03]  /*26cc0*/  STL.64 [R1+0x258], R26 ;  /* 0x0002581a01007387 */ /* 0x0005e60000100a00 */
[----:B0-----:R-:W2:Y:S02]  /*26cd0*/  LDL.LU.64 R24, [R1+0x1b88] ;  /* 0x001b880001187983 */ /* 0x001ea40000300a00 */
[C---:B--2---:R-:W-:Y:S02]  /*26ce0*/  HMMA.16816.F32.BF16 R24, R4.reuse, R24, R8 ;  /* 0x000000180418723c */ /* 0x044fe40000041808 */
[----:B------:R-:W2:Y:S01]  /*26cf0*/  LDL.LU.64 R10, [R1+0x1b80] ;  /* 0x001b8000010a7983 */ /* 0x000ea20000300a00 */
[----:B------:R-:W2:Y:S11]  /*26d00*/  LDL.LU.64 R8, [R1+0x1b78] ;  /* 0x001b780001087983 */ /* 0x000eb60000300a00 */
[----:B------:R-:W-:Y:S09]  /*26d10*/  @!UPT UIADD3 URZ, URZ, URZ, URZ ;  /* 0x0000003f3f3ff290 */ /* 0x000ff2000fffe03f */
        /* <DEDUP_REMOVED lines=30> */
[----:B0-----:R-:W4:Y:S01]  /*26f00*/  LDL.LU.64 R26, [R1+0x1b10] ;  /* 0x001b1000011a7983 */ /* 0x001f220000300a00 */
[----:B------:R-:W2:Y:S02]  /*26f10*/  LDL.LU.64 R24, [R1+0x1b08] ;  /* 0x001b080001187983 */ /* 0x000ea40000300a00 */
[C---:B--2---:R-:W-:Y:S11]  /*26f20*/  HMMA.16816.F32.BF16 R8, R4.reuse, R24, R8 ;  /* 0x000000180408723c */ /* 0x044ff60000041808 */
[----:B------:R-:W-:Y:S11]  /*26f30*/  @!UPT UIADD3 URZ, URZ, URZ, URZ ;  /* 0x0000003f3f3ff290 */ /* 0x000ff6000fffe03f */
[----:B------:R-:W-:Y:S01]  /*26f40*/  @!UPT UIADD3 URZ, URZ, URZ, URZ ;  /* 0x0000003f3f3ff290 */ /* 0x000fe2000fffe03f */
[----:B------:R-:W-:Y:S01]  /*26f50*/  STL.64 [R1+0x1f0], R8 ;  /* 0x0001f00801007387 */ /* 0x000fe20000100a00 */
[----:B------:R0:W-:Y:S03]  /*26f60*/  STL.64 [R1+0x1f8], R10 ;  /* 0x0001f80a01007387 */ /* 0x0001e60000100a00 */
[----:B0-----:R-:W2:Y:S01]  /*26f70*/  LDL.LU.64 R10, [R1+0x1b00] ;  /* 0x001b0000010a7983 */ /* 0x001ea20000300a00 */
[----:B------:R-:W2:Y:S02]  /*26f80*/  LDL.LU.64 R8, [R1+0x1af8] ;  /* 0x001af80001087983 */ /* 0x000ea40000300a00 */
[----:B----4-:R-:W-:Y:S02]  /*26f90*/  STL.64 [R1+0x1a08], R26 ;  /* 0x001a081a01007387 */ /* 0x010fe40000100a00 */
[----:B------:R0:W-:Y:S02]  /*26fa0*/  STL.64 [R1+0x1a00], R24 ;  /* 0x001a001801007387 */ /* 0x0001e40000100a00 */
[----:B0-----:R-:W4:Y:S01]  /*26fb0*/  LDL.LU R24, [R1+0x2f0] ;  /* 0x0002f00001187983 */ /* 0x001f220000300800 */
[C---:B--2---:R-:W-:Y:S11]  /*26fc0*/  HMMA.16816.F32.BF16 R8, R4.reuse, R20, R8 ;  /* 0x000000140408723c */ /* 0x044ff60000041808 */
[----:B------:R-:W-:Y:S11]  /*26fd0*/  @!UPT UIADD3 URZ, URZ, URZ, URZ ;  /* 0x0000003f3f3ff290 */ /* 0x000ff6000fffe03f */
[----:B------:R-:W-:Y:S01]  /*26fe0*/  @!UPT UIADD3 URZ, URZ, URZ, URZ ;  /* 0x0000003f3f3ff290 */ /* 0x000fe2000fffe03f */
[----:B------:R-:W-:Y:S01]  /*26ff0*/  STL.64 [R1+0x1e0], R8 ;  /* 0x0001e00801007387 */ /* 0x000fe20000100a00 */
[----:B------:R0:W-:Y:S03]  /*27000*/  STL.64 [R1+0x1e8], R10 ;  /* 0x0001e80a01007387 */ /* 0x0001e60000100a00 */
[----:B0-----:R-:W2:Y:S01]  /*27010*/  LDL.LU.64 R10, [R1+0x1af0] ;  /* 0x001af000010a7983 */ /* 0x001ea20000300a00 */
[----:B------:R-:W3:Y:S02]  /*27020*/  LDL.LU.64 R8, [R1+0x1ae8] ;  /* 0x001ae80001087983 */ /* 0x000ee40000300a00 */
[----:B------:R-:W-:Y:S02]  /*27030*/  STL.64 [R1+0x1ac8], R20 ;  /* 0x001ac81401007387 */ /* 0x000fe40000100a00 */
[----:B------:R-:W-:Y:S01]  /*27040*/  IMAD.MOV.U32 R25, RZ, RZ, R29 ;  /* 0x000000ffff197224 */ /* 0x000fe200078e001d */
[----:B------:R-:W-:Y:S01]  /*27050*/  MOV R26, R28 ;  /* 0x0000001c001a7202 */ /* 0x000fe20000000f00 */
[----:B------:R-:W-:Y:S01]  /*27060*/  IMAD.MOV.U32 R27, RZ, RZ, R2 ;  /* 0x000000ffff1b7224 */ /* 0x000fe200078e0002 */
[----:B---3--:R-:W-:Y:S01]  /*27070*/  HMMA.16816.F32.BF16 R4, R4, R8, R12 ;  /* 0x000000080404723c */ /* 0x008fe2000004180c */
[----:B------:R-:W4:Y:S01]  /*27080*/  LDL.LU.64 R14, [R1+0x1ae0] ;  /* 0x001ae000010e7983 */ /* 0x000f220000300a00 */
[----:B------:R-:W4:Y:S02]  /*27090*/  LDL.LU.64 R12, [R1+0x1ad8] ;  /* 0x001ad800010c7983 */ /* 0x000f240000300a00 */
[----:B--2---:R-:W-:Y:S02]  /*270a0*/  STL.64 [R1+0x1a18], R10 ;  /* 0x001a180a01007387 */ /* 0x004fe40000100a00 */
[----:B------:R-:W-:Y:S11]  /*270b0*/  STL.64 [R1+0x1a10], R8 ;  /* 0x001a100801007387 */ /* 0x000ff60000100a00 */
[----:B------:R-:W-:Y:S06]  /*270c0*/  @!UPT UIADD3 URZ, URZ, URZ, URZ ;  /* 0x0000003f3f3ff290 */ /* 0x000fec000fffe03f */
[----:B------:R-:W-:Y:S01]  /*270d0*/  STL.64 [R1+0x1c0], R4 ;  /* 0x0001c00401007387 */ /* 0x000fe20000100a00 */
[----:B------:R-:W-:Y:S02]  /*270e0*/  STL.64 [R1+0x1c8], R6 ;  /* 0x0001c80601007387 */ /* 0x000fe40000100a00 */
[----:B------:R-:W0:Y:S02]  /*270f0*/  LDSM.16.M88.4 R4, [R0+0x18800] ;  /* 0x018800000004783b */ /* 0x000e240000000200 */
[----:B0-----:R-:W-:Y:S02]  /*27100*/  STL.64 [R1+0x1828], R6 ;  /* 0x0018280601007387 */ /* 0x001fe40000100a00 */
[----:B------:R-:W-:Y:S01]  /*27110*/  STL.64 [R1+0x1820], R4 ;  /* 0x0018200401007387 */ /* 0x000fe20000100a00 */
[----:B----4-:R-:W-:Y:S01]  /*27120*/  HMMA.16816.F32.BF16 R8, R12, R16, R24 ;  /* 0x000000100c08723c */ /* 0x010fe20000041818 */
[----:B------:R-:W2:Y:S01]  /*27130*/  LDL.LU R16, [R1+0x70] ;  /* 0x0000700001107983 */ /* 0x000ea20000300800 */
[----:B------:R-:W2:Y:S03]  /*27140*/  LDL.LU R17, [R1+0x74] ;  /* 0x0000740001117983 */ /* 0x000ea60000300800 */
[----:B--2---:R0:W-:Y:S01]  /*27150*/  STL.64 [R1+0x1a98], R16 ;  /* 0x001a981001007387 */ /* 0x0041e20000100a00 */
[----:B------:R-:W2:Y:S02]  /*27160*/  LDL.LU R20, [R1+0x2e0] ;  /* 0x0002e00001147983 */ /* 0x000ea40000300800 */
[----:B------:R-:W2:Y:S01]  /*27170*/  LDL.LU R21, [R1+0x2e4] ;  /* 0x0002e40001157983 */ /* 0x000ea20000300800 */
[----:B0-----:R-:W-:Y:S01]  /*27180*/  MOV R16, R23 ;  /* 0x0000001700107202 */ /* 0x001fe20000000f00 */
[----:B------:R-:W-:-:S02]  /*27190*/  IMAD.MOV.U32 R17, RZ, RZ, R22 ;  /* 0x000000ffff117224 */ /* 0x000fc400078e0016 */
[----:B------:R-:W2:Y:S01]  /*271a0*/  LDL.LU R22, [R1+0x2e8] ;  /* 0x0002e80001167983 */ /* 0x000ea20000300800 */
[----:B------:R-:W2:Y:S02]  /*271b0*/  LDL.LU R23, [R1+0x2ec] ;  /* 0x0002ec0001177983 */ /* 0x000ea40000300800 */
[----:B------:R0:W-:Y:S02]  /*271c0*/  STL.64 [R1+0x1aa8], R16 ;  /* 0x001aa81001007387 */ /* 0x0001e40000100a00 */
[----:B0-----:R-:W3:Y:S01]  /*271d0*/  LDL.LU R16, [R1+0xa0] ;  /* 0x0000a00001107983 */ /* 0x001ee20000300800 */
[----:B------:R-:W3:Y:S06]  /*271e0*/  LDL.LU R17, [R1+0xa4] ;  /* 0x0000a40001117983 */ /* 0x000eec0000300800 */
[----:B------:R-:W-:Y:S01]  /*271f0*/  MOV R29, R8 ;  /* 0x00000008001d7202 */ /* 0x000fe20000000f00 */
[----:B------:R-:W-:Y:S01]  /*27200*/  IMAD.MOV.U32 R28, RZ, RZ, R9 ;  /* 0x000000ffff1c7224 */ /* 0x000fe200078e0009 */
[----:B---3--:R0:W-:Y:S04]  /*27210*/  STL.64 [R1+0x1ac0], R16 ;  /* 0x001ac01001007387 */ /* 0x0081e80000100a00 */
[----:B0-----:R-:W2:Y:S01]  /*27220*/  LDL.LU R16, [R1+0xb0] ;  /* 0x0000b00001107983 */ /* 0x001ea20000300800 */
[----:B------:R-:W2:Y:S02]  /*27230*/  LDL.LU R17, [R1+0xb4] ;  /* 0x0000b40001117983 */ /* 0x000ea40000300800 */
[----:B------:R-:W3:Y:S01]  /*27240*/  LDL.LU R8, [R1+0x80] ;  /* 0x0000800001087983 */ /* 0x000ee20000300800 */
[----:B------:R-:W-:-:S02]  /*27250*/  MOV R9, R3 ;  /* 0x0000000300097202 */ /* 0x000fc40000000f00 */
[----:B------:R-:W4:Y:S01]  /*27260*/  LDL.LU R3, [R1+0x1ad0] ;  /* 0x001ad00001037983 */ /* 0x000f220000300800 */
[----:B------:R-:W-:Y:S01]  /*27270*/  MOV R2, R10 ;  /* 0x0000000a00027202 */ /* 0x000fe20000000f00 */
[----:B------:R-:W-:Y:S02]  /*27280*/  IMAD.MOV.U32 R0, RZ, RZ, R11 ;  /* 0x000000ffff007224 */ /* 0x000fe400078e000b */
[----:B---3--:R0:W-:Y:S04]  /*27290*/  STL.64 [R1+0x1aa0], R8 ;  /* 0x001aa00801007387 */ /* 0x0081e80000100a00 */
[----:B0-----:R-:W3:Y:S01]  /*272a0*/  LDL.LU R8, [R1+0x180] ;  /* 0x0001800001087983 */ /* 0x001ee20000300800 */
[----:B------:R-:W3:Y:S02]  /*272b0*/  LDL.LU R9, [R1+0x184] ;  /* 0x0001840001097983 */ /* 0x000ee40000300800 */
[----:B------:R-:W3:Y:S02]  /*272c0*/  LDL.LU R10, [R1+0x188] ;  /* 0x00018800010a7983 */ /* 0x000ee40000300800 */
[----:B------:R-:W3:Y:S01]  /*272d0*/  LDL.LU R11, [R1+0x18c] ;  /* 0x00018c00010b7983 */ /* 0x000ee20000300800 */
[----:B--2---:R-:W-:Y:S11]  /*272e0*/  HMMA.16816.F32.BF16 R16, R12, R16, R20 ;  /* 0x000000100c10723c */ /* 0x004ff60000041814 */
[----:B------:R-:W-:Y:S11]  /*272f0*/  @!UPT UIADD3 URZ, URZ, URZ, URZ ;  /* 0x0000003f3f3ff290 */ /* 0x000ff6000fffe03f */
[----:B------:R-:W-:Y:S02]  /*27300*/  @!UPT UIADD3 URZ, URZ, URZ, URZ ;  /* 0x0000003f3f3ff290 */ /* 0x000fe4000fffe03f */
[----:B------:R-:W-:Y:S01]  /*27310*/  MOV R22, R17 ;  /* 0x0000001100167202 */ /* 0x000fe20000000f00 */
[----:B---3--:R-:W-:Y:S01]  /*27320*/  STL.64 [R1+0x1ab8], R10 ;  /* 0x001ab80a01007387 */ /* 0x008fe20000100a00 */
[----:B------:R0:W-:Y:S03]  /*27330*/  STL.64 [R1+0x1ab0], R8 ;  /* 0x001ab00801007387 */ /* 0x0001e60000100a00 */
[----:B0-----:R-:W2:Y:S01]  /*27340*/  LDL.LU R8, [R1+0x190] ;  /* 0x0001900001087983 */ /* 0x001ea20000300800 */
[----:B------:R-:W2:Y:S02]  /*27350*/  LDL.LU R9, [R1+0x194] ;  /* 0x0001940001097983 */ /* 0x000ea40000300800 */
[----:B------:R-:W2:Y:S02]  /*27360*/  LDL.LU R10, [R1+0x198] ;  /* 0x00019800010a7983 */ /* 0x000ea40000300800 */
[----:B------:R-:W2:Y:S01]  /*27370*/  LDL.LU R11, [R1+0x19c] ;  /* 0x00019c00010b7983 */ /* 0x000ea20000300800 */
[----:B------:R-:W3:Y:S01]  /*27380*/  LDL.LU R4, [R1+0x170] ;  /* 0x0001700001047983 */ /* 0x000ee20000300800 */
[----:B------:R-:W3:Y:S02]  /*27390*/  LDL.LU R5, [R1+0x174] ;  /* 0x0001740001057983 */ /* 0x000ee40000300800 */
[----:B------:R-:W3:Y:S02]  /*273a0*/  LDL.LU R6, [R1+0x178] ;  /* 0x0001780001067983 */ /* 0x000ee40000300800 */
[----:B------:R-:W3:Y:S01]  /*273b0*/  LDL.LU R7, [R1+0x17c] ;  /* 0x00017c0001077983 */ /* 0x000ee20000300800 */
[----:B------:R-:W2:Y:S01]  /*273c0*/  LDL.LU R24, [R1+0x160] ;  /* 0x0001600001187983 */ /* 0x000ea20000300800 */
[----:B------:R-:W2:Y:S02]  /*273d0*/  LDL.LU R25, [R1+0x164] ;  /* 0x0001640001197983 */ /* 0x000ea40000300800 */
[----:B------:R-:W2:Y:S02]  /*273e0*/  LDL.LU R26, [R1+0x168] ;  /* 0x00016800011a7983 */ /* 0x000ea40000300800 */
[----:B------:R-:W-:Y:S01]  /*273f0*/  STL [R1+0x1868], R0 ;  /* 0x0018680001007387 */ /* 0x000fe20000100800 */
[----:B------:R-:W-:Y:S01]  /*27400*/  STL [R1+0x1864], R2 ;  /* 0x0018640201007387 */ /* 0x000fe20000100800 */
[----:B------:R-:W-:Y:S02]  /*27410*/  STL [R1+0x1860], R28 ;  /* 0x0018601c01007387 */ /* 0x000fe40000100800 */
[----:B------:R-:W-:Y:S02]  /*27420*/  STL [R1+0x185c], R29 ;  /* 0x00185c1d01007387 */ /* 0x000fe40000100800 */
[----:B------:R-:W2:Y:S01]  /*27430*/  LDL.LU.64 R20, [R1+0x1ac8] ;  /* 0x001ac80001147983 */ /* 0x000ea20000300a00 */
[----:B------:R0:W-:Y:S04]  /*27440*/  STL [R1+0x1a0], R16 ;  /* 0x0001a01001007387 */ /* 0x0001e80000100800 */
[----:B0-----:R-:W2:Y:S01]  /*27450*/  LDL.LU.64 R16, [R1+0x1ac0] ;  /* 0x001ac00001107983 */ /* 0x001ea20000300a00 */
[----:B----4-:R-:W-:-:S02]  /*27460*/  IMAD.MOV.U32 R27, RZ, RZ, R3 ;  /* 0x000000ffff1b7224 */ /* 0x010fc400078e0003 */
[----:B------:R-:W-:Y:S01]  /*27470*/  IMAD.MOV.U32 R23, RZ, RZ, R18 ;  /* 0x000000ffff177224 */ /* 0x000fe200078e0012 */
[----:B------:R-:W-:-:S05]  /*27480*/  MOV R3, R19 ;  /* 0x0000001300037202 */ /* 0x000fca0000000f00 */
[----:B------:R0:W-:Y:S01]  /*27490*/  STL [R1+0x1874], R3 ;  /* 0x0018740301007387 */ /* 0x0001e20000100800 */
[----:B------:R-:W-:Y:S02]  /*274a0*/  STL [R1+0x1870], R23 ;  /* 0x0018701701007387 */ /* 0x000fe40000100800 */
[----:B------:R-:W-:Y:S01]  /*274b0*/  STL [R1+0x186c], R22 ;  /* 0x00186c1601007387 */ /* 0x000fe20000100800 */
[----:B--2---:R-:W-:Y:S01]  /*274c0*/  HMMA.16816.F32.BF16 R16, R12, R16, R8 ;  /* 0x000000100c10723c */ /* 0x004fe20000041808 */
[----:B------:R-:W2:Y:S01]  /*274d0*/  LDL.LU.64 R10, [R1+0x1ab8] ;  /* 0x001ab800010a7983 */ /* 0x000ea20000300a00 */
[----:B------:R-:W2:Y:S11]  /*274e0*/  LDL.LU.64 R8, [R1+0x1ab0] ;  /* 0x001ab00001087983 */ /* 0x000eb60000300a00 */
[----:B------:R-:W-:Y:S11]  /*274f0*/  @!UPT UIADD3 URZ, URZ, URZ, URZ ;  /* 0x0000003f3f3ff290 */ /* 0x000ff6000fffe03f */
[----:B------:R-:W-:Y:S01]  /*27500*/  IMAD.MOV.U32 R0, RZ, RZ, R16 ;  /* 0x000000ffff007224 */ /* 0x000fe200078e0010 */
[----:B------:R-:W-:Y:S02]  /*27510*/  MOV R2, R17 ;  /* 0x0000001100027202 */ /* 0x000fe40000000f00 */
[----:B------:R-:W2:Y:S01]  /*27520*/  LDL.LU.64 R16, [R1+0x1aa8] ;  /* 0x001aa80001107983 */ /* 0x000ea20000300a00 */
[----:B------:R-:W-:Y:S01]  /*27530*/  MOV R29, R19 ;  /* 0x00000013001d7202 */ /* 0x000fe20000000f00 */
[----:B------:R-:W-:-:S04]  /*27540*/  IMAD.MOV.U32 R28, RZ, RZ, R18 ;  /* 0x000000ffff1c7224 */ /* 0x000fc800078e0012 */
[----:B------:R-:W-:Y:S01]  /*27550*/  STL [R1+0x1884], R29 ;  /* 0x0018841d01007387 */ /* 0x000fe20000100800 */
[----:B------:R-:W-:Y:S02]  /*27560*/  STL [R1+0x1880], R28 ;  /* 0x0018801c01007387 */ /* 0x000fe40000100800 */
[----:B------:R-:W-:Y:S02]  /*27570*/  STL [R1+0x187c], R2 ;  /* 0x00187c0201007387 */ /* 0x000fe40000100800 */
[----:B------:R-:W-:Y:S01]  /*27580*/  STL [R1+0x1878], R0 ;  /* 0x0018780001007387 */ /* 0x000fe20000100800 */
[----:B--2---:R-:W-:Y:S01]  /*27590*/  HMMA.16816.F32.BF16 R16, R12, R16, R8 ;  /* 0x000000100c10723c */ /* 0x004fe20000041808 */
[----:B------:R-:W3:Y:S11]  /*275a0*/  LDL.LU.64 R8, [R1+0x1aa0] ;  /* 0x001aa00001087983 */ /* 0x000ef60000300a00 */
[----:B------:R-:W-:Y:S11]  /*275b0*/  @!UPT UIADD3 URZ, URZ, URZ, URZ ;  /* 0x0000003f3f3ff290 */ /* 0x000ff6000fffe03f */
[----:B------:R1:W-:Y:S01]  /*275c0*/  STL [R1+0x180], R16 ;  /* 0x0001801001007387 */ /* 0x0003e20000100800 */
[----:B0-----:R-:W-:-:S03]  /*275d0*/  IMAD.MOV.U32 R3, RZ, RZ, R17 ;  /* 0x000000ffff037224 */ /* 0x001fc600078e0011 */
[----:B-1----:R-:W2:Y:S01]  /*275e0*/  LDL.LU.64 R16, [R1+0x1a98] ;  /* 0x001a980001107983 */ /* 0x002ea20000300a00 */
[----:B------:R-:W-:Y:S01]  /*275f0*/  IMAD.MOV.U32 R22, RZ, RZ, R19 ;  /* 0x000000ffff167224 */ /* 0x000fe200078e0013 */
[----:B------:R-:W-:-:S04]  /*27600*/  MOV R23, R18 ;  /* 0x0000001200177202 */ /* 0x000fc80000000f00 */
[----:B------:R-:W-:Y:S01]  /*27610*/  STL [R1+0x1890], R22 ;  /* 0x0018901601007387 */ /* 0x000fe20000100800 */
[----:B------:R-:W-:Y:S02]  /*27620*/  STL [R1+0x188c], R23 ;  /* 0x00188c1701007387 */ /* 0x000fe40000100800 */
[----:B------:R-:W-:Y:S02]  /*27630*/  STL.64 [R1+0x1a78], R20 ;  /* 0x001a781401007387 */ /* 0x000fe40000100a00 */
[----:B------:R-:W-:Y:S01]  /*27640*/  STL [R1+0x1888], R3 ;  /* 0x0018880301007387 */ /* 0x000fe20000100800 */
[C---:B---3--:R-:W-:Y:S11]  /*27650*/  HMMA.16816.F32.BF16 R4, R12.reuse, R8, R4 ;  /* 0x000000080c04723c */ /* 0x048ff60000041804 */
[----:B------:R-:W-:Y:S11]  /*27660*/  @!UPT UIADD3 URZ, URZ, URZ, URZ ;  /* 0x0000003f3f3ff290 */ /* 0x000ff6000fffe03f */
[----:B------:R-:W-:Y:S02]  /*27670*/  @!UPT UIADD3 URZ, URZ, URZ, URZ ;  /* 0x0000003f3f3ff290 */ /* 0x000fe4000fffe03f */
[----:B------:R-:W-:Y:S01]  /*27680*/  IMAD.MOV.U32 R0, RZ, RZ, R7 ;  /* 0x000000ffff007224 */ /* 0x000fe200078e0007 */
[----:B------:R-:W-:Y:S01]  /*27690*/  MOV R2, R6 ;  /* 0x0000000600027202 */ /* 0x000fe20000000f00 */
[----:B------:R-:W-:Y:S01]  /*276a0*/  IMAD.MOV.U32 R28, RZ, RZ, R5 ;  /* 0x000000ffff1c7224 */ /* 0x000fe200078e0005 */
[----:B------:R-:W-:Y:S02]  /*276b0*/  MOV R29, R4 ;  /* 0x00000004001d7202 */ /* 0x000fe40000000f00 */
[----:B------:R-:W-:Y:S01]  /*276c0*/  STL [R1+0x18a0], R0 ;  /* 0x0018a00001007387 */ /* 0x000fe20000100800 */
[----:B------:R-:W-:Y:S02]  /*276d0*/  STL [R1+0x189c], R2 ;  /* 0x00189c0201007387 */ /* 0x000fe40000100800 */
[----:B------:R-:W-:Y:S02]  /*276e0*/  STL [R1+0x1898], R28 ;  /* 0x0018981c01007387 */ /* 0x000fe40000100800 */
[----:B------:R-:W-:Y:S01]  /*276f0*/  STL [R1+0x1894], R29 ;  /* 0x0018941d01007387 */ /* 0x000fe20000100800 */
[----:B--2---:R-:W-:Y:S01]  /*27700*/  HMMA.16816.F32.BF16 R8, R12, R16, R24 ;  /* 0x000000100c08723c */ /* 0x004fe20000041818 */
[----:B------:R-:W2:Y:S01]  /*27710*/  LDL.LU R16, [R1+0xe0] ;  /* 0x0000e00001107983 */ /* 0x000ea20000300800 */
[----:B------:R-:W2:Y:S02]  /*27720*/  LDL.LU R17, [R1+0xe4] ;  /* 0x0000e40001117983 */ /* 0x000ea40000300800 */
[----:B------:R-:W3:Y:S02]  /*27730*/  LDL.LU R18, [R1+0xe8] ;  /* 0x0000e80001127983 */ /* 0x000ee40000300800 */
[----:B------:R-:W3:Y:S02]  /*27740*/  LDL.LU R19, [R1+0xec] ;  /* 0x0000ec0001137983 */ /* 0x000ee40000300800 */
[----:B---3--:R-:W-:Y:S01]  /*27750*/  STL.64 [R1+0x1a28], R18 ;  /* 0x001a281201007387 */ /* 0x008fe20000100a00 */
[----:B--2---:R0:W-:Y:S02]  /*27760*/  STL.64 [R1+0x1a20], R16 ;  /* 0x001a201001007387 */ /* 0x0041e40000100a00 */
[----:B------:R-:W2:Y:S02]  /*27770*/  LDL.LU R24, [R1] ;  /* 0x0000000001187983 */ /* 0x000ea40000300800 */
[----:B------:R-:W2:Y:S02]  /*27780*/  LDL.LU R25, [R1+0x4] ;  /* 0x0000040001197983 */ /* 0x000ea40000300800 */
[----:B--2---:R1:W-:Y:S01]  /*27790*/  STL.64 [R1+0x1a30], R24 ;  /* 0x001a301801007387 */ /* 0x0043e20000100a00 */
[----:B0-----:R-:W2:Y:S02]  /*277a0*/  LDL.LU R16, [R1+0x10] ;  /* 0x0000100001107983 */ /* 0x001ea40000300800 */
[----:B------:R-:W2:Y:S02]  /*277b0*/  LDL.LU R17, [R1+0x14] ;  /* 0x0000140001117983 */ /* 0x000ea40000300800 */
[----:B--2---:R0:W-:Y:S01]  /*277c0*/  STL.64 [R1+0x1a38], R16 ;  /* 0x001a381001007387 */ /* 0x0041e20000100a00 */
[----:B-1----:R-:W2:Y:S02]  /*277d0*/  LDL.LU R24, [R1+0x2d0] ;  /* 0x0002d00001187983 */ /* 0x002ea40000300800 */
[----:B------:R-:W2:Y:S02]  /*277e0*/  LDL.LU R25, [R1+0x2d4] ;  /* 0x0002d40001197983 */ /* 0x000ea40000300800 */
[----:B------:R-:W3:Y:S01]  /*277f0*/  LDL.LU R26, [R1+0x2d8] ;  /* 0x0002d800011a7983 */ /* 0x000ee20000300800 */
[----:B------:R-:W3:Y:S04]  /*27800*/  LDL.LU R27, [R1+0x2dc] ;  /* 0x0002dc00011b7983 */ /* 0x000ee80000300800 */
[----:B---3--:R-:W-:Y:S01]  /*27810*/  STL.64 [R1+0x1a48], R26 ;  /* 0x001a481a01007387 */ /* 0x008fe20000100a00 */
[----:B--2---:R-:W-:Y:S02]  /*27820*/  STL.64 [R1+0x1a40], R24 ;  /* 0x001a401801007387 */ /* 0x004fe40000100a00 */
[----:B0-----:R-:W2:Y:S02]  /*27830*/  LDL.LU R16, [R1+0x20] ;  /* 0x0000200001107983 */ /* 0x001ea40000300800 */
[----:B------:R-:W2:Y:S01]  /*27840*/  LDL.LU R17, [R1+0x24] ;  /* 0x0000240001117983 */ /* 0x000ea20000300800 */
[----:B------:R-:W3:Y:S01]  /*27850*/  LDL.LU R20, [R1+0x140] ;  /* 0x0001400001147983 */ /* 0x000ee20000300800 */
[----:B------:R-:W3:Y:S02]  /*27860*/  LDL.LU R21, [R1+0x144] ;  /* 0x0001440001157983 */ /* 0x000ee40000300800 */
[----:B------:R-:W4:Y:S02]  /*27870*/  LDL.LU R22, [R1+0x148] ;  /* 0x0001480001167983 */ /* 0x000f240000300800 */
[----:B------:R-:W4:Y:S02]  /*27880*/  LDL.LU R23, [R1+0x14c] ;  /* 0x00014c0001177983 */ /* 0x000f240000300800 */
[----:B----4-:R-:W-:Y:S01]  /*27890*/  STL.64 [R1+0x1a88], R22 ;  /* 0x001a881601007387 */ /* 0x010fe20000100a00 */
[----:B---3--:R0:W-:Y:S03]  /*278a0*/  STL.64 [R1+0x1a80], R20 ;  /* 0x001a801401007387 */ /* 0x0081e60000100a00 */
[----:B0-----:R-:W3:Y:S01]  /*278b0*/  LDL.LU R20, [R1+0x60] ;  /* 0x0000600001147983 */ /* 0x001ee20000300800 */
[----:B------:R-:W3:Y:S02]  /*278c0*/  LDL.LU R21, [R1+0x64] ;  /* 0x0000640001157983 */ /* 0x000ee40000300800 */
[----:B--2---:R0:W-:Y:S02]  /*278d0*/  STL.64 [R1+0x1a50], R16 ;  /* 0x001a501001007387 */ /* 0x0041e40000100a00 */
[----:B0-----:R-:W2:Y:S01]  /*278e0*/  LDL.LU R16, [R1+0x30] ;  /* 0x0000300001107983 */ /* 0x001ea20000300800 */
[----:B------:R-:W2:Y:S03]  /*278f0*/  LDL.LU R17, [R1+0x34] ;  /* 0x0000340001117983 */ /* 0x000ea60000300800 */
[----:B--2---:R0:W-:Y:S04]  /*27900*/  STL.64 [R1+0x1a68], R16 ;  /* 0x001a681001007387 */ /* 0x0041e80000100a00 */
[----:B0-----:R-:W2:Y:S01]  /*27910*/  LDL.LU R16, [R1+0x40] ;  /* 0x0000400001107983 */ /* 0x001ea20000300800 */
[----:B------:R-:W2:Y:S03]  /*27920*/  LDL.LU R17, [R1+0x44] ;  /* 0x0000440001117983 */ /* 0x000ea60000300800 */
[----:B--2---:R0:W-:Y:S04]  /*27930*/  STL.64 [R1+0x1a70], R16 ;  /* 0x001a701001007387 */ /* 0x0041e80000100a00 */
[----:B0-----:R-:W2:Y:S01]  /*27940*/  LDL.LU R16, [R1+0x50] ;  /* 0x0000500001107983 */ /* 0x001ea20000300800 */
[----:B------:R-:W2:Y:S03]  /*27950*/  LDL.LU R17, [R1+0x54] ;  /* 0x0000540001117983 */ /* 0x000ea60000300800 */
[----:B--2---:R0:W-:Y:S04]  /*27960*/  STL.64 [R1+0x1a90], R16 ;  /* 0x001a901001007387 */ /* 0x0041e80000100a00 */
[----:B0-----:R-:W3:Y:S01]  /*27970*/  LDL.LU R16, [R1+0x150] ;  /* 0x0001500001107983 */ /* 0x001ee20000300800 */
[----:B------:R-:W3:Y:S02]  /*27980*/  LDL.LU R17, [R1+0x154] ;  /* 0x0001540001117983 */ /* 0x000ee40000300800 */
[----:B------:R-:W3:Y:S02]  /*27990*/  LDL.LU R18, [R1+0x158] ;  /* 0x0001580001127983 */ /* 0x000ee40000300800 */
[----:B------:R-:W3:Y:S01]  /*279a0*/  LDL.LU R19, [R1+0x15c] ;  /* 0x00015c0001137983 */ /* 0x000ee20000300800 */
[----:B------:R-:W2:Y:S01]  /*279b0*/  LDL.LU R24, [R1+0x110] ;  /* 0x0001100001187983 */ /* 0x000ea20000300800 */
[----:B------:R-:W2:Y:S02]  /*279c0*/  LDL.LU R25, [R1+0x114] ;  /* 0x0001140001197983 */ /* 0x000ea40000300800 */
[----:B------:R-:W4:Y:S02]  /*279d0*/  LDL.LU R26, [R1+0x118] ;  /* 0x00011800011a7983 */ /* 0x000f240000300800 */
[----:B------:R-:W4:Y:S01]  /*279e0*/  LDL.LU R27, [R1+0x11c] ;  /* 0x00011c00011b7983 */ /* 0x000f220000300800 */
[----:B------:R-:W-:Y:S01]  /*279f0*/  MOV R7, R8 ;  /* 0x0000000800077202 */ /* 0x000fe20000000f00 */
[----:B------:R-:W-:-:S02]  /*27a00*/  IMAD.MOV.U32 R4, RZ, RZ, R11 ;  /* 0x000000ffff047224 */ /* 0x000fc400078e000b */
[----:B------:R-:W-:Y:S01]  /*27a10*/  IMAD.MOV.U32 R6, RZ, RZ, R9 ;  /* 0x000000ffff067224 */ /* 0x000fe200078e0009 */
[----:B------:R-:W-:Y:S01]  /*27a20*/  MOV R5, R10 ;  /* 0x0000000a00057202 */ /* 0x000fe20000000f00 */
[C---:B---3--:R-:W-:Y:S01]  /*27a30*/  HMMA.16816.F32.BF16 R20, R12.reuse, R20, R16 ;  /* 0x000000140c14723c */ /* 0x048fe20000041810 */
[----:B----4-:R-:W-:Y:S01]  /*27a40*/  STL.64 [R1+0x1a60], R26 ;  /* 0x001a601a01007387 */ /* 0x010fe20000100a00 */
[----:B--2---:R0:W-:Y:S03]  /*27a50*/  STL.64 [R1+0x1a58], R24 ;  /* 0x001a581801007387 */ /* 0x0041e60000100a00 */
        /* <DEDUP_REMOVED lines=8> */
[----:B------:R0:W-:Y:S01]  /*27ae0*/  STL [R1+0x18b0], R4 ;  /* 0x0018b00401007387 */ /* 0x0001e20000100800 */
[----:B------:R1:W-:Y:S02]  /*27af0*/  STL [R1+0x18ac], R5 ;  /* 0x0018ac0501007387 */ /* 0x0003e40000100800 */
[----:B------:R4:W-:Y:S02]  /*27b00*/  STL [R1+0x18a8], R6 ;  /* 0x0018a80601007387 */ /* 0x0009e40000100800 */
[----:B------:R4:W-:Y:S01]  /*27b10*/  STL [R1+0x18a4], R7 ;  /* 0x0018a40701007387 */ /* 0x0009e20000100800 */
[----:B0-----:R-:W2:Y:S01]  /*27b20*/  LDL.LU R4, [R1+0x130] ;  /* 0x0001300001047983 */ /* 0x001ea20000300800 */
[----:B-1----:R-:W2:Y:S02]  /*27b30*/  LDL.LU R5, [R1+0x134] ;  /* 0x0001340001057983 */ /* 0x002ea40000300800 */
[----:B----4-:R-:W2:Y:S02]  /*27b40*/  LDL.LU R6, [R1+0x138] ;  /* 0x0001380001067983 */ /* 0x010ea40000300800 */
[----:B------:R-:W2:Y:S01]  /*27b50*/  LDL.LU R7, [R1+0x13c] ;  /* 0x00013c0001077983 */ /* 0x000ea20000300800 */
[----:B------:R-:W4:Y:S01]  /*27b60*/  LDL.LU.64 R16, [R1+0x1a90] ;  /* 0x001a900001107983 */ /* 0x000f220000300a00 */
[----:B------:R-:W-:Y:S02]  /*27b70*/  STL.64 [R1+0x150], R20 ;  /* 0x0001501401007387 */ /* 0x000fe40000100a00 */
[----:B------:R0:W-:Y:S02]  /*27b80*/  STL.64 [R1+0x158], R22 ;  /* 0x0001581601007387 */ /* 0x0001e40000100a00 */
[----:B0-----:R-:W4:Y:S01]  /*27b90*/  LDL.LU.64 R22, [R1+0x1a88] ;  /* 0x001a880001167983 */ /* 0x001f220000300a00 */
[----:B------:R-:W4:Y:S02]  /*27ba0*/  LDL.LU.64 R20, [R1+0x1a80] ;  /* 0x001a800001147983 */ /* 0x000f240000300a00 */
[----:B----4-:R-:W-:Y:S01]  /*27bb0*/  HMMA.16816.F32.BF16 R16, R12, R16, R20 ;  /* 0x000000100c10723c */ /* 0x010fe20000041814 */
[----:B------:R-:W4:Y:S11]  /*27bc0*/  LDL.LU.64 R20, [R1+0x1a78] ;  /* 0x001a780001147983 */ /* 0x000f360000300a00 */
[----:B------:R-:W-:Y:S11]  /*27bd0*/  @!UPT UIADD3 URZ, URZ, URZ, URZ ;  /* 0x0000003f3f3ff290 */ /* 0x000ff6000fffe03f */
[----:B------:R-:W-:Y:S01]  /*27be0*/  @!UPT UIADD3 URZ, URZ, URZ, URZ ;  /* 0x0000003f3f3ff290 */ /* 0x000fe2000fffe03f */
[----:B------:R-:W-:Y:S01]  /*27bf0*/  MOV R28, R16 ;  /* 0x00000010001c7202 */ /* 0x000fe20000000f00 */
[----:B------:R-:W-:Y:S02]  /*27c00*/  IMAD.MOV.U32 R29, RZ, RZ, R17 ;  /* 0x000000ffff1d7224 */ /* 0x000fe400078e0011 */
[----:B------:R-:W2:Y:S01]  /*27c10*/  LDL.LU.64 R16, [R1+0x1a70] ;  /* 0x001a700001107983 */ /* 0x000ea20000300a00 */
[----:B------:R-:W-:Y:S01]  /*27c20*/  MOV R22, R18 ;  /* 0x0000001200167202 */ /* 0x000fe20000000f00 */
[----:B------:R-:W-:-:S05]  /*27c30*/  IMAD.MOV.U32 R23, RZ, RZ, R19 ;  /* 0x000000ffff177224 */ /* 0x000fca00078e0013 */
[----:B------:R-:W-:Y:S01]  /*27c40*/  STL [R1+0x18c0], R23 ;  /* 0x0018c01701007387 */ /* 0x000fe20000100800 */
[----:B------:R-:W-:Y:S02]  /*27c50*/  STL [R1+0x18bc], R22 ;  /* 0x0018bc1601007387 */ /* 0x000fe40000100800 */
[----:B------:R-:W-:Y:S02]  /*27c60*/  STL [R1+0x18b8], R29 ;  /* 0x0018b81d01007387 */ /* 0x000fe40000100800 */
[----:B------:R-:W-:Y:S01]  /*27c70*/  STL [R1+0x18b4], R28 ;  /* 0x0018b41c01007387 */ /* 0x000fe20000100800 */
[----:B--2---:R-:W-:Y:S11]  /*27c80*/  HMMA.16816.F32.BF16 R16, R12, R16, R4 ;  /* 0x000000100c10723c */ /* 0x004ff60000041804 */
[----:B------:R-:W-:Y:S11]  /*27c90*/  @!UPT UIADD3 URZ, URZ, URZ, URZ ;  /* 0x0000003f3f3ff290 */ /* 0x000ff6000fffe03f */
[----:B------:R-:W-:Y:S01]  /*27ca0*/  @!UPT UIADD3 URZ, URZ, URZ, URZ ;  /* 0x0000003f3f3ff290 */ /* 0x000fe2000fffe03f */
[----:B------:R0:W-:Y:S04]  /*27cb0*/  STL.64 [R1+0x130], R16 ;  /* 0x0001301001007387 */ /* 0x0001e80000100a00 */
[----:B0-----:R-:W2:Y:S01]  /*27cc0*/  LDL.LU.64 R16, [R1+0x1a68] ;  /* 0x001a680001107983 */ /* 0x001ea20000300a00 */
[----:B------:R-:W-:Y:S01]  /*27cd0*/  MOV R4, R18 ;  /* 0x0000001200047202 */ /* 0x000fe20000000f00 */
[----:B------:R-:W-:-:S05]  /*27ce0*/  IMAD.MOV.U32 R5, RZ, RZ, R19 ;  /* 0x000000ffff057224 */ /* 0x000fca00078e0013 */
[----:B------:R-:W-:Y:S01]  /*27cf0*/  STL [R1+0x18c8], R5 ;  /* 0x0018c80501007387 */ /* 0x000fe20000100800 */
[----:B------:R0:W-:Y:S03]  /*27d00*/  STL [R1+0x18c4], R4 ;  /* 0x0018c40401007387 */ /* 0x0001e60000100800 */
[----:B0-----:R-:W4:Y:S01]  /*27d10*/  LDL.LU R4, [R1+0xd0] ;  /* 0x0000d00001047983 */ /* 0x001f220000300800 */
[----:B------:R-:W4:Y:S02]  /*27d20*/  LDL.LU R5, [R1+0xd4] ;  /* 0x0000d40001057983 */ /* 0x000f240000300800 */
[----:B------:R-:W4:Y:S02]  /*27d30*/  LDL.LU R6, [R1+0xd8] ;  /* 0x0000d80001067983 */ /* 0x000f240000300800 */
[----:B------:R-:W4:Y:S01]  /*27d40*/  LDL.LU R7, [R1+0xdc] ;  /* 0x0000dc0001077983 */ /* 0x000f220000300800 */
[----:B--2---:R-:W-:Y:S01]  /*27d50*/  HMMA.16816.F32.BF16 R16, R12, R16, R24 ;  /* 0x000000100c10723c */ /* 0x004fe20000041818 */
[----:B------:R-:W2:Y:S01]  /*27d60*/  LDL.LU.64 R26, [R1+0x1a60] ;  /* 0x001a6000011a7983 */ /* 0x000ea20000300a00 */
[----:B------:R-:W2:Y:S11]  /*27d70*/  LDL.LU.64 R24, [R1+0x1a58] ;  /* 0x001a580001187983 */ /* 0x000eb60000300a00 */
[----:B------:R-:W-:Y:S10]  /*27d80*/  @!UPT UIADD3 URZ, URZ, URZ, URZ ;  /* 0x0000003f3f3ff290 */ /* 0x000ff4000fffe03f */
[----:B------:R0:W-:Y:S04]  /*27d90*/  STL.64 [R1+0x120], R16 ;  /* 0x0001201001007387 */ /* 0x0001e80000100a00 */
[----:B0-----:R-:W2:Y:S01]  /*27da0*/  LDL.LU.64 R16, [R1+0x1a50] ;  /* 0x001a500001107983 */ /* 0x001ea20000300a00 */
[----:B------:R-:W-:Y:S01]  /*27db0*/  MOV R23, R18 ;  /* 0x0000001200177202 */ /* 0x000fe20000000f00 */
[----:B------:R-:W-:-:S05]  /*27dc0*/  IMAD.MOV.U32 R22, RZ, RZ, R19 ;  /* 0x000000ffff167224 */ /* 0x000fca00078e0013 */
[----:B------:R-:W-:Y:S01]  /*27dd0*/  STL [R1+0x18d0], R22 ;  /* 0x0018d01601007387 */ /* 0x000fe20000100800 */
[----:B------:R-:W-:Y:S01]  /*27de0*/  STL [R1+0x18cc], R23 ;  /* 0x0018cc1701007387 */ /* 0x000fe20000100800 */
        /* <DEDUP_REMOVED lines=8> */
[----:B------:R-:W3:Y:S11]  /*27e70*/  LDL.LU.64 R24, [R1+0x1a30] ;  /* 0x001a300001187983 */ /* 0x000ef60000300a00 */
[----:B------:R-:W-:Y:S10]  /*27e80*/  @!UPT UIADD3 URZ, URZ, URZ, URZ ;  /* 0x0000003f3f3ff290 */ /* 0x000ff4000fffe03f */
[----:B------:R-:W-:Y:S01]  /*27e90*/  STL.64 [R1+0x100], R16 ;  /* 0x0001001001007387 */ /* 0x000fe20000100a00 */
[----:B------:R0:W-:Y:S03]  /*27ea0*/  STL.64 [R1+0x108], R18 ;  /* 0x0001081201007387 */ /* 0x0001e60000100a00 */
[----:B0-----:R-:W2:Y:S01]  /*27eb0*/  LDL.LU.64 R18, [R1+0x1a28] ;  /* 0x001a280001127983 */ /* 0x001ea20000300a00 */
[----:B------:R-:W2:Y:S01]  /*27ec0*/  LDL.LU.64 R16, [R1+0x1a20] ;  /* 0x001a200001107983 */ /* 0x000ea20000300a00 */
[C---:B---3--:R-:W-:Y:S02]  /*27ed0*/  HMMA.16816.F32.BF16 R24, R12.reuse, R24, R8 ;  /* 0x000000180c18723c */ /* 0x048fe40000041808 */
[----:B------:R-:W3:Y:S01]  /*27ee0*/  LDL.LU.64 R10, [R1+0x1a18] ;  /* 0x001a1800010a7983 */ /* 0x000ee20000300a00 */
[----:B------:R-:W2:Y:S11]  /*27ef0*/  LDL.LU.64 R8, [R1+0x1a10] ;  /* 0x001a100001087983 */ /* 0x000eb60000300a00 */
[----:B------:R-:W-:Y:S09]  /*27f00*/  @!UPT UIADD3 URZ, URZ, URZ, URZ ;  /* 0x0000003f3f3ff290 */ /* 0x000ff2000fffe03f */
[----:B------:R-:W-:Y:S01]  /*27f10*/  STL.64 [R1+0xf0], R24 ;  /* 0x0000f01801007387 */ /* 0x000fe20000100a00 */
[----:B------:R0:W-:Y:S03]  /*27f20*/  STL.64 [R1+0xf8], R26 ;  /* 0x0000f81a01007387 */ /* 0x0001e60000100a00 */
[----:B0-----:R-:W2:Y:S01]  /*27f30*/  LDL.LU.64 R26, [R1+0x1a08] ;  /* 0x001a0800011a7983 */ /* 0x001ea20000300a00 */
[----:B------:R-:W2:Y:S01]  /*27f40*/  LDL.LU.64 R24, [R1+0x1a00] ;  /* 0x001a000001187983 */ /* 0x000ea20000300a00 */
[C---:B----4-:R-:W-:Y:S11]  /*27f50*/  HMMA.16816.F32.BF16 R4, R12.reuse, R20, R4 ;  /* 0x000000140c04723c */ /* 0x050ff60000041804 */
[----:B------:R-:W-:Y:S11]  /*27f60*/  @!UPT UIADD3 URZ, URZ, URZ, URZ ;  /* 0x0000003f3f3ff290 */ /* 0x000ff6000fffe03f */
[----:B------:R-:W-:Y:S02]  /*27f70*/  @!UPT UIADD3 URZ, URZ, URZ, URZ ;  /* 0x0000003f3f3ff290 */ /* 0x000fe4000fffe03f */
[----:B------:R-:W-:Y:S01]  /*27f80*/  MOV R21, R7 ;  /* 0x0000000700157202 */ /* 0x000fe20000000f00 */
[----:B--2---:R-:W-:Y:S11]  /*27f90*/  HMMA.16816.F32.BF16 R16, R12, R24, R16 ;  /* 0x000000180c10723c */ /* 0x004ff60000041810 */
[----:B------:R-:W-:Y:S11]  /*27fa0*/  @!UPT UIADD3 URZ, URZ, URZ, URZ ;  /* 0x0000003f3f3ff290 */ /* 0x000ff6000fffe03f */
[----:B------:R-:W-:Y:S01]  /*27fb0*/  @!UPT UIADD3 URZ, URZ, URZ, URZ ;  /* 0x0000003f3f3ff290 */ /* 0x000fe2000fffe03f */
[----:B------:R0:W-:Y:S01]  /*27fc0*/  STL.64 [R1+0xe0], R16 ;  /* 0x0000e01001007387 */ /* 0x0001e20000100a00 */
[----:B------:R-:W-:Y:S01]  /*27fd0*/  MOV R25, R18 ;  /* 0x0000001200197202 */ /* 0x000fe20000000f00 */
[----:B------:R-:W-:Y:S02]  /*27fe0*/  IMAD.MOV.U32 R24, RZ, RZ, R19 ;  /* 0x000000ffff187224 */ /* 0x000fe400078e0013 */
[----:B0-----:R-:W2:Y:S01]  /*27ff0*/  LDL.LU R16, [R1+0x1d0] ;  /* 0x0001d00001107983 */ /* 0x001ea20000300800 */
[----:B------:R-:W2:Y:S02]  /*28000*/  LDL.LU R17, [R1+0x1d4] ;  /* 0x0001d40001117983 */ /* 0x000ea40000300800 */
[----:B------:R-:W2:Y:S02]  /*28010*/  LDL.LU R18, [R1+0x1d8] ;  /* 0x0001d80001127983 */ /* 0x000ea40000300800 */
[----:B------:R-:W2:Y:S01]  /*28020*/  LDL.LU R19, [R1+0x1dc] ;  /* 0x0001dc0001137983 */ /* 0x000ea20000300800 */
[----:B------:R-:W-:Y:S01]  /*28030*/  STL.64 [R1+0x1940], R26 ;  /* 0x0019401a01007387 */ /* 0x000fe20000100a00 */
[----:B------:R0:W-:Y:S02]  /*28040*/  STL [R1+0xd0], R4 ;  /* 0x0000d00401007387 */ /* 0x0001e40000100800 */
[----:B------:R-:W-:Y:S01]  /*28050*/  STL [R1+0x19d0], R21 ;  /* 0x0019d01501007387 */ /* 0x000fe20000100800 */
[----:B0-----:R-:W4:Y:S01]  /*28060*/  LDL.LU R4, [R1+0x2a0] ;  /* 0x0002a00001047983 */ /* 0x001f220000300800 */
[----:B------:R-:W-:-:S02]  /*28070*/  MOV R27, R5 ;  /* 0x00000005001b7202 */ /* 0x000fc40000000f00 */
[----:B------:R-:W4:Y:S02]  /*28080*/  LDL.LU R5, [R1+0x2a4] ;  /* 0x0002a40001057983 */ /* 0x000f240000300800 */
[----:B------:R-:W-:Y:S02]  /*28090*/  IMAD.MOV.U32 R26, RZ, RZ, R6 ;  /* 0x000000ffff1a7224 */ /* 0x000fe400078e0006 */
[----:B---3--:R-:W-:Y:S01]  /*280a0*/  IMAD.MOV.U32 R6, RZ, RZ, R10 ;  /* 0x000000ffff067224 */ /* 0x008fe200078e000a */
[----:B------:R-:W-:Y:S01]  /*280b0*/  MOV R7, R11 ;  /* 0x0000000b00077202 */ /* 0x000fe20000000f00 */
[----:B------:R-:W3:Y:S01]  /*280c0*/  LDL.LU R10, [R1+0x19fc] ;  /* 0x0019fc00010a7983 */ /* 0x000ee20000300800 */
[----:B------:R-:W2:Y:S02]  /*280d0*/  LDL.LU R11, [R1+0x19f8] ;  /* 0x0019f800010b7983 */ /* 0x000ea40000300800 */
[----:B------:R-:W2:Y:S01]  /*280e0*/  LDL.LU.64 R22, [R1+0xc8] ;  /* 0x0000c80001167983 */ /* 0x000ea20000300a00 */
[----:B------:R0:W-:Y:S04]  /*280f0*/  STL.64 [R1+0x19c0], R6 ;  /* 0x0019c00601007387 */ /* 0x0001e80000100a00 */
[----:B----4-:R1:W-:Y:S01]  /*28100*/  STL.64 [R1+0x19b8], R4 ;  /* 0x0019b80401007387 */ /* 0x0103e20000100a00 */
[----:B0-----:R-:W4:Y:S03]  /*28110*/  LDL.LU.64 R6, [R1+0xb8] ;  /* 0x0000b80001067983 */ /* 0x001f260000300a00 */
[----:B----4-:R3:W-:Y:S01]  /*28120*/  STL.64 [R1+0x19d8], R6 ;  /* 0x0019d80601007387 */ /* 0x0107e20000100a00 */
[----:B-1----:R-:W4:Y:S02]  /*28130*/  LDL.LU R4, [R1+0x2c0] ;  /* 0x0002c00001047983 */ /* 0x002f240000300800 */
[----:B------:R-:W4:Y:S02]  /*28140*/  LDL.LU R5, [R1+0x2c4] ;  /* 0x0002c40001057983 */ /* 0x000f240000300800 */
[----:B---3--:R-:W-:Y:S01]  /*28150*/  IMAD.MOV.U32 R6, RZ, RZ, R10 ;  /* 0x000000ffff067224 */ /* 0x008fe200078e000a */
[----:B--2---:R-:W-:Y:S01]  /*28160*/  MOV R7, R11 ;  /* 0x0000000b00077202 */ /* 0x004fe20000000f00 */
[----:B------:R-:W2:Y:S01]  /*28170*/  LDL.LU R10, [R1+0x19f4] ;  /* 0x0019f400010a7983 */ /* 0x000ea20000300800 */
[----:B------:R-:W2:Y:S02]  /*28180*/  LDL.LU R11, [R1+0x19f0] ;  /* 0x0019f000010b7983 */ /* 0x000ea40000300800 */
[----:B------:R0:W-:Y:S02]  /*28190*/  STL.64 [R1+0x1988], R26 ;  /* 0x0019881a01007387 */ /* 0x0001e40000100a00 */
[----:B------:R-:W-:Y:S01]  /*281a0*/  STL.64 [R1+0x1980], R24 ;  /* 0x0019801801007387 */ /* 0x000fe20000100a00 */
[----:B0-----:R-:W3:Y:S04]  /*281b0*/  LDL.LU.64 R26, [R1+0x88] ;  /* 0x00008800011a7983 */ /* 0x001ee80000300a00 */
[----:B---3--:R0:W-:Y:S04]  /*281c0*/  STL.64 [R1+0x1998], R26 ;  /* 0x0019981a01007387 */ /* 0x0081e80000100a00 */
[----:B0-----:R-:W3:Y:S04]  /*281d0*/  LDL.LU.64 R26, [R1+0x98] ;  /* 0x00009800011a7983 */ /* 0x001ee80000300a00 */
[----:B---3--:R0:W-:Y:S04]  /*281e0*/  STL.64 [R1+0x19b0], R26 ;  /* 0x0019b01a01007387 */ /* 0x0081e80000100a00 */
[----:B0-----:R-:W3:Y:S01]  /*281f0*/  LDL.LU.64 R26, [R1+0xa8] ;  /* 0x0000a800011a7983 */ /* 0x001ee20000300a00 */
[----:B------:R-:W-:Y:S03]  /*28200*/  HMMA.16816.F32.BF16 R12, R12, R8, R16 ;  /* 0x000000080c0c723c */ /* 0x000fe60000041810 */
[----:B---3--:R0:W-:Y:S01]  /*28210*/  STL.64 [R1+0x19c8], R26 ;  /* 0x0019c81a01007387 */ /* 0x0081e20000100a00 */
[----:B------:R-:W3:Y:S02]  /*28220*/  LDL.LU R24, [R1+0x2b0] ;  /* 0x0002b00001187983 */ /* 0x000ee40000300800 */
[----:B------:R-:W3:Y:S01]  /*28230*/  LDL.LU R25, [R1+0x2b4] ;  /* 0x0002b40001197983 */ /* 0x000ee20000300800 */
[----:B0-----:R-:W3:Y:S01]  /*28240*/  LDL.LU R26, [R1+0x2b8] ;  /* 0x0002b800011a7983 */ /* 0x001ee20000300800 */
[----:B------:R-:W3:Y:S02]  /*28250*/  LDL.LU R27, [R1+0x2bc] ;  /* 0x0002bc00011b7983 */ /* 0x000ee40000300800 */
[----:B------:R-:W4:Y:S02]  /*28260*/  LDL.LU.64 R18, [R1+0x19e8] ;  /* 0x0019e80001127983 */ /* 0x000f240000300a00 */
[----:B------:R-:W4:Y:S01]  /*28270*/  LDL.LU.64 R16, [R1+0x19e0] ;  /* 0x0019e00001107983 */ /* 0x000f220000300a00 */
[----:B--2---:R0:W-:Y:S04]  /*28280*/  STL.64 [R1+0x1978], R10 ;  /* 0x0019780a01007387 */ /* 0x0041e80000100a00 */
[----:B0-----:R-:W2:Y:S04]  /*28290*/  LDL.LU.64 R10, [R1+0x78] ;  /* 0x00007800010a7983 */ /* 0x001ea80000300a00 */
[----:B--2---:R0:W-:Y:S01]  /*282a0*/  STL.64 [R1+0x1990], R10 ;  /* 0x0019900a01007387 */ /* 0x0041e20000100a00 */
[----:B------:R-:W2:Y:S02]  /*282b0*/  LDL.LU R8, [R1+0x280] ;  /* 0x0002800001087983 */ /* 0x000ea40000300800 */
[----:B------:R-:W2:Y:S01]  /*282c0*/  LDL.LU R9, [R1+0x284] ;  /* 0x0002840001097983 */ /* 0x000ea20000300800 */
[----:B0-----:R-:W2:Y:S01]  /*282d0*/  LDL.LU R10, [R1+0x288] ;  /* 0x00028800010a7983 */ /* 0x001ea20000300800 */
[----:B------:R-:W2:Y:S01]  /*282e0*/  LDL.LU R11, [R1+0x28c] ;  /* 0x00028c00010b7983 */ /* 0x000ea20000300800 */
[----:B----4-:R-:W-:Y:S02]  /*282f0*/  HMMA.16816.F32.BF16 R4, R16, R22, R4 ;  /* 0x000000161004723c */ /* 0x010fe40000041804 */
[----:B--2---:R-:W-:Y:S01]  /*28300*/  STL.64 [R1+0x19a8], R10 ;  /* 0x0019a80a01007387 */ /* 0x004fe20000100a00 */
[----:B------:R0:W-:Y:S03]  /*28310*/  STL.64 [R1+0x19a0], R8 ;  /* 0x0019a00801007387 */ /* 0x0001e60000100a00 */
[----:B0-----:R-:W2:Y:S01]  /*28320*/  LDL.LU R8, [R1+0x290] ;  /* 0x0002900001087983 */ /* 0x001ea20000300800 */
[----:B------:R-:W2:Y:S02]  /*28330*/  LDL.LU R9, [R1+0x294] ;  /* 0x0002940001097983 */ /* 0x000ea40000300800 */
[----:B------:R-:W2:Y:S02]  /*28340*/  LDL.LU R10, [R1+0x298] ;  /* 0x00029800010a7983 */ /* 0x000ea40000300800 */
[----:B------:R-:W2:Y:S01]  /*28350*/  LDL.LU R11, [R1+0x29c] ;  /* 0x00029c00010b7983 */ /* 0x000ea20000300800 */
[----:B------:R-:W-:Y:S01]  /*28360*/  STL.64 [R1+0x16d0], R14 ;  /* 0x0016d00e01007387 */ /* 0x000fe20000100a00 */
[----:B------:R0:W-:Y:S03]  /*28370*/  STL.64 [R1+0x16c8], R12 ;  /* 0x0016c80c01007387 */ /* 0x0001e60000100a00 */
[----:B0-----:R-:W4:Y:S01]  /*28380*/  LDL.LU R12, [R1+0x270] ;  /* 0x00027000010c7983 */ /* 0x001f220000300800 */
[----:B------:R-:W4:Y:S02]  /*28390*/  LDL.LU R13, [R1+0x274] ;  /* 0x00027400010d7983 */ /* 0x000f240000300800 */
[----:B------:R-:W4:Y:S02]  /*283a0*/  LDL.LU R14, [R1+0x278] ;  /* 0x00027800010e7983 */ /* 0x000f240000300800 */
[----:B------:R-:W4:Y:S02]  /*283b0*/  LDL.LU R15, [R1+0x27c] ;  /* 0x00027c00010f7983 */ /* 0x000f240000300800 */
[----:B------:R-:W-:Y:S01]  /*283c0*/  STL.64 [R1+0x2c0], R4 ;  /* 0x0002c00401007387 */ /* 0x000fe20000100a00 */
[----:B------:R0:W-:Y:S03]  /*283d0*/  STL.64 [R1+0x2c8], R6 ;  /* 0x0002c80601007387 */ /* 0x0001e60000100a00 */
[----:B0-----:R-:W3:Y:S01]  /*283e0*/  LDL.LU.64 R6, [R1+0x19d8] ;  /* 0x0019d80001067983 */ /* 0x001ee20000300a00 */
[----:B------:R-:W-:Y:S01]  /*283f0*/  MOV R20, R23 ;  /* 0x0000001700147202 */ /* 0x000fe20000000f00 */
[----:B------:R-:W-:-:S02]  /*28400*/  IMAD.MOV.U32 R3, RZ, RZ, R22 ;  /* 0x000000ffff037224 */ /* 0x000fc400078e0016 */
[----:B------:R-:W2:Y:S02]  /*28410*/  LDL.LU R21, [R1+0x19d0] ;  /* 0x0019d00001157983 */ /* 0x000ea40000300800 */
[----:B------:R-:W-:Y:S01]  /*28420*/  STL [R1+0x18ec], R20 ;  /* 0x0018ec1401007387 */ /* 0x000fe20000100800 */
[----:B------:R-:W-:Y:S01]  /*28430*/  STL [R1+0x18e8], R3 ;  /* 0x0018e80301007387 */ /* 0x000fe20000100800 */
[C---:B---3--:R-:W-:Y:S01]  /*28440*/  HMMA.16816.F32.BF16 R24, R16.reuse, R6, R24 ;  /* 0x000000061018723c */ /* 0x048fe20000041818 */
[----:B------:R-:W-:Y:S01]  /*28450*/  IMAD.MOV.U32 R0, RZ, RZ, R6 ;  /* 0x000000ffff007224 */ /* 0x000fe200078e0006 */
[----:B------:R-:W-:Y:S11]  /*28460*/  MOV R2, R7 ;  /* 0x0000000700027202 */ /* 0x000ff60000000f00 */
[----:B------:R-:W-:Y:S10]  /*28470*/  @!UPT UIADD3 URZ, URZ, URZ, URZ ;  /* 0x0000003f3f3ff290 */ /* 0x000ff4000fffe03f */
[----:B------:R-:W-:Y:S01]  /*28480*/  STL.64 [R1+0x2d0], R24 ;  /* 0x0002d01801007387 */ /* 0x000fe20000100a00 */
[----:B------:R0:W-:Y:S03]  /*28490*/  STL.64 [R1+0x2d8], R26 ;  /* 0x0002d81a01007387 */ /* 0x0001e60000100a00 */
[----:B0-----:R-:W3:Y:S01]  /*284a0*/  LDL.LU.64 R26, [R1+0x19c8] ;  /* 0x0019c800011a7983 */ /* 0x001ee20000300a00 */
[----:B------:R-:W3:Y:S02]  /*284b0*/  LDL.LU.64 R6, [R1+0x19c0] ;  /* 0x0019c00001067983 */ /* 0x000ee40000300a00 */
[----:B------:R-:W3:Y:S02]  /*284c0*/  LDL.LU.64 R4, [R1+0x19b8] ;  /* 0x0019b80001047983 */ /* 0x000ee40000300a00 */
[----:B------:R-:W-:Y:S01]  /*284d0*/  STL [R1+0x18f4], R2 ;  /* 0x0018f40201007387 */ /* 0x000fe20000100800 */
[----:B------:R-:W-:Y:S01]  /*284e0*/  STL [R1+0x18f0], R0 ;  /* 0x0018f00001007387 */ /* 0x000fe20000100800 */
[C---:B---3--:R-:W-:Y:S11]  /*284f0*/  HMMA.16816.F32.BF16 R4, R16.reuse, R26, R4 ;  /* 0x0000001a1004723c */ /* 0x048ff60000041804 */
[----:B------:R-:W-:Y:S11]  /*28500*/  @!UPT UIADD3 URZ, URZ, URZ, URZ ;  /* 0x0000003f3f3ff290 */ /* 0x000ff6000fffe03f */
[----:B------:R-:W-:Y:S01]  /*28510*/  @!UPT UIADD3 URZ, URZ, URZ, URZ ;  /* 0x0000003f3f3ff290 */ /* 0x000fe2000fffe03f */
[----:B------:R-:W-:Y:S01]  /*28520*/  STL.64 [R1+0x2e0], R4 ;  /* 0x0002e00401007387 */ /* 0x000fe20000100a00 */
[----:B------:R0:W-:Y:S02]  /*28530*/  STL.64 [R1+0x2e8], R6 ;  /* 0x0002e80601007387 */ /* 0x0001e40000100a00 */
[----:B0-----:R-:W-:Y:S01]  /*28540*/  IMAD.MOV.U32 R6, RZ, RZ, R26 ;  /* 0x000000ffff067224 */ /* 0x001fe200078e001a */
[----:B------:R-:W-:Y:S02]  /*28550*/  MOV R7, R27 ;  /* 0x0000001b00077202 */ /* 0x000fe40000000f00 */
[----:B------:R-:W2:Y:S02]  /*28560*/  LDL.LU.64 R26, [R1+0x19b0] ;  /* 0x0019b000011a7983 */ /* 0x000ea40000300a00 */
[C---:B--2---:R-:W-:Y:S01]  /*28570*/  HMMA.16816.F32.BF16 R8, R16.reuse, R26, R8 ;  /* 0x0000001a1008723c */ /* 0x044fe20000041808 */
[----:B------:R-:W-:Y:S01]  /*28580*/  IMAD.MOV.U32 R29, RZ, RZ, R26 ;  /* 0x000000ffff1d7224 */ /* 0x000fe200078e001a */
[----:B------:R-:W-:Y:S11]  /*28590*/  MOV R28, R27 ;  /* 0x0000001b001c7202 */ /* 0x000ff60000000f00 */
[----:B------:R-:W-:Y:S10]  /*285a0*/  @!UPT UIADD3 URZ, URZ, URZ, URZ ;  /* 0x0000003f3f3ff290 */ /* 0x000ff4000fffe03f */
[----:B------:R-:W-:Y:S01]  /*285b0*/  STL.64 [R1+0x2f0], R8 ;  /* 0x0002f00801007387 */ /* 0x000fe20000100a00 */
[----:B------:R0:W-:Y:S03]  /*285c0*/  STL.64 [R1+0x2f8], R10 ;  /* 0x0002f80a01007387 */ /* 0x0001e60000100a00 */
[----:B0-----:R-:W2:Y:S01]  /*285d0*/  LDL.LU.64 R10, [R1+0x19a8] ;  /* 0x0019a800010a7983 */ /* 0x001ea20000300a00 */
[----:B------:R-:W2:Y:S02]  /*285e0*/  LDL.LU.64 R8, [R1+0x19a0] ;  /* 0x0019a00001087983 */ /* 0x000ea40000300a00 */
[----:B------:R-:W2:Y:S02]  /*285f0*/  LDL.LU.64 R26, [R1+0x1998] ;  /* 0x00199800011a7983 */ /* 0x000ea40000300a00 */
[C---:B--2---:R-:W-:Y:S11]  /*28600*/  HMMA.16816.F32.BF16 R8, R16.reuse, R26, R8 ;  /* 0x0000001a1008723c */ /* 0x044ff60000041808 */
[----:B------:R-:W-:Y:S11]  /*28610*/  @!UPT UIADD3 URZ, URZ, URZ, URZ ;  /* 0x0000003f3f3ff290 */ /* 0x000ff6000fffe03f */
[----:B------:R-:W-:Y:S01]  /*28620*/  @!UPT UIADD3 URZ, URZ, URZ, URZ ;  /* 0x0000003f3f3ff290 */ /* 0x000fe2000fffe03f */
[----:B------:R-:W-:Y:S01]  /*28630*/  STL.64 [R1+0x300], R8 ;  /* 0x0003000801007387 */ /* 0x000fe20000100a00 */
[----:B------:R0:W-:Y:S03]  /*28640*/  STL.64 [R1+0x308], R10 ;  /* 0x0003080a01007387 */ /* 0x0001e60000100a00 */
[----:B0-----:R-:W4:Y:S01]  /*28650*/  LDL.LU.64 R10, [R1+0x1990] ;  /* 0x00199000010a7983 */ /* 0x001f220000300a00 */
[----:B------:R-:W-:Y:S01]  /*28660*/  IMAD.MOV.U32 R5, RZ, RZ, R26 ;  /* 0x000000ffff057224 */ /* 0x000fe200078e001a */
[----:B------:R-:W-:Y:S02]  /*28670*/  MOV R4, R27 ;  /* 0x0000001b00047202 */ /* 0x000fe40000000f00 */
[----:B------:R-:W2:Y:S01]  /*28680*/  LDL.LU.64 R26, [R1+0x1988] ;  /* 0x00198800011a7983 */ /* 0x000ea20000300a00 */
[----:B------:R-:W3:Y:S02]  /*28690*/  LDL.LU.64 R24, [R1+0x1980] ;  /* 0x0019800001187983 */ /* 0x000ee40000300a00 */
[----:B------:R-:W-:Y:S02]  /*286a0*/  STL.64 [R1+0x18e0], R6 ;  /* 0x0018e00601007387 */ /* 0x000fe40000100a00 */
[----:B------:R4:W-:Y:S02]  /*286b0*/  STL.64 [R1+0x18d8], R4 ;  /* 0x0018d80401007387 */ /* 0x0009e40000100a00 */
[----:B----4-:R-:W-:Y:S01]  /*286c0*/  HMMA.16816.F32.BF16 R4, R16, R10, R12 ;  /* 0x0000000a1004723c */ /* 0x010fe2000004180c */
[----:B------:R-:W-:Y:S01]  /*286d0*/  IMAD.MOV.U32 R22, RZ, RZ, R10 ;  /* 0x000000ffff167224 */ /* 0x000fe200078e000a */
[----:B------:R-:W-:Y:S11]  /*286e0*/  MOV R23, R11 ;  /* 0x0000000b00177202 */ /* 0x000ff60000000f00 */
[----:B------:R-:W-:Y:S10]  /*286f0*/  @!UPT UIADD3 URZ, URZ, URZ, URZ ;  /* 0x0000003f3f3ff290 */ /* 0x000ff4000fffe03f */
[----:B------:R-:W-:Y:S01]  /*28700*/  STL.64 [R1+0x310], R4 ;  /* 0x0003100401007387 */ /* 0x000fe20000100a00 */
[----:B------:R-:W-:Y:S02]  /*28710*/  STL.64 [R1+0x318], R6 ;  /* 0x0003180601007387 */ /* 0x000fe40000100a00 */
[----:B------:R-:W-:Y:S02]  /*28720*/  STL.64 [R1+0x1948], R22 ;  /* 0x0019481601007387 */ /* 0x000fe40000100a00 */
[----:B------:R-:W4:Y:S01]  /*28730*/  LDL.LU R12, [R1+0xd0] ;  /* 0x0000d000010c7983 */ /* 0x000f220000300800 */
[----:B--2---:R-:W-:Y:S01]  /*28740*/  MOV R14, R26 ;  /* 0x0000001a000e7202 */ /* 0x004fe20000000f00 */
[----:B------:R-:W-:Y:S02]  /*28750*/  IMAD.MOV.U32 R15, RZ, RZ, R21 ;  /* 0x000000ffff0f7224 */ /* 0x000fe400078e0015 */
[----:B------:R-:W-:-:S03]  /*28760*/  IMAD.MOV.U32 R13, RZ, RZ, R27 ;  /* 0x000000ffff0d7224 */ /* 0x000fc600078e001b */
[----:B------:R-:W-:Y:S04]  /*28770*/  STL.64 [R1+0x16e0], R14 ;  /* 0x0016e00e01007387 */ /* 0x000fe80000100a00 */
[----:B----4-:R0:W-:Y:S04]  /*28780*/  STL.64 [R1+0x16d8], R12 ;  /* 0x0016d80c01007387 */ /* 0x0101e80000100a00 */
[----:B0-----:R-:W2:Y:S01]  /*28790*/  LDL.LU R12, [R1+0xe0] ;  /* 0x0000e000010c7983 */ /* 0x001ea20000300800 */
[----:B------:R-:W2:Y:S02]  /*287a0*/  LDL.LU R13, [R1+0xe4] ;  /* 0x0000e400010d7983 */ /* 0x000ea40000300800 */
[----:B------:R-:W4:Y:S02]  /*287b0*/  LDL.LU R4, [R1+0x1f0] ;  /* 0x0001f00001047983 */ /* 0x000f240000300800 */
[----:B------:R-:W4:Y:S01]  /*287c0*/  LDL.LU R5, [R1+0x1f4] ;  /* 0x0001f40001057983 */ /* 0x000f220000300800 */
[----:B------:R-:W2:Y:S01]  /*287d0*/  LDL.LU R6, [R1+0x1f8] ;  /* 0x0001f80001067983 */ /* 0x000ea20000300800 */
[----:B------:R-:W2:Y:S02]  /*287e0*/  LDL.LU R7, [R1+0x1fc] ;  /* 0x0001fc0001077983 */ /* 0x000ea40000300800 */
[----:B------:R-:W3:Y:S02]  /*287f0*/  LDL.LU R8, [R1+0x260] ;  /* 0x0002600001087983 */ /* 0x000ee40000300800 */
[----:B------:R-:W3:Y:S01]  /*28800*/  LDL.LU R9, [R1+0x264] ;  /* 0x0002640001097983 */ /* 0x000ee20000300800 */
[----:B------:R-:W3:Y:S01]  /*28810*/  LDL.LU R10, [R1+0x268] ;  /* 0x00026800010a7983 */ /* 0x000ee20000300800 */
[----:B------:R-:W3:Y:S03]  /*28820*/  LDL.LU R11, [R1+0x26c] ;  /* 0x00026c00010b7983 */ /* 0x000ee60000300800 */
[----:B--2---:R-:W-:Y:S01]  /*28830*/  STL.64 [R1+0x1900], R6 ;  /* 0x0019000601007387 */ /* 0x004fe20000100a00 */
[----:B----4-:R0:W-:Y:S03]  /*28840*/  STL.64 [R1+0x18f8], R4 ;  /* 0x0018f80401007387 */ /* 0x0101e60000100a00 */
[----:B0-----:R-:W2:Y:S01]  /*28850*/  LDL.LU R4, [R1+0x200] ;  /* 0x0002000001047983 */ /* 0x001ea20000300800 */
[----:B------:R-:W2:Y:S02]  /*28860*/  LDL.LU R5, [R1+0x204] ;  /* 0x0002040001057983 */ /* 0x000ea40000300800 */
[----:B------:R-:W4:Y:S02]  /*28870*/  LDL.LU R6, [R1+0x208] ;  /* 0x0002080001067983 */ /* 0x000f240000300800 */
[----:B------:R-:W4:Y:S01]  /*28880*/  LDL.LU R7, [R1+0x20c] ;  /* 0x00020c0001077983 */ /* 0x000f220000300800 */
[----:B------:R-:W2:Y:S01]  /*28890*/  LDL.LU R20, [R1+0x230] ;  /* 0x0002300001147983 */ /* 0x000ea20000300800 */
[----:B------:R-:W2:Y:S02]  /*288a0*/  LDL.LU R21, [R1+0x234] ;  /* 0x0002340001157983 */ /* 0x000ea40000300800 */
[----:B------:R-:W2:Y:S02]  /*288b0*/  LDL.LU R22, [R1+0x238] ;  /* 0x0002380001167983 */ /* 0x000ea40000300800 */
[----:B------:R-:W2:Y:S02]  /*288c0*/  LDL.LU R23, [R1+0x23c] ;  /* 0x00023c0001177983 */ /* 0x000ea40000300800 */
[----:B--2---:R0:W-:Y:S01]  /*288d0*/  STL.64 [R1+0x1958], R22 ;  /* 0x0019581601007387 */ /* 0x0041e20000100a00 */
[----:B------:R-:W-:Y:S03]  /*288e0*/  STL.64 [R1+0x1950], R20 ;  /* 0x0019501401007387 */ /* 0x000fe60000100a00 */
[----:B0-----:R-:W2:Y:S04]  /*288f0*/  LDL.LU.64 R22, [R1+0x48] ;  /* 0x0000480001167983 */ /* 0x001ea80000300a00 */
[----:B--2---:R0:W-:Y:S04]  /*28900*/  STL.64 [R1+0x1968], R22 ;  /* 0x0019681601007387 */ /* 0x0041e80000100a00 */
[----:B0-----:R-:W2:Y:S04]  /*28910*/  LDL.LU.64 R22, [R1+0x58] ;  /* 0x0000580001167983 */ /* 0x001ea80000300a00 */
[----:B--2---:R0:W-:Y:S04]  /*28920*/  STL.64 [R1+0x1970], R22 ;  /* 0x0019701601007387 */ /* 0x0041e80000100a00 */
[----:B0-----:R-:W2:Y:S01]  /*28930*/  LDL.LU.64 R22, [R1+0x68] ;  /* 0x0000680001167983 */ /* 0x001ea20000300a00 */
[----:B------:R-:W2:Y:S02]  /*28940*/  LDL.LU.64 R26, [R1+0x38] ;  /* 0x00003800011a7983 */ /* 0x000ea40000300a00 */
[----:B---3--:R-:W-:Y:S01]  /*28950*/  IMAD.MOV.U32 R15, RZ, RZ, R24 ;  /* 0x000000ffff0f7224 */ /* 0x008fe200078e0018 */
[----:B------:R-:W-:Y:S01]  /*28960*/  MOV R14, R25 ;  /* 0x00000019000e7202 */ /* 0x000fe20000000f00 */
[----:B--2---:R0:W-:Y:S01]  /*28970*/  STL.64 [R1+0x1960], R26 ;  /* 0x0019601a01007387 */ /* 0x0041e20000100a00 */
[----:B------:R-:W2:Y:S02]  /*28980*/  LDL.LU R24, [R1+0x240] ;  /* 0x0002400001187983 */ /* 0x000ea40000300800 */
[----:B------:R-:W2:Y:S01]  /*28990*/  LDL.LU R25, [R1+0x244] ;  /* 0x0002440001197983 */ /* 0x000ea20000300800 */
[----:B0-----:R-:W2:Y:S01]  /*289a0*/  LDL.LU R26, [R1+0x248] ;  /* 0x00024800011a7983 */ /* 0x001ea20000300800 */
[----:B------:R-:W2:Y:S02]  /*289b0*/  LDL.LU R27, [R1+0x24c] ;  /* 0x00024c00011b7983 */ /* 0x000ea40000300800 */
[----:B----4-:R0:W-:Y:S02]  /*289c0*/  STL.64 [R1+0x1910], R6 ;  /* 0x0019100601007387 */ /* 0x0101e40000100a00 */
[----:B------:R-:W-:Y:S01]  /*289d0*/  STL.64 [R1+0x1908], R4 ;  /* 0x0019080401007387 */ /* 0x000fe20000100a00 */
[----:B0-----:R-:W3:Y:S01]  /*289e0*/  LDL.LU.64 R6, [R1+0x18] ;  /* 0x0000180001067983 */ /* 0x001ee20000300a00 */
[----:B------:R-:W-:Y:S03]  /*289f0*/  HMMA.16816.F32.BF16 R8, R16, R22, R8 ;  /* 0x000000161008723c */ /* 0x000fe60000041808 */
[----:B---3--:R0:W-:Y:S04]  /*28a00*/  STL.64 [R1+0x1928], R6 ;  /* 0x0019280601007387 */ /* 0x0081e80000100a00 */
[----:B0-----:R-:W3:Y:S01]  /*28a10*/  LDL.LU.64 R6, [R1+0x28] ;  /* 0x0000280001067983 */ /* 0x001ee20000300a00 */
[----:B------:R0:W-:Y:S02]  /*28a20*/  STL.64 [R1+0x16f0], R14 ;  /* 0x0016f00e01007387 */ /* 0x0001e40000100a00 */
[----:B------:R-:W-:Y:S01]  /*28a30*/  STL.64 [R1+0x16e8], R12 ;  /* 0x0016e80c01007387 */ /* 0x000fe20000100a00 */
[----:B0-----:R-:W4:Y:S01]  /*28a40*/  LDL.LU R14, [R1+0x8] ;  /* 0x00000800010e7983 */ /* 0x001f220000300800 */
[----:B------:R-:W4:Y:S11]  /*28a50*/  LDL.LU R15, [R1+0xc] ;  /* 0x00000c00010f7983 */ /* 0x000f360000300800 */
[----:B------:R-:W-:Y:S02]  /*28a60*/  STL.64 [R1+0x370], R8 ;  /* 0x0003700801007387 */ /* 0x000fe40000100a00 */
[----:B------:R0:W-:Y:S02]  /*28a70*/  STL.64 [R1+0x378], R10 ;  /* 0x0003780a01007387 */ /* 0x0001e40000100a00 */
[----:B0-----:R-:W2:Y:S01]  /*28a80*/  LDL.LU.64 R10, [R1+0x1978] ;  /* 0x00197800010a7983 */ /* 0x001ea20000300a00 */
[----:B------:R-:W-:Y:S01]  /*28a90*/  MOV R9, R22 ;  /* 0x0000001600097202 */ /* 0x000fe20000000f00 */
[----:B------:R-:W-:-:S02]  /*28aa0*/  IMAD.MOV.U32 R8, RZ, RZ, R23 ;  /* 0x000000ffff087224 */ /* 0x000fc400078e0017 */
[----:B------:R-:W3:Y:S04]  /*28ab0*/  LDL.LU.64 R22, [R1+0x1970] ;  /* 0x0019700001167983 */ /* 0x000ee80000300a00 */
[----:B--2---:R-:W-:Y:S01]  /*28ac0*/  STL.64 [R1+0x1838], R10 ;  /* 0x0018380a01007387 */ /* 0x004fe20000100a00 */
[----:B------:R0:W-:Y:S03]  /*28ad0*/  STL.64 [R1+0x1830], R8 ;  /* 0x0018300801007387 */ /* 0x0001e60000100a00 */
[----:B0-----:R-:W3:Y:S01]  /*28ae0*/  LDL.LU R8, [R1+0x250] ;  /* 0x0002500001087983 */ /* 0x001ee20000300800 */
[----:B------:R-:W3:Y:S02]  /*28af0*/  LDL.LU R9, [R1+0x254] ;  /* 0x0002540001097983 */ /* 0x000ee40000300800 */
[----:B------:R-:W3:Y:S02]  /*28b00*/  LDL.LU R10, [R1+0x258] ;  /* 0x00025800010a7983 */ /* 0x000ee40000300800 */
[----:B------:R-:W3:Y:S02]  /*28b10*/  LDL.LU R11, [R1+0x25c] ;  /* 0x00025c00010b7983 */ /* 0x000ee40000300800 */
[C---:B---3--:R-:W-:Y:S11]  /*28b20*/  HMMA.16816.F32.BF16 R8, R16.reuse, R22, R8 ;  /* 0x000000161008723c */ /* 0x048ff60000041808 */
[----:B------:R-:W-:Y:S11]  /*28b30*/  @!UPT UIADD3 URZ, URZ, URZ, URZ ;  /* 0x0000003f3f3ff290 */ /* 0x000ff6000fffe03f */
[----:B------:R-:W-:Y:S01]  /*28b40*/  @!UPT UIADD3 URZ, URZ, URZ, URZ ;  /* 0x0000003f3f3ff290 */ /* 0x000fe2000fffe03f */
[----:B------:R0:W-:Y:S01]  /*28b50*/  STL.64 [R1+0x380], R8 ;  /* 0x0003800801007387 */ /* 0x0001e20000100a00 */
[----:B------:R1:W-:Y:S01]  /*28b60*/  STL.64 [R1+0x388], R10 ;  /* 0x0003880a01007387 */ /* 0x0003e20000100a00 */
[----:B0-----:R-:W-:Y:S02]  /*28b70*/  MOV R9, R22 ;  /* 0x0000001600097202 */ /* 0x001fe40000000f00 */
[----:B------:R-:W-:Y:S02]  /*28b80*/  MOV R8, R23 ;  /* 0x0000001700087202 */ /* 0x000fe40000000f00 */
[----:B------:R-:W2:Y:S02]  /*28b90*/  LDL.LU.64 R22, [R1+0x1968] ;  /* 0x0019680001167983 */ /* 0x000ea40000300a00 */
[C---:B--2---:R-:W-:Y:S01]  /*28ba0*/  HMMA.16816.F32.BF16 R24, R16.reuse, R22, R24 ;  /* 0x000000161018723c */ /* 0x044fe20000041818 */
[----:B-1----:R-:W-:Y:S01]  /*28bb0*/  IMAD.MOV.U32 R11, RZ, RZ, R22 ;  /* 0x000000ffff0b7224 */ /* 0x002fe200078e0016 */
[----:B------:R-:W-:Y:S11]  /*28bc0*/  MOV R10, R23 ;  /* 0x00000017000a7202 */ /* 0x000ff60000000f00 */
[----:B------:R-:W-:Y:S10]  /*28bd0*/  @!UPT UIADD3 URZ, URZ, URZ, URZ ;  /* 0x0000003f3f3ff290 */ /* 0x000ff4000fffe03f */
[----:B------:R-:W-:Y:S01]  /*28be0*/  STL.64 [R1+0x390], R24 ;  /* 0x0003901801007387 */ /* 0x000fe20000100a00 */
[----:B------:R0:W-:Y:S03]  /*28bf0*/  STL.64 [R1+0x398], R26 ;  /* 0x0003981a01007387 */ /* 0x0001e60000100a00 */
[----:B0-----:R-:W2:Y:S01]  /*28c00*/  LDL.LU.64 R26, [R1+0x1960] ;  /* 0x00196000011a7983 */ /* 0x001ea20000300a00 */
[----:B------:R-:W2:Y:S02]  /*28c10*/  LDL.LU.64 R22, [R1+0x1958] ;  /* 0x0019580001167983 */ /* 0x000ea40000300a00 */
[----:B------:R-:W2:Y:S02]  /*28c20*/  LDL.LU.64 R20, [R1+0x1950] ;  /* 0x0019500001147983 */ /* 0x000ea40000300a00 */
[----:B------:R-:W-:Y:S01]  /*28c30*/  STL.64 [R1+0x1920], R10 ;  /* 0x0019200a01007387 */ /* 0x000fe20000100a00 */
[----:B------:R0:W-:Y:S04]  /*28c40*/  STL.64 [R1+0x1918], R8 ;  /* 0x0019180801007387 */ /* 0x0001e80000100a00 */
        /* <DEDUP_REMOVED lines=8> */
[----:B------:R-:W2:Y:S02]  /*28cd0*/  LDL.LU R10, [R1+0x228] ;  /* 0x00022800010a7983 */ /* 0x000ea40000300800 */
[----:B------:R-:W2:Y:S01]  /*28ce0*/  LDL.LU R11, [R1+0x22c] ;  /* 0x00022c00010b7983 */ /* 0x000ea20000300800 */
[C---:B------:R-:W-:Y:S01]  /*28cf0*/  HMMA.16816.F32.BF16 R20, R16.reuse, R26, R20 ;  /* 0x0000001a1014723c */ /* 0x040fe20000041814 */
[----:B------:R-:W-:Y:S01]  /*28d00*/  MOV R13, R26 ;  /* 0x0000001a000d7202 */ /* 0x000fe20000000f00 */
[----:B------:R-:W-:Y:S01]  /*28d10*/  IMAD.MOV.U32 R12, RZ, RZ, R27 ;  /* 0x000000ffff0c7224 */ /* 0x000fe200078e001b */
[----:B------:R-:W-:Y:S11]  /*28d20*/  MOV R3, R7 ;  /* 0x0000000700037202 */ /* 0x000ff60000000f00 */
[----:B------:R-:W-:Y:S09]  /*28d30*/  @!UPT UIADD3 URZ, URZ, URZ, URZ ;  /* 0x0000003f3f3ff290 */ /* 0x000ff2000fffe03f */
[----:B------:R-:W-:Y:S01]  /*28d40*/  STL.64 [R1+0x3a0], R20 ;  /* 0x0003a01401007387 */ /* 0x000fe20000100a00 */
[----:B------:R0:W-:Y:S03]  /*28d50*/  STL.64 [R1+0x3a8], R22 ;  /* 0x0003a81601007387 */ /* 0x0001e60000100a00 */
[----:B0-----:R-:W3:Y:S01]  /*28d60*/  LDL.LU.64 R22, [R1+0x1948] ;  /* 0x0019480001167983 */ /* 0x001ee20000300a00 */
[----:B------:R-:W3:Y:S02]  /*28d70*/  LDL.LU.64 R26, [R1+0x1940] ;  /* 0x00194000011a7983 */ /* 0x000ee40000300a00 */
[----:B------:R-:W3:Y:S02]  /*28d80*/  LDL.LU R21, [R1+0x630] ;  /* 0x0006300001157983 */ /* 0x000ee40000300800 */
[----:B------:R-:W3:Y:S01]  /*28d90*/  LDL.LU R24, [R1+0x62c] ;  /* 0x00062c0001187983 */ /* 0x000ee20000300800 */
[----:B------:R-:W3:Y:S01]  /*28da0*/  LDL.LU R25, [R1+0x628] ;  /* 0x0006280001197983 */ /* 0x000ee20000300800 */
[----:B------:R-:W-:Y:S01]  /*28db0*/  MOV R20, R6 ;  /* 0x0000000600147202 */ /* 0x000fe20000000f00 */
        /* <DEDUP_REMOVED lines=16> */
[----:B------:R-:W4:Y:S02]  /*28ec0*/  LDL.LU.64 R6, [R1+0x1910] ;  /* 0x0019100001067983 */ /* 0x000f240000300a00 */
[----:B------:R-:W4:Y:S02]  /*28ed0*/  LDL.LU.64 R4, [R1+0x1908] ;  /* 0x0019080001047983 */ /* 0x000f240000300a00 */
[----:B----4-:R-:W-:Y:S11]  /*28ee0*/  HMMA.16816.F32.BF16 R4, R16, R14, R4 ;  /* 0x0000000e1004723c */ /* 0x010ff60000041804 */
[----:B------:R-:W-:Y:S11]  /*28ef0*/  @!UPT UIADD3 URZ, URZ, URZ, URZ ;  /* 0x0000003f3f3ff290 */ /* 0x000ff6000fffe03f */
[----:B------:R-:W-:Y:S01]  /*28f00*/  @!UPT UIADD3 URZ, URZ, URZ, URZ ;  /* 0x0000003f3f3ff290 */ /* 0x000fe2000fffe03f */
[----:B------:R-:W-:Y:S01]  /*28f10*/  STL.64 [R1+0x3d0], R4 ;  /* 0x0003d00401007387 */ /* 0x000fe20000100a00 */
[----:B------:R0:W-:Y:S03]  /*28f20*/  STL.64 [R1+0x3d8], R6 ;  /* 0x0003d80601007387 */ /* 0x0001e60000100a00 */
[----:B0-----:R-:W3:Y:S01]  /*28f30*/  LDL.LU.64 R6, [R1+0x1900] ;  /* 0x0019000001067983 */ /* 0x001ee20000300a00 */
[----:B------:R-:W3:Y:S02]  /*28f40*/  LDL.LU.64 R4, [R1+0x18f8] ;  /* 0x0018f80001047983 */ /* 0x000ee40000300a00 */
[----:B------:R0:W-:Y:S02]  /*28f50*/  STL.64 [R1+0x1708], R14 ;  /* 0x0017080e01007387 */ /* 0x0001e40000100a00 */
[----:B0-----:R-:W-:Y:S01]  /*28f60*/  MOV R14, R2 ;  /* 0x00000002000e7202 */ /* 0x001fe20000000f00 */
[----:B------:R-:W-:Y:S01]  /*28f70*/  IMAD.MOV.U32 R15, RZ, RZ, R0 ;  /* 0x000000ffff0f7224 */ /* 0x000fe200078e0000 */
[----:B------:R-:W4:Y:S01]  /*28f80*/  LDL.LU R2, [R1+0x18f4] ;  /* 0x0018f40001027983 */ /* 0x000f220000300800 */
[----:B------:R-:W2:Y:S03]  /*28f90*/  LDL.LU R0, [R1+0x18f0] ;  /* 0x0018f00001007983 */ /* 0x000ea60000300800 */
[----:B------:R0:W-:Y:S02]  /*28fa0*/  STL.64 [R1+0x1720], R14 ;  /* 0x0017200e01007387 */ /* 0x0001e40000100a00 */
[----:B0-----:R-:W-:-:S02]  /*28fb0*/  MOV R14, R20 ;  /* 0x00000014000e7202 */ /* 0x001fc40000000f00 */
[----:B------:R-:W-:Y:S01]  /*28fc0*/  MOV R15, R3 ;  /* 0x00000003000f7202 */ /* 0x000fe20000000f00 */
[----:B------:R-:W2:Y:S01]  /*28fd0*/  LDL.LU R20, [R1+0x18ec] ;  /* 0x0018ec0001147983 */ /* 0x000ea20000300800 */
[----:B------:R-:W2:Y:S03]  /*28fe0*/  LDL.LU R3, [R1+0x18e8] ;  /* 0x0018e80001037983 */ /* 0x000ea60000300800 */
[----:B------:R0:W-:Y:S02]  /*28ff0*/  STL.64 [R1+0x1738], R14 ;  /* 0x0017380e01007387 */ /* 0x0001e40000100a00 */
[----:B0-----:R-:W-:Y:S01]  /*29000*/  IMAD.MOV.U32 R14, RZ, RZ, R13 ;  /* 0x000000ffff0e7224 */ /* 0x001fe200078e000d */
[----:B------:R-:W-:Y:S01]  /*29010*/  MOV R15, R12 ;  /* 0x0000000c000f7202 */ /* 0x000fe20000000f00 */
[----:B---3--:R-:W-:Y:S11]  /*29020*/  HMMA.16816.F32.BF16 R4, R16, R26, R4 ;  /* 0x0000001a1004723c */ /* 0x008ff60000041804 */
[----:B------:R-:W-:Y:S11]  /*29030*/  @!UPT UIADD3 URZ, URZ, URZ, URZ ;  /* 0x0000003f3f3ff290 */ /* 0x000ff6000fffe03f */
[----:B------:R-:W-:Y:S01]  /*29040*/  @!UPT UIADD3 URZ, URZ, URZ, URZ ;  /* 0x0000003f3f3ff290 */ /* 0x000fe2000fffe03f */
[----:B------:R-:W-:Y:S01]  /*29050*/  STL.64 [R1+0x3e0], R4 ;  /* 0x0003e00401007387 */ /* 0x000fe20000100a00 */
[----:B------:R0:W-:Y:S03]  /*29060*/  STL.64 [R1+0x3e8], R6 ;  /* 0x0003e80601007387 */ /* 0x0001e60000100a00 */
[----:B0-----:R-:W3:Y:S01]  /*29070*/  LDL.LU.64 R6, [R1+0x18e0] ;  /* 0x0018e00001067983 */ /* 0x001ee20000300a00 */
[----:B------:R-:W3:Y:S02]  /*29080*/  LDL.LU.64 R4, [R1+0x18d8] ;  /* 0x0018d80001047983 */ /* 0x000ee40000300a00 */
[----:B------:R-:W-:Y:S02]  /*29090*/  STL.64 [R1+0x1750], R14 ;  /* 0x0017500e01007387 */ /* 0x000fe40000100a00 */
[----:B------:R-:W-:Y:S01]  /*290a0*/  STL.64 [R1+0x1700], R26 ;  /* 0x0017001a01007387 */ /* 0x000fe20000100a00 */
[----:B------:R0:W-:Y:S04]  /*290b0*/  STL.64 [R1+0x16f8], R24 ;  /* 0x0016f81801007387 */ /* 0x0001e80000100a00 */
[----:B0-----:R-:W3:Y:S01]  /*290c0*/  LDL.LU R24, [R1+0xf0] ;  /* 0x0000f00001187983 */ /* 0x001ee20000300800 */
[----:B------:R-:W3:Y:S02]  /*290d0*/  LDL.LU R25, [R1+0xf4] ;  /* 0x0000f40001197983 */ /* 0x000ee40000300800 */
[----:B------:R-:W3:Y:S02]  /*290e0*/  LDL.LU R26, [R1+0xf8] ;  /* 0x0000f800011a7983 */ /* 0x000ee40000300800 */
[----:B------:R-:W3:Y:S01]  /*290f0*/  LDL.LU R27, [R1+0xfc] ;  /* 0x0000fc00011b7983 */ /* 0x000ee20000300800 */
[----:B--2---:R-:W-:Y:S01]  /*29100*/  MOV R14, R11 ;  /* 0x0000000b000e7202 */ /* 0x004fe20000000f00 */
[----:B------:R-:W-:-:S05]  /*29110*/  IMAD.MOV.U32 R15, RZ, RZ, R10 ;  /* 0x000000ffff0f7224 */ /* 0x000fca00078e000a */
[----:B------:R0:W-:Y:S02]  /*29120*/  STL.64 [R1+0x1768], R14 ;  /* 0x0017680e01007387 */ /* 0x0001e40000100a00 */
[----:B0-----:R-:W-:Y:S02]  /*29130*/  MOV R14, R9 ;  /* 0x00000009000e7202 */ /* 0x001fe40000000f00 */
[----:B------:R-:W-:Y:S01]  /*29140*/  MOV R15, R8 ;  /* 0x00000008000f7202 */ /* 0x000fe20000000f00 */
[----:B---3--:R-:W-:Y:S01]  /*29150*/  STL.64 [R1+0x1718], R26 ;  /* 0x0017181a01007387 */ /* 0x008fe20000100a00 */
[----:B------:R0:W-:Y:S03]  /*29160*/  STL.64 [R1+0x1710], R24 ;  /* 0x0017101801007387 */ /* 0x0001e60000100a00 */
[----:B0-----:R-:W2:Y:S01]  /*29170*/  LDL.LU R24, [R1+0x100] ;  /* 0x0001000001187983 */ /* 0x001ea20000300800 */
[----:B------:R-:W2:Y:S02]  /*29180*/  LDL.LU R25, [R1+0x104] ;  /* 0x0001040001197983 */ /* 0x000ea40000300800 */
[----:B------:R-:W3:Y:S02]  /*29190*/  LDL.LU R26, [R1+0x108] ;  /* 0x00010800011a7983 */ /* 0x000ee40000300800 */
[----:B------:R-:W3:Y:S01]  /*291a0*/  LDL.LU R27, [R1+0x10c] ;  /* 0x00010c00011b7983 */ /* 0x000ee20000300800 */
[----:B------:R0:W-:Y:S01]  /*291b0*/  STL.64 [R1+0x1780], R14 ;  /* 0x0017800e01007387 */ /* 0x0001e20000100a00 */
[----:B------:R-:W2:Y:S02]  /*291c0*/  LDL.LU R12, [R1+0x150] ;  /* 0x00015000010c7983 */ /* 0x000ea40000300800 */
[----:B------:R-:W2:Y:S01]  /*291d0*/  LDL.LU R13, [R1+0x154] ;  /* 0x00015400010d7983 */ /* 0x000ea20000300800 */
[----:B0-----:R-:W2:Y:S01]  /*291e0*/  LDL.LU R14, [R1+0x158] ;  /* 0x00015800010e7983 */ /* 0x001ea20000300800 */
[----:B------:R-:W2:Y:S03]  /*291f0*/  LDL.LU R15, [R1+0x15c] ;  /* 0x00015c00010f7983 */ /* 0x000ea60000300800 */
[----:B--2---:R0:W-:Y:S01]  /*29200*/  STL.64 [R1+0x1790], R14 ;  /* 0x0017900e01007387 */ /* 0x0041e20000100a00 */
[----:B------:R-:W-:Y:S02]  /*29210*/  STL.64 [R1+0x1788], R12 ;  /* 0x0017880c01007387 */ /* 0x000fe40000100a00 */
[----:B0-----:R-:W-:Y:S01]  /*29220*/  IMAD.MOV.U32 R14, RZ, RZ, R22 ;  /* 0x000000ffff0e7224 */ /* 0x001fe200078e0016 */
[----:B------:R-:W-:Y:S01]  /*29230*/  MOV R15, R23 ;  /* 0x00000017000f7202 */ /* 0x000fe20000000f00 */
[----:B------:R-:W2:Y:S01]  /*29240*/  LDL.LU R22, [R1+0x18d0] ;  /* 0x0018d00001167983 */ /* 0x000ea20000300800 */
[----:B------:R-:W2:Y:S03]  /*29250*/  LDL.LU R23, [R1+0x18cc] ;  /* 0x0018cc0001177983 */ /* 0x000ea60000300800 */
[----:B------:R-:W-:Y:S01]  /*29260*/  STL.64 [R1+0x17a8], R14 ;  /* 0x0017a80e01007387 */ /* 0x000fe20000100a00 */
[----:B---3--:R-:W-:Y:S02]  /*29270*/  STL.64 [R1+0x1730], R26 ;  /* 0x0017301a01007387 */ /* 0x008fe40000100a00 */
[----:B------:R0:W-:Y:S02]  /*29280*/  STL.64 [R1+0x1728], R24 ;  /* 0x0017281801007387 */ /* 0x0001e40000100a00 */
[----:B0-----:R-:W3:Y:S01]  /*29290*/  LDL.LU R24, [R1+0x110] ;  /* 0x0001100001187983 */ /* 0x001ee20000300800 */
[----:B------:R-:W3:Y:S02]  /*292a0*/  LDL.LU R25, [R1+0x114] ;  /* 0x0001140001197983 */ /* 0x000ee40000300800 */
[----:B------:R-:W2:Y:S02]  /*292b0*/  LDL.LU R26, [R1+0x118] ;  /* 0x00011800011a7983 */ /* 0x000ea40000300800 */
[----:B------:R-:W2:Y:S01]  /*292c0*/  LDL.LU R27, [R1+0x11c] ;  /* 0x00011c00011b7983 */ /* 0x000ea20000300800 */
[----:B------:R-:W-:Y:S01]  /*292d0*/  MOV R14, R5 ;  /* 0x00000005000e7202 */ /* 0x000fe20000000f00 */
[----:B------:R-:W-:Y:S01]  /*292e0*/  IMAD.MOV.U32 R15, RZ, RZ, R4 ;  /* 0x000000ffff0f7224 */ /* 0x000fe200078e0004 */
[----:B------:R-:W4:Y:S01]  /*292f0*/  LDL.LU R5, [R1+0x18c8] ;  /* 0x0018c80001057983 */ /* 0x000f220000300800 */
[----:B------:R-:W4:Y:S03]  /*29300*/  LDL.LU R4, [R1+0x18c4] ;  /* 0x0018c40001047983 */ /* 0x000f260000300800 */
[----:B------:R-:W-:Y:S04]  /*29310*/  STL.64 [R1+0x17c0], R14 ;  /* 0x0017c00e01007387 */ /* 0x000fe80000100a00 */
[----:B--2---:R-:W-:Y:S01]  /*29320*/  STL.64 [R1+0x1748], R26 ;  /* 0x0017481a01007387 */ /* 0x004fe20000100a00 */
[----:B---3--:R0:W-:Y:S03]  /*29330*/  STL.64 [R1+0x1740], R24 ;  /* 0x0017401801007387 */ /* 0x0081e60000100a00 */
[----:B0-----:R-:W2:Y:S01]  /*29340*/  LDL.LU R24, [R1+0x120] ;  /* 0x0001200001187983 */ /* 0x001ea20000300800 */
[----:B------:R-:W2:Y:S01]  /*29350*/  LDL.LU R25, [R1+0x124] ;  /* 0x0001240001197983 */ /* 0x000ea20000300800 */
[----:B------:R-:W-:Y:S01]  /*29360*/  MOV R26, R23 ;  /* 0x00000017001a7202 */ /* 0x000fe20000000f00 */
[----:B------:R-:W-:Y:S01]  /*29370*/  IMAD.MOV.U32 R14, RZ, RZ, R29 ;  /* 0x000000ffff0e7224 */ /* 0x000fe200078e001d */
[----:B------:R-:W-:Y:S01]  /*29380*/  MOV R15, R28 ;  /* 0x0000001c000f7202 */ /* 0x000fe20000000f00 */
[----:B------:R-:W3:Y:S01]  /*29390*/  LDL.LU R23, [R1+0x18c0] ;  /* 0x0018c00001177983 */ /* 0x000ee20000300800 */
[----:B------:R-:W-:-:S02]  /*293a0*/  MOV R27, R22 ;  /* 0x00000016001b7202 */ /* 0x000fc40000000f00 */
[----:B------:R-:W3:Y:S02]  /*293b0*/  LDL.LU R22, [R1+0x18bc] ;  /* 0x0018bc0001167983 */ /* 0x000ee40000300800 */
[----:B------:R-:W3:Y:S01]  /*293c0*/  LDL.LU R29, [R1+0x18b8] ;  /* 0x0018b800011d7983 */ /* 0x000ee20000300800 */
[----:B------:R-:W3:Y:S01]  /*293d0*/  LDL.LU R28, [R1+0x18b4] ;  /* 0x0018b400011c7983 */ /* 0x000ee20000300800 */
[----:B------:R-:W-:Y:S02]  /*293e0*/  STL.64 [R1+0x17d8], R14 ;  /* 0x0017d80e01007387 */ /* 0x000fe40000100a00 */
[----:B------:R-:W-:Y:S01]  /*293f0*/  STL.64 [R1+0x1760], R26 ;  /* 0x0017601a01007387 */ /* 0x000fe20000100a00 */
[----:B--2---:R0:W-:Y:S04]  /*29400*/  STL.64 [R1+0x1758], R24 ;  /* 0x0017581801007387 */ /* 0x0041e80000100a00 */
[----:B0-----:R-:W2:Y:S01]  /*29410*/  LDL.LU R24, [R1+0x130] ;  /* 0x0001300001187983 */ /* 0x001ea20000300800 */
[----:B------:R-:W2:Y:S01]  /*29420*/  LDL.LU R25, [R1+0x134] ;  /* 0x0001340001197983 */ /* 0x000ea20000300800 */
[----:B----4-:R-:W-:-:S02]  /*29430*/  MOV R26, R4 ;  /* 0x00000004001a7202 */ /* 0x010fc40000000f00 */
[----:B------:R-:W-:Y:S02]  /*29440*/  MOV R14, R6 ;  /* 0x00000006000e7202 */ /* 0x000fe40000000f00 */
[----:B------:R-:W-:Y:S01]  /*29450*/  MOV R15, R7 ;  /* 0x00000007000f7202 */ /* 0x000fe20000000f00 */
[----:B------:R-:W4:Y:S01]  /*29460*/  LDL.LU R4, [R1+0x18b0] ;  /* 0x0018b00001047983 */ /* 0x000f220000300800 */
[----:B------:R-:W-:Y:S02]  /*29470*/  IMAD.MOV.U32 R27, RZ, RZ, R5 ;  /* 0x000000ffff1b7224 */ /* 0x000fe400078e0005 */
[----:B------:R-:W4:Y:S02]  /*29480*/  LDL.LU R5, [R1+0x18ac] ;  /* 0x0018ac0001057983 */ /* 0x000f240000300800 */
[----:B------:R-:W4:Y:S01]  /*29490*/  LDL.LU R6, [R1+0x18a8] ;  /* 0x0018a80001067983 */ /* 0x000f220000300800 */
[----:B------:R-:W4:Y:S01]  /*294a0*/  LDL.LU R7, [R1+0x18a4] ;  /* 0x0018a40001077983 */ /* 0x000f220000300800 */
[----:B------:R0:W-:Y:S02]  /*294b0*/  STL.64 [R1+0x17f0], R14 ;  /* 0x0017f00e01007387 */ /* 0x0001e40000100a00 */
[----:B0-----:R-:W-:Y:S01]  /*294c0*/  IMAD.MOV.U32 R14, RZ, RZ, R0 ;  /* 0x000000ffff0e7224 */ /* 0x001fe200078e0000 */
[----:B------:R-:W-:Y:S01]  /*294d0*/  MOV R15, R2 ;  /* 0x00000002000f7202 */ /* 0x000fe20000000f00 */
[----:B------:R-:W4:Y:S01]  /*294e0*/  LDL.LU R0, [R1+0x18a0] ;  /* 0x0018a00001007983 */ /* 0x000f220000300800 */
[----:B------:R-:W4:Y:S03]  /*294f0*/  LDL.LU R2, [R1+0x189c] ;  /* 0x00189c0001027983 */ /* 0x000f260000300800 */
[----:B------:R-:W-:Y:S01]  /*29500*/  STL.64 [R1+0x1808], R14 ;  /* 0x0018080e01007387 */ /* 0x000fe20000100a00 */
[----:B------:R3:W-:Y:S02]  /*29510*/  STL.64 [R1+0x1778], R26 ;  /* 0x0017781a01007387 */ /* 0x0007e40000100a00 */
[----:B---3--:R-:W-:-:S02]  /*29520*/  MOV R26, R22 ;  /* 0x00000016001a7202 */ /* 0x008fc40000000f00 */
[----:B------:R-:W-:Y:S01]  /*29530*/  MOV R27, R23 ;  /* 0x00000017001b7202 */ /* 0x000fe20000000f00 */
[----:B------:R-:W-:Y:S01]  /*29540*/  IMAD.MOV.U32 R14, RZ, RZ, R3 ;  /* 0x000000ffff0e7224 */ /* 0x000fe200078e0003 */
[----:B--2---:R0:W-:Y:S02]  /*29550*/  STL.64 [R1+0x1770], R24 ;  /* 0x0017701801007387 */ /* 0x0041e40000100a00 */
[----:B0-----:R-:W-:Y:S01]  /*29560*/  MOV R24, R28 ;  /* 0x0000001c00187202 */ /* 0x001fe20000000f00 */
[----:B------:R-:W-:Y:S01]  /*29570*/  IMAD.MOV.U32 R25, RZ, RZ, R29 ;  /* 0x000000ffff197224 */ /* 0x000fe200078e001d */
[----:B------:R-:W2:Y:S01]  /*29580*/  LDL.LU R28, [R1+0x1898] ;  /* 0x00189800011c7983 */ /* 0x000ea20000300800 */
[----:B------:R-:W3:Y:S02]  /*29590*/  LDL.LU R29, [R1+0x1894] ;  /* 0x00189400011d7983 */ /* 0x000ee40000300800 */
[----:B------:R-:W3:Y:S02]  /*295a0*/  LDL.LU R22, [R1+0x1890] ;  /* 0x0018900001167983 */ /* 0x000ee40000300800 */
[----:B------:R-:W3:Y:S01]  /*295b0*/  LDL.LU R23, [R1+0x188c] ;  /* 0x00188c0001177983 */ /* 0x000ee20000300800 */
[----:B------:R-:W3:Y:S01]  /*295c0*/  LDL.LU R3, [R1+0x1888] ;  /* 0x0018880001037983 */ /* 0x000ee20000300800 */
[----:B------:R4:W-:Y:S02]  /*295d0*/  STL.64 [R1+0x17a0], R26 ;  /* 0x0017a01a01007387 */ /* 0x0009e40000100a00 */
[----:B------:R0:W-:Y:S01]  /*295e0*/  STL.64 [R1+0x1798], R24 ;  /* 0x0017981801007387 */ /* 0x0001e20000100a00 */
[----:B----4-:R-:W-:-:S02]  /*295f0*/  MOV R27, R4 ;  /* 0x00000004001b7202 */ /* 0x010fc40000000f00 */
[----:B------:R-:W-:Y:S01]  /*29600*/  MOV R26, R5 ;  /* 0x00000005001a7202 */ /* 0x000fe20000000f00 */
[----:B------:R-:W4:Y:S01]  /*29610*/  LDL.LU R4, [R1+0x1c0] ;  /* 0x0001c00001047983 */ /* 0x000f220000300800 */
[----:B0-----:R-:W-:Y:S02]  /*29620*/  IMAD.MOV.U32 R25, RZ, RZ, R6 ;  /* 0x000000ffff197224 */ /* 0x001fe400078e0006 */
[----:B------:R-:W4:Y:S01]  /*29630*/  LDL.LU R5, [R1+0x1c4] ;  /* 0x0001c40001057983 */ /* 0x000f220000300800 */
[----:B------:R-:W-:Y:S01]  /*29640*/  MOV R24, R7 ;  /* 0x0000000700187202 */ /* 0x000fe20000000f00 */
[----:B------:R-:W4:Y:S01]  /*29650*/  LDL.LU R6, [R1+0x1c8] ;  /* 0x0001c80001067983 */ /* 0x000f220000300800 */
[----:B------:R-:W4:Y:S02]  /*29660*/  LDL.LU R7, [R1+0x1cc] ;  /* 0x0001cc0001077983 */ /* 0x000f240000300800 */
[----:B------:R-:W4:Y:S02]  /*29670*/  LDL.LU R8, [R1+0x1e0] ;  /* 0x0001e00001087983 */ /* 0x000f240000300800 */
[----:B------:R-:W4:Y:S01]  /*29680*/  LDL.LU R9, [R1+0x1e4] ;  /* 0x0001e40001097983 */ /* 0x000f220000300800 */
[----:B------:R-:W4:Y:S01]  /*29690*/  LDL.LU R10, [R1+0x1e8] ;  /* 0x0001e800010a7983 */ /* 0x000f220000300800 */
[----:B------:R-:W4:Y:S02]  /*296a0*/  LDL.LU R11, [R1+0x1ec] ;  /* 0x0001ec00010b7983 */ /* 0x000f240000300800 */
[----:B------:R0:W-:Y:S02]  /*296b0*/  STL.64 [R1+0x17b8], R26 ;  /* 0x0017b81a01007387 */ /* 0x0001e40000100a00 */
[----:B------:R2:W-:Y:S01]  /*296c0*/  STL.64 [R1+0x17b0], R24 ;  /* 0x0017b01801007387 */ /* 0x0005e20000100a00 */
[----:B0-----:R-:W-:Y:S01]  /*296d0*/  MOV R26, R2 ;  /* 0x00000002001a7202 */ /* 0x001fe20000000f00 */
[----:B------:R-:W-:Y:S01]  /*296e0*/  IMAD.MOV.U32 R27, RZ, RZ, R0 ;  /* 0x000000ffff1b7224 */ /* 0x000fe200078e0000 */
[----:B--2---:R-:W-:Y:S01]  /*296f0*/  MOV R25, R28 ;  /* 0x0000001c00197202 */ /* 0x004fe20000000f00 */
[----:B---3--:R-:W-:-:S02]  /*29700*/  IMAD.MOV.U32 R24, RZ, RZ, R29 ;  /* 0x000000ffff187224 */ /* 0x008fc400078e001d */
[----:B------:R-:W2:Y:S01]  /*29710*/  LDL.LU R29, [R1+0x1884] ;  /* 0x00188400011d7983 */ /* 0x000ea20000300800 */
[----:B------:R-:W3:Y:S02]  /*29720*/  LDL.LU R28, [R1+0x1880] ;  /* 0x00188000011c7983 */ /* 0x000ee40000300800 */
[----:B------:R-:W4:Y:S02]  /*29730*/  LDL.LU R2, [R1+0x187c] ;  /* 0x00187c0001027983 */ /* 0x000f240000300800 */
[----:B------:R-:W4:Y:S01]  /*29740*/  LDL.LU R0, [R1+0x1878] ;  /* 0x0018780001007983 */ /* 0x000f220000300800 */
[----:B------:R-:W-:Y:S01]  /*29750*/  STL.64 [R1+0x17d0], R26 ;  /* 0x0017d01a01007387 */ /* 0x000fe20000100a00 */
[----:B------:R0:W-:Y:S03]  /*29760*/  STL.64 [R1+0x17c8], R24 ;  /* 0x0017c81801007387 */ /* 0x0001e60000100a00 */
[----:B0-----:R-:W4:Y:S01]  /*29770*/  LDL.LU R24, [R1+0x180] ;  /* 0x0001800001187983 */ /* 0x001f220000300800 */
[----:B------:R-:W-:-:S02]  /*29780*/  MOV R25, R3 ;  /* 0x0000000300197202 */ /* 0x000fc40000000f00 */
[----:B------:R-:W4:Y:S01]  /*29790*/  LDL.LU R3, [R1+0x1874] ;  /* 0x0018740001037983 */ /* 0x000f220000300800 */
[----:B------:R-:W-:Y:S01]  /*297a0*/  MOV R26, R23 ;  /* 0x00000017001a7202 */ /* 0x000fe20000000f00 */
[----:B------:R-:W-:Y:S01]  /*297b0*/  IMAD.MOV.U32 R27, RZ, RZ, R22 ;  /* 0x000000ffff1b7224 */ /* 0x000fe200078e0016 */
[----:B------:R-:W4:Y:S01]  /*297c0*/  LDL.LU R23, [R1+0x1870] ;  /* 0x0018700001177983 */ /* 0x000f220000300800 */
[----:B------:R-:W4:Y:S03]  /*297d0*/  LDL.LU R22, [R1+0x186c] ;  /* 0x00186c0001167983 */ /* 0x000f260000300800 */
[----:B------:R2:W-:Y:S02]  /*297e0*/  STL.64 [R1+0x17e8], R26 ;  /* 0x0017e81a01007387 */ /* 0x0005e40000100a00 */
[----:B--2---:R-:W-:Y:S01]  /*297f0*/  MOV R27, R29 ;  /* 0x0000001d001b7202 */ /* 0x004fe20000000f00 */
[----:B---3--:R-:W-:Y:S01]  /*29800*/  IMAD.MOV.U32 R26, RZ, RZ, R28 ;  /* 0x000000ffff1a7224 */ /* 0x008fe200078e001c */
[----:B----4-:R0:W-:Y:S02]  /*29810*/  STL.64 [R1+0x17e0], R24 ;  /* 0x0017e01801007387 */ /* 0x0101e40000100a00 */
[----:B0-----:R-:W-:-:S02]  /*29820*/  MOV R24, R0 ;  /* 0x0000000000187202 */ /* 0x001fc40000000f00 */
[----:B------:R-:W-:Y:S01]  /*29830*/  MOV R25, R2 ;  /* 0x0000000200197202 */ /* 0x000fe20000000f00 */
[----:B------:R-:W2:Y:S01]  /*29840*/  LDL.LU R0, [R1+0x1868] ;  /* 0x0018680001007983 */ /* 0x000ea20000300800 */
[----:B------:R-:W3:Y:S02]  /*29850*/  LDL.LU R2, [R1+0x1864] ;  /* 0x0018640001027983 */ /* 0x000ee40000300800 */
[----:B------:R-:W4:Y:S02]  /*29860*/  LDL.LU R28, [R1+0x1860] ;  /* 0x00186000011c7983 */ /* 0x000f240000300800 */
[----:B------:R-:W2:Y:S01]  /*29870*/  LDL.LU R29, [R1+0x185c] ;  /* 0x00185c00011d7983 */ /* 0x000ea20000300800 */
[----:B------:R0:W-:Y:S01]  /*29880*/  STL.64 [R1+0x1800], R26 ;  /* 0x0018001a01007387 */ /* 0x0001e20000100a00 */
[----:B------:R1:W-:Y:S02]  /*29890*/  STL.64 [R1+0x17f8], R24 ;  /* 0x0017f81801007387 */ /* 0x0003e40000100a00 */
[----:B0-----:R-:W-:Y:S01]  /*298a0*/  IMAD.MOV.U32 R26, RZ, RZ, R23 ;  /* 0x000000ffff1a7224 */ /* 0x001fe200078e0017 */
[----:B-1----:R-:W2:Y:S01]  /*298b0*/  LDL.LU R24, [R1+0x1a0] ;  /* 0x0001a00001187983 */ /* 0x002ea20000300800 */
[----:B------:R-:W-:-:S02]  /*298c0*/  MOV R25, R22 ;  /* 0x0000001600197202 */ /* 0x000fc40000000f00 */
[----:B------:R-:W2:Y:S02]  /*298d0*/  LDL.LU R22, [R1+0x1858] ;  /* 0x0018580001167983 */ /* 0x000ea40000300800 */
[----:B------:R-:W2:Y:S01]  /*298e0*/  LDL.LU R23, [R1+0x1854] ;  /* 0x0018540001177983 */ /* 0x000ea20000300800 */
[----:B------:R-:W-:Y:S02]  /*298f0*/  MOV R27, R3 ;  /* 0x00000003001b7202 */ /* 0x000fe40000000f00 */
[----:B------:R-:W4:Y:S03]  /*29900*/  LDL.LU R3, [R1+0x1850] ;  /* 0x0018500001037983 */ /* 0x000f260000300800 */
[----:B------:R3:W-:Y:S01]  /*29910*/  STL.64 [R1+0x1818], R26 ;  /* 0x0018181a01007387 */ /* 0x0007e20000100a00 */
[----:B--2---:R-:W-:Y:S01]  /*29920*/  HMMA.16816.F32.BF16 R8, R16, R22, R8 ;  /* 0x000000161008723c */ /* 0x004fe20000041808 */
[----:B------:R0:W-:Y:S01]  /*29930*/  STL.64 [R1+0x1810], R24 ;  /* 0x0018101801007387 */ /* 0x0001e20000100a00 */
[----:B---3--:R-:W-:-:S02]  /*29940*/  MOV R26, R2 ;  /* 0x00000002001a7202 */ /* 0x008fc40000000f00 */
[----:B------:R-:W-:Y:S02]  /*29950*/  MOV R27, R0 ;  /* 0x00000000001b7202 */ /* 0x000fe40000000f00 */
[----:B0-----:R-:W-:Y:S01]  /*29960*/  MOV R24, R29 ;  /* 0x0000001d00187202 */ /* 0x001fe20000000f00 */
[----:B----4-:R-:W-:Y:S01]  /*29970*/  IMAD.MOV.U32 R25, RZ, RZ, R28 ;  /* 0x000000ffff197224 */ /* 0x010fe200078e001c */
[----:B------:R-:W2:Y:S01]  /*29980*/  LDL.LU R29, [R1+0x184c] ;  /* 0x00184c00011d7983 */ /* 0x000ea20000300800 */
[----:B------:R-:W3:Y:S02]  /*29990*/  LDL.LU R28, [R1+0x1848] ;  /* 0x00184800011c7983 */ /* 0x000ee40000300800 */
[----:B------:R-:W4:Y:S02]  /*299a0*/  LDL.LU R2, [R1+0x1844] ;  /* 0x0018440001027983 */ /* 0x000f240000300800 */
[----:B------:R-:W2:Y:S10]  /*299b0*/  LDL.LU R0, [R1+0x1840] ;  /* 0x0018400001007983 */ /* 0x000eb40000300800 */
[----:B------:R-:W-:Y:S01]  /*299c0*/  STL.64 [R1+0x420], R8 ;  /* 0x0004200801007387 */ /* 0x000fe20000100a00 */
[----:B------:R0:W-:Y:S03]  /*299d0*/  STL.64 [R1+0x428], R10 ;  /* 0x0004280a01007387 */ /* 0x0001e60000100a00 */
[----:B0-----:R-:W2:Y:S01]  /*299e0*/  LDL.LU.64 R10, [R1+0x1838] ;  /* 0x00183800010a7983 */ /* 0x001ea20000300a00 */
[----:B------:R-:W3:Y:S01]  /*299f0*/  LDL.LU.64 R8, [R1+0x1830] ;  /* 0x0018300001087983 */ /* 0x000ee20000300a00 */
[----:B------:R-:W-:Y:S01]  /*29a00*/  MOV R15, R20 ;  /* 0x00000014000f7202 */ /* 0x000fe20000000f00 */
[----:B--2---:R-:W-:Y:S01]  /*29a10*/  HMMA.16816.F32.BF16 R16, R16, R10, R4 ;  /* 0x0000000a1010723c */ /* 0x004fe20000041804 */
[----:B------:R-:W2:Y:S01]  /*29a20*/  LDL.LU.64 R6, [R1+0x1828] ;  /* 0x0018280001067983 */ /* 0x000ea20000300a00 */
        /* <DEDUP_REMOVED lines=39> */
[----:B--2---:R-:W-:Y:S02]  /*29ca0*/  HMMA.16816.F32.BF16 R12, R4, R14, R24 ;  /* 0x0000000e040c723c */ /* 0x004fe40000041818 */
[----:B------:R-:W2:Y:S01]  /*29cb0*/  LDL.LU.64 R26, [R1+0x17a0] ;  /* 0x0017a000011a7983 */ /* 0x000ea20000300a00 */
[----:B------:R-:W2:Y:S11]  /*29cc0*/  LDL.LU.64 R24, [R1+0x1798] ;  /* 0x0017980001187983 */ /* 0x000eb60000300a00 */
[----:B------:R-:W-:Y:S09]  /*29cd0*/  @!UPT UIADD3 URZ, URZ, URZ, URZ ;  /* 0x0000003f3f3ff290 */ /* 0x000ff2000fffe03f */
[----:B------:R-:W-:Y:S01]  /*29ce0*/  STL.64 [R1+0x460], R12 ;  /* 0x0004600c01007387 */ /* 0x000fe20000100a00 */
[----:B------:R0:W-:Y:S03]  /*29cf0*/  STL.64 [R1+0x468], R14 ;  /* 0x0004680e01007387 */ /* 0x0001e60000100a00 */
[----:B0-----:R-:W2:Y:S01]  /*29d00*/  LDL.LU.64 R14, [R1+0x1790] ;  /* 0x00179000010e7983 */ /* 0x001ea20000300a00 */
[----:B------:R-:W2:Y:S02]  /*29d10*/  LDL.LU.64 R12, [R1+0x1788] ;  /* 0x00178800010c7983 */ /* 0x000ea40000300a00 */
[----:B---3--:R-:W-:Y:S01]  /*29d20*/  IMAD.MOV.U32 R18, RZ, RZ, R9 ;  /* 0x000000ffff127224 */ /* 0x008fe200078e0009 */
[----:B------:R-:W-:-:S07]  /*29d30*/  MOV R19, R8 ;  /* 0x0000000800137202 */ /* 0x000fce0000000f00 */
[C---:B--2---:R-:W-:Y:S01]  /*29d40*/  HMMA.16816.F32.BF16 R16, R4.reuse, R18, R12 ;  /* 0x000000120410723c */ /* 0x044fe2000004180c */
[----:B------:R-:W2:Y:S11]  /*29d50*/  LDL.LU.64 R14, [R1+0x1780] ;  /* 0x00178000010e7983 */ /* 0x000eb60000300a00 */
[----:B------:R-:W-:Y:S11]  /*29d60*/  @!UPT UIADD3 URZ, URZ, URZ, URZ ;  /* 0x0000003f3f3ff290 */ /* 0x000ff6000fffe03f */
[----:B------:R0:W-:Y:S01]  /*29d70*/  STL.64 [R1+0x470], R16 ;  /* 0x0004701001007387 */ /* 0x0001e20000100a00 */
[----:B------:R-:W-:Y:S03]  /*29d80*/  STL.64 [R1+0x478], R18 ;  /* 0x0004781201007387 */ /* 0x000fe60000100a00 */
[----:B0-----:R-:W3:Y:S01]  /*29d90*/  LDL.LU R17, [R1+0x678] ;  /* 0x0006780001117983 */ /* 0x001ee20000300800 */
[----:B------:R-:W3:Y:S02]  /*29da0*/  LDL.LU R9, [R1+0x674] ;  /* 0x0006740001097983 */ /* 0x000ee40000300800 */
[----:B------:R-:W3:Y:S01]  /*29db0*/  LDL.LU R8, [R1+0x670] ;  /* 0x0006700001087983 */ /* 0x000ee20000300800 */
[C---:B--2---:R-:W-:Y:S01]  /*29dc0*/  HMMA.16816.F32.BF16 R12, R4.reuse, R14, R24 ;  /* 0x0000000e040c723c */ /* 0x044fe20000041818 */
[----:B------:R-:W2:Y:S01]  /*29dd0*/  LDL.LU.64 R26, [R1+0x1778] ;  /* 0x00177800011a7983 */ /* 0x000ea20000300a00 */
[----:B------:R-:W2:Y:S11]  /*29de0*/  LDL.LU.64 R24, [R1+0x1770] ;  /* 0x0017700001187983 */ /* 0x000eb60000300a00 */
[----:B------:R-:W-:Y:S10]  /*29df0*/  @!UPT UIADD3 URZ, URZ, URZ, URZ ;  /* 0x0000003f3f3ff290 */ /* 0x000ff4000fffe03f */
        /* <DEDUP_REMOVED lines=37> */
[----:B0-----:R-:W2:Y:S01]  /*2a050*/  LDL.LU.64 R14, [R1+0x16f0] ;  /* 0x0016f000010e7983 */ /* 0x001ea20000300a00 */
        /* <DEDUP_REMOVED lines=15> */
[----:B---3--:R-:W-:Y:S01]  /*2a150*/  FFMA R17, R28, R17, R21 ;  /* 0x000000111c117223 */ /* 0x008fe20000000015 */
[----:B--2---:R-:W-:Y:S07]  /*2a160*/  HMMA.16816.F32.BF16 R12, R4, R10, R12 ;  /* 0x0000000a040c723c */ /* 0x004fee000004180c */
[----:B------:R-:W-:-:S04]  /*2a170*/  IMAD.MOV.U32 R4, RZ, RZ, 0x40 ;  /* 0x00000040ff047424 */ /* 0x000fc800078e00ff */
[C---:B------:R-:W-:Y:S02]  /*2a180*/  IMAD R0, R4.reuse, c[0x0][0x1a4], R0 ;  /* 0x0000690004007a24 */ /* 0x040fe400078e0200 */
[----:B----4-:R-:W-:-:S10]  /*2a190*/  IMAD R2, R4, c[0x0][0x1b4], R2 ;  /* 0x00006d0004027a24 */ /* 0x010fd400078e0202 */
[----:B------:R-:W-:Y:S01]  /*2a1a0*/  STL.64 [R1+0x500], R12 ;  /* 0x0005000c01007387 */ /* 0x000fe20000100a00 */
[----:B------:R-:W-:Y:S02]  /*2a1b0*/  STL.64 [R1+0x508], R14 ;  /* 0x0005080e01007387 */ /* 0x000fe40000100a00 */
[----:B------:R-:W2:Y:S02]  /*2a1c0*/  LDL.LU R28, [R1+0x16c0] ;  /* 0x0016c000011c7983 */ /* 0x000ea40000300800 */
[----:B------:R-:W-:Y:S01]  /*2a1d0*/  STL [R1+0x678], R17 ;  /* 0x0006781101007387 */ /* 0x000fe20000100800 */
[----:B------:R-:W3:Y:S01]  /*2a1e0*/  LDL R4, [R1+0x360] ;  /* 0x0003600001047983 */ /* 0x000ee20000100800 */
[----:B------:R-:W-:Y:S02]  /*2a1f0*/  FFMA R9, R29, R9, R24 ;  /* 0x000000091d097223 */ /* 0x000fe40000000018 */
[----:B------:R-:W-:-:S03]  /*2a200*/  FFMA R8, R3, R8, R25 ;  /* 0x0000000803087223 */ /* 0x000fc60000000019 */
[----:B------:R-:W-:Y:S01]  /*2a210*/  STL [R1+0x674], R9 ;  /* 0x0006740901007387 */ /* 0x000fe20000100800 */
[----:B------:R-:W4:Y:S02]  /*2a220*/  LDL R3, [R1+0x35c] ;  /* 0x00035c0001037983 */ /* 0x000f240000100800 */
[----:B------:R-:W-:Y:S01]  /*2a230*/  STL [R1+0x670], R8 ;  /* 0x0006700801007387 */ /* 0x000fe20000100800 */
[----:B------:R-:W0:Y:S04]  /*2a240*/  S2R R20, SR_CTAID.X ;  /* 0x0000000000147919 */ /* 0x000e280000002500 */
[----:B---3--:R1:W-:Y:S04]  /*2a250*/  STL [R1+0x628], R4 ;  /* 0x0006280401007387 */ /* 0x0083e80000100800 */
[----:B-1----:R-:W3:Y:S01]  /*2a260*/  LDL R4, [R1+0x358] ;  /* 0x0003580001047983 */ /* 0x002ee20000100800 */
[----:B----4-:R2:W-:Y:S01]  /*2a270*/  STL [R1+0x650], R3 ;  /* 0x0006500301007387 */ /* 0x0105e20000100800 */
[----:B0-----:R-:W-:Y:S01]  /*2a280*/  SHF.L.U32 R20, R20, 0x5, RZ ;  /* 0x0000000514147819 */ /* 0x001fe200000006ff */
[----:B------:R-:W-:Y:S01]  /*2a290*/  UIADD3 UR4, UR4, 0x40, URZ ;  /* 0x0000004004047890 */ /* 0x000fe2000fffe03f */
[----:B--2---:R-:W-:-:S02]  /*2a2a0*/  MOV R3, R28 ;  /* 0x0000001c00037202 */ /* 0x004fc40000000f00 */
[----:B------:R0:W5:Y:S01]  /*2a2b0*/  LDL.LU R28, [R1+0x16bc] ;  /* 0x0016bc00011c7983 */ /* 0x0001620000300800 */
[----:B------:R-:W-:-:S04]  /*2a2c0*/  IADD3 R16, R20, 0x20, RZ ;  /* 0x0000002014107810 */ /* 0x000fc80007ffe0ff */
[----:B------:R-:W-:Y:S01]  /*2a2d0*/  ISETP.LE.AND P2, PT, R16, UR4, PT ;  /* 0x0000000410007c0c */ /* 0x000fe2000bf43270 */
[----:B---3--:R0:W-:Y:S01]  /*2a2e0*/  STL [R1+0x654], R4 ;  /* 0x0006540401007387 */ /* 0x0081e20000100800 */
[----:B------:R0:W-:Y:S11]  /*2a2f0*/  STL [R1+0x658], R3 ;  /* 0x0006580301007387 */ /* 0x0001f60000100800 */
[----:B------:R-:W-:Y:S01]  /*2a300*/  @P2 CALL.REL.NOINC `(.L_x_0) ;  /* 0x0000001000002944 */ /* 0x000fe20003c00000 */
[----:B------:R-:W-:Y:S05]  /*2a310*/  BRA `(.L_x_1) ;  /* 0xfffe3d3000007947 */ /* 0x000fea000383ffff */
.L_x_0:
[----:B--2---:R-:W1:Y:S04]  /*2a320*/  S2R R6, SR_CTAID.X ;  /* 0x0000000000067919 */ /* 0x004e680000002500 */
[----:B------:R-:W2:Y:S04]  /*2a330*/  S2R R7, SR_TID.X ;  /* 0x0000000000077919 */ /* 0x000ea80000002100 */
[----:B------:R-:W3:Y:S04]  /*2a340*/  S2R R5, SR_CTAID.Y ;  /* 0x0000000000057919 */ /* 0x000ee80000002600 */
[----:B------:R-:W4:Y:S04]  /*2a350*/  S2R R9, SR_TID.X ;  /* 0x0000000000097919 */ /* 0x000f280000002100 */
[----:B------:R-:W0:Y:S04]  /*2a360*/  S2R R10, SR_TID.X ;  /* 0x00000000000a7919 */ /* 0x000e280000002100 */
[----:B------:R-:W-:Y:S01]  /*2a370*/  BAR.SYNC.DEFER_BLOCKING 0x0 ;  /* 0x0000000000007b1d */ /* 0x000fe20000010000 */
[----:B-1----:R-:W-:-:S04]  /*2a380*/  SHF.L.U32 R6, R6, 0x5, RZ ;  /* 0x0000000506067819 */ /* 0x002fc800000006ff */
[----:B--2---:R-:W-:Y:S01]  /*2a390*/  LOP3.LUT R6, R6, 0x1f, R7, 0xf8, !PT ;  /* 0x0000001f06067812 */ /* 0x004fe200078ef807 */
[----:B---3--:R-:W-:-:S04]  /*2a3a0*/  IMAD R0, R5, c[0x0][0x1c0], RZ ;  /* 0x0000700005007a24 */ /* 0x008fc800078e02ff */
[----:B------:R-:W-:Y:S02]  /*2a3b0*/  IMAD R2, R6, c[0x0][0x1c4], RZ ;  /* 0x0000710006027a24 */ /* 0x000fe400078e02ff */
[C---:B0---4-:R-:W-:Y:S01]  /*2a3c0*/  IMAD.SHL.U32 R3, R9.reuse, 0x20, RZ ;  /* 0x0000002009037824 */ /* 0x051fe200078e00ff */
[C---:B------:R-:W-:Y:S01]  /*2a3d0*/  SHF.L.U32 R6, R0.reuse, 0x1, RZ ;  /* 0x0000000100067819 */ /* 0x040fe200000006ff */
[----:B------:R-:W-:Y:S01]  /*2a3e0*/  IMAD.HI R8, R0, 0x2, RZ ;  /* 0x0000000200087827 */ /* 0x000fe200078e02ff */
[----:B------:R-:W-:Y:S02]  /*2a3f0*/  LOP3.LUT R4, R9, 0x18, RZ, 0xc0, !PT ;  /* 0x0000001809047812 */ /* 0x000fe400078ec0ff */
[----:B------:R-:W-:Y:S01]  /*2a400*/  LOP3.LUT R11, R10, 0x1c, RZ, 0xc0, !PT ;  /* 0x0000001c0a0b7812 */ /* 0x000fe200078ec0ff */
[C---:B------:R-:W-:Y:S01]  /*2a410*/  IMAD.SHL.U32 R0, R2.reuse, 0x2, RZ ;  /* 0x0000000202007824 */ /* 0x040fe200078e00ff */
[----:B------:R-:W-:Y:S01]  /*2a420*/  LOP3.LUT R3, R3, 0xc60, RZ, 0xc0, !PT ;  /* 0x00000c6003037812 */ /* 0x000fe200078ec0ff */
[----:B------:R-:W-:Y:S01]  /*2a430*/  IMAD.HI R2, R2, 0x2, RZ ;  /* 0x0000000202027827 */ /* 0x000fe200078e02ff */
[----:B------:R-:W-:-:S02]  /*2a440*/  SHF.L.U32 R5, R9, 0x4, RZ ;  /* 0x0000000409057819 */ /* 0x000fc400000006ff */
[----:B------:R-:W-:Y:S01]  /*2a450*/  IADD3 R0, P1, P2, R0, c[0x0][0x178], R6 ;  /* 0x00005e0000007a10 */ /* 0x000fe20007a3e006 */
[----:B------:R-:W-:Y:S01]  /*2a460*/  IMAD.SHL.U32 R11, R11, 0x4, RZ ;  /* 0x000000040b0b7824 */ /* 0x000fe200078e00ff */
[----:B------:R-:W-:Y:S02]  /*2a470*/  SHF.L.U32 R10, R9, 0xb, RZ ;  /* 0x0000000b090a7819 */ /* 0x000fe400000006ff */
[----:B------:R-:W-:Y:S01]  /*2a480*/  LEA R3, R4, R3, 0x9 ;  /* 0x0000000304037211 */ /* 0x000fe200078e48ff */
[----:B------:R0:W-:Y:S01]  /*2a490*/  STL [R1+0x19e4], R0 ;  /* 0x0019e40001007387 */ /* 0x0001e20000100800 */
[----:B------:R-:W-:Y:S02]  /*2a4a0*/  LOP3.LUT R5, R5, 0x70, RZ, 0xc0, !PT ;  /* 0x0000007005057812 */ /* 0x000fe400078ec0ff */
[----:B------:R-:W-:Y:S02]  /*2a4b0*/  LOP3.LUT R7, R9, 0x40, RZ, 0xc0, !PT ;  /* 0x0000004009077812 */ /* 0x000fe400078ec0ff */
[----:B------:R-:W-:-:S02]  /*2a4c0*/  LOP3.LUT R10, R10, 0x3000, RZ, 0xc0, !PT ;  /* 0x000030000a0a7812 */ /* 0x000fc400078ec0ff */
[----:B------:R-:W-:Y:S02]  /*2a4d0*/  LOP3.LUT R9, R9, 0x3f, RZ, 0xc0, !PT ;  /* 0x0000003f09097812 */ /* 0x000fe400078ec0ff */
[----:B------:R-:W-:Y:S02]  /*2a4e0*/  LOP3.LUT R3, R3, R11, RZ, 0x3c, !PT ;  /* 0x0000000b03037212 */ /* 0x000fe400078e3cff */
[----:B0-----:R-:W-:Y:S02]  /*2a4f0*/  LEA.HI R0, R4, R5, RZ, 0x1f ;  /* 0x0000000504007211 */ /* 0x001fe400078ff8ff */
[----:B------:R-:W-:Y:S01]  /*2a500*/  SHF.R.U32.HI R7, RZ, 0x1, R7 ;  /* 0x00000001ff077819 */ /* 0x000fe20000011607 */
[----:B------:R-:W-:Y:S01]  /*2a510*/  STL [R1+0x1a40], R3 ;  /* 0x001a400301007387 */ /* 0x000fe20000100800 */
[----:B------:R-:W-:Y:S02]  /*2a520*/  LEA R9, R9, R10, 0x4 ;  /* 0x0000000a09097211 */ /* 0x000fe400078e20ff */
[----:B------:R-:W-:Y:S01]  /*2a530*/  IADD3.X R2, R2, c[0x0][0x17c], R8, P1, P2 ;  /* 0x00005f0002027a10 */ /* 0x000fe20000fe4408 */
[----:B------:R0:W-:Y:S04]  /*2a540*/  STL [R1+0x510], R0 ;  /* 0x0005100001007387 */ /* 0x0001e80000100800 */
[----:B------:R-:W-:Y:S01]  /*2a550*/  STL [R1+0x19e0], R2 ;  /* 0x0019e00201007387 */ /* 0x000fe20000100800 */
[----:B0-----:R-:W-:-:S05]  /*2a560*/  LOP3.LUT R0, R9, R7, RZ, 0x3c, !PT ;  /* 0x0000000709007212 */ /* 0x001fca00078e3cff */
[----:B------:R0:W-:Y:S04]  /*2a570*/  STL [R1+0x278], R0 ;  /* 0x0002780001007387 */ /* 0x0001e80000100800 */
[----:B0-----:R-:W2:Y:S04]  /*2a580*/  LDL.LU R0, [R1+0x2c0] ;  /* 0x0002c00001007983 */ /* 0x001ea80000300800 */
[----:B------:R-:W3:Y:S04]  /*2a590*/  LDL.LU R2, [R1+0x2c4] ;  /* 0x0002c40001027983 */ /* 0x000ee80000300800 */
[----:B--2---:R0:W-:Y:S04]  /*2a5a0*/  STL [R1+0x19c], R0 ;  /* 0x00019c0001007387 */ /* 0x0041e80000100800 */
[----:B0-----:R-:W2:Y:S04]  /*2a5b0*/  LDL.LU R0, [R1+0x2c8] ;  /* 0x0002c80001007983 */ /* 0x001ea80000300800 */
[----:B---3--:R0:W-:Y:S04]  /*2a5c0*/  STL [R1+0x1a0], R2 ;  /* 0x0001a00201007387 */ /* 0x0081e80000100800 */
[----:B0-----:R-:W3:Y:S04]  /*2a5d0*/  LDL.LU R2, [R1+0x2cc] ;  /* 0x0002cc0001027983 */ /* 0x001ee80000300800 */
        /* <DEDUP_REMOVED lines=46> */
[----:B---3--:R-:W-:Y:S04]  /*2a8c0*/  STL [R1+0x154], R2 ;  /* 0x0001540201007387 */ /* 0x008fe80000100800 */
[----:B------:R-:W3:Y:S04]  /*2a8d0*/  LDL.LU R3, [R1+0x37c] ;  /* 0x00037c0001037983 */ /* 0x000ee80000300800 */
[----:B--2---:R0:W-:Y:S04]  /*2a8e0*/  STL [R1+0x120], R0 ;  /* 0x0001200001007387 */ /* 0x0041e80000100800 */
[----:B---3--:R-:W-:Y:S04]  /*2a8f0*/  STL [R1+0x1ac8], R3 ;  /* 0x001ac80301007387 */ /* 0x008fe80000100800 */
        /* <DEDUP_REMOVED lines=61> */
[----:B------:R-:W3:Y:S04]  /*2acd0*/  LDL.LU R3, [R1+0x42c] ;  /* 0x00042c0001037983 */ /* 0x000ee80000300800 */
[----:B--2---:R1:W-:Y:S04]  /*2ace0*/  STL [R1+0xb0], R0 ;  /* 0x0000b00001007387 */ /* 0x0043e80000100800 */
[----:B---3--:R-:W-:Y:S04]  /*2acf0*/  STL [R1+0x1adc], R3 ;  /* 0x001adc0301007387 */ /* 0x008fe80000100800 */
[----:B0-----:R-:W2:Y:S04]  /*2ad00*/  LDL.LU R2, [R1+0x410] ;  /* 0x0004100001027983 */ /* 0x001ea80000300800 */
[----:B-1----:R-:W3:Y:S04]  /*2ad10*/  LDL.LU R0, [R1+0x414] ;  /* 0x0004140001007983 */ /* 0x002ee80000300800 */
[----:B--2---:R0:W-:Y:S04]  /*2ad20*/  STL [R1+0xcc], R2 ;  /* 0x0000cc0201007387 */ /* 0x0041e80000100800 */
[----:B0-----:R-:W2:Y:S04]  /*2ad30*/  LDL.LU R2, [R1+0x418] ;  /* 0x0004180001027983 */ /* 0x001ea80000300800 */
[----:B---3--:R0:W-:Y:S04]  /*2ad40*/  STL [R1+0xc4], R0 ;  /* 0x0000c40001007387 */ /* 0x0081e80000100800 */
[----:B0-----:R-:W3:Y:S04]  /*2ad50*/  LDL.LU R0, [R1+0x41c] ;  /* 0x00041c0001007983 */ /* 0x001ee80000300800 */
[----:B--2---:R0:W-:Y:S04]  /*2ad60*/  STL [R1+0xa8], R2 ;  /* 0x0000a80201007387 */ /* 0x0041e80000100800 */
[----:B------:R-:W2:Y:S04]  /*2ad70*/  LDL.LU R3, [R1+0x400] ;  /* 0x0004000001037983 */ /* 0x000ea80000300800 */
[----:B---3--:R1:W-:Y:S04]  /*2ad80*/  STL [R1+0xa4], R0 ;  /* 0x0000a40001007387 */ /* 0x0083e80000100800 */
[----:B--2---:R-:W-:Y:S04]  /*2ad90*/  STL [R1+0x1b20], R3 ;  /* 0x001b200301007387 */ /* 0x004fe80000100800 */
[----:B0-----:R-:W2:Y:S04]  /*2ada0*/  LDL.LU R2, [R1+0x404] ;  /* 0x0004040001027983 */ /* 0x001ea80000300800 */
[----:B-1----:R-:W3:Y:S04]  /*2adb0*/  LDL.LU R0, [R1+0x408] ;  /* 0x0004080001007983 */ /* 0x002ee80000300800 */
        /* <DEDUP_REMOVED lines=15> */
[----:B------:R-:W2:Y:S04]  /*2aeb0*/  LDL.LU R25, [R1+0x438] ;  /* 0x0004380001197983 */ /* 0x000ea80000300800 */
[----:B---3--:R1:W-:Y:S04]  /*2aec0*/  STL [R1+0x80], R0 ;  /* 0x0000800001007387 */ /* 0x0083e80000100800 */
[----:B--2---:R-:W-:Y:S04]  /*2aed0*/  STL [R1+0x1b80], R25 ;  /* 0x001b801901007387 */ /* 0x004fe80000100800 */
[----:B------:R-:W2:Y:S04]  /*2aee0*/  LDL.LU R24, [R1+0x43c] ;  /* 0x00043c0001187983 */ /* 0x000ea80000300800 */
        /* <DEDUP_REMOVED lines=8> */
[----:B------:R-:W3:Y:S04]  /*2af70*/  LDL.LU R19, [R1+0x450] ;  /* 0x0004500001137983 */ /* 0x000ee80000300800 */
[----:B---3--:R-:W-:Y:S04]  /*2af80*/  STL [R1+0x1b2c], R19 ;  /* 0x001b2c1301007387 */ /* 0x008fe80000100800 */
[----:B------:R-:W3:Y:S04]  /*2af90*/  LDL.LU R18, [R1+0x454] ;  /* 0x0004540001127983 */ /* 0x000ee80000300800 */
[----:B---3--:R-:W-:Y:S04]  /*2afa0*/  STL [R1+0x1b30], R18 ;  /* 0x001b301201007387 */ /* 0x008fe80000100800 */
[----:B------:R-:W3:Y:S04]  /*2afb0*/  LDL.LU R17, [R1+0x458] ;  /* 0x0004580001117983 */ /* 0x000ee80000300800 */
[----:B------:R-:W4:Y:S04]  /*2afc0*/  LDL.LU R16, [R1+0x45c] ;  /* 0x00045c0001107983 */ /* 0x000f280000300800 */
[----:B------:R-:W2:Y:S04]  /*2afd0*/  LDL.LU R15, [R1+0x460] ;  /* 0x00046000010f7983 */ /* 0x000ea80000300800 */
[----:B--2---:R-:W-:Y:S04]  /*2afe0*/  STL [R1+0x1b34], R15 ;  /* 0x001b340f01007387 */ /* 0x004fe80000100800 */
[----:B------:R-:W2:Y:S04]  /*2aff0*/  LDL.LU R14, [R1+0x464] ;  /* 0x00046400010e7983 */ /* 0x000ea80000300800 */
[----:B--2---:R-:W-:Y:S04]  /*2b000*/  STL [R1+0x1b38], R14 ;  /* 0x001b380e01007387 */ /* 0x004fe80000100800 */
[----:B------:R-:W2:Y:S04]  /*2b010*/  LDL.LU R13, [R1+0x468] ;  /* 0x00046800010d7983 */ /* 0x000ea80000300800 */
[----:B------:R-:W2:Y:S04]  /*2b020*/  LDL.LU R12, [R1+0x46c] ;  /* 0x00046c00010c7983 */ /* 0x000ea80000300800 */
[----:B------:R-:W2:Y:S04]  /*2b030*/  LDL.LU R11, [R1+0x470] ;  /* 0x00047000010b7983 */ /* 0x000ea80000300800 */
[----:B--2---:R2:W-:Y:S04]  /*2b040*/  STL [R1+0x1b3c], R11 ;  /* 0x001b3c0b01007387 */ /* 0x0045e80000100800 */
[----:B------:R-:W2:Y:S04]  /*2b050*/  LDL.LU R10, [R1+0x474] ;  /* 0x00047400010a7983 */ /* 0x000ea80000300800 */
[----:B--2---:R2:W-:Y:S04]  /*2b060*/  STL [R1+0x1b40], R10 ;  /* 0x001b400a01007387 */ /* 0x0045e80000100800 */
[----:B------:R-:W2:Y:S04]  /*2b070*/  LDL.LU R9, [R1+0x478] ;  /* 0x0004780001097983 */ /* 0x000ea80000300800 */
[----:B------:R-:W2:Y:S04]  /*2b080*/  LDL.LU R8, [R1+0x47c] ;  /* 0x00047c0001087983 */ /* 0x000ea80000300800 */
[----:B------:R-:W2:Y:S04]  /*2b090*/  LDL.LU R7, [R1+0x480] ;  /* 0x0004800001077983 */ /* 0x000ea80000300800 */
[----:B--2---:R-:W-:Y:S04]  /*2b0a0*/  STL [R1+0x1b44], R7 ;  /* 0x001b440701007387 */ /* 0x004fe80000100800 */
[----:B------:R-:W2:Y:S04]  /*2b0b0*/  LDL.LU R6, [R1+0x484] ;  /* 0x0004840001067983 */ /* 0x000ea80000300800 */
[----:B--2---:R-:W-:Y:S04]  /*2b0c0*/  STL [R1+0x1b48], R6 ;  /* 0x001b480601007387 */ /* 0x004fe80000100800 */
[----:B------:R-:W2:Y:S04]  /*2b0d0*/  LDL.LU R5, [R1+0x488] ;  /* 0x0004880001057983 */ /* 0x000ea80000300800 */
[----:B------:R-:W2:Y:S04]  /*2b0e0*/  LDL.LU R4, [R1+0x48c] ;  /* 0x00048c0001047983 */ /* 0x000ea80000300800 */
[----:B0-----:R-:W2:Y:S04]  /*2b0f0*/  LDL.LU R2, [R1+0x490] ;  /* 0x0004900001027983 */ /* 0x001ea80000300800 */
[----:B-1----:R-:W3:Y:S04]  /*2b100*/  LDL.LU R0, [R1+0x494] ;  /* 0x0004940001007983 */ /* 0x002ee80000300800 */
[----:B--2---:R0:W-:Y:S04]  /*2b110*/  STL [R1], R2 ;  /* 0x0000000201007387 */ /* 0x0041e80000100800 */
[----:B------:R-:W2:Y:S04]  /*2b120*/  LDL.LU R11, [R1+0x498] ;  /* 0x00049800010b7983 */ /* 0x000ea80000300800 */
[----:B---3--:R1:W-:Y:S04]  /*2b130*/  STL [R1+0x4], R0 ;  /* 0x0000040001007387 */ /* 0x0083e80000100800 */
[----:B------:R-:W3:Y:S04]  /*2b140*/  LDL.LU R10, [R1+0x49c] ;  /* 0x00049c00010a7983 */ /* 0x000ee80000300800 */
[----:B0-----:R-:W2:Y:S04]  /*2b150*/  LDL.LU R2, [R1+0x4a0] ;  /* 0x0004a00001027983 */ /* 0x001ea80000300800 */
[----:B-1----:R-:W3:Y:S04]  /*2b160*/  LDL.LU R0, [R1+0x4a4] ;  /* 0x0004a40001007983 */ /* 0x002ee80000300800 */
[----:B--2---:R0:W-:Y:S04]  /*2b170*/  STL [R1+0x10], R2 ;  /* 0x0000100201007387 */ /* 0x0041e80000100800 */
[----:B------:R-:W2:Y:S04]  /*2b180*/  LDL.LU R7, [R1+0x4a8] ;  /* 0x0004a80001077983 */ /* 0x000ea80000300800 */
[----:B---3--:R1:W-:Y:S04]  /*2b190*/  STL [R1+0x14], R0 ;  /* 0x0000140001007387 */ /* 0x0083e80000100800 */
[----:B------:R-:W3:Y:S04]  /*2b1a0*/  LDL.LU R6, [R1+0x4ac] ;  /* 0x0004ac0001067983 */ /* 0x000ee80000300800 */
        /* <DEDUP_REMOVED lines=26> */
[----:B--2---:R-:W-:Y:S04]  /*2b350*/  STL [R1+0x50], R2 ;  /* 0x0000500201007387 */ /* 0x004fe80000100800 */
[----:B------:R-:W2:Y:S04]  /*2b360*/  LDL.LU R25, [R1+0x4e8] ;  /* 0x0004e80001197983 */ /* 0x000ea80000300800 */
[----:B---3--:R-:W-:Y:S04]  /*2b370*/  STL [R1+0x54], R0 ;  /* 0x0000540001007387 */ /* 0x008fe80000100800 */
[----:B------:R-:W3:Y:S04]  /*2b380*/  LDL.LU R26, [R1+0x4ec] ;  /* 0x0004ec00011a7983 */ /* 0x000ee80000300800 */
[----:B------:R-:W2:Y:S04]  /*2b390*/  LDL.LU R27, [R1+0x670] ;  /* 0x00067000011b7983 */ /* 0x000ea80000300800 */
[----:B------:R-:W2:Y:S04]  /*2b3a0*/  LDL.LU R3, [R1+0x4f0] ;  /* 0x0004f00001037983 */ /* 0x000ea80000300800 */
[----:B--2---:R0:W-:Y:S04]  /*2b3b0*/  STL [R1+0x1b4c], R3 ;  /* 0x001b4c0301007387 */ /* 0x0041e80000100800 */
[----:B0-----:R-:W2:Y:S04]  /*2b3c0*/  LDL.LU R3, [R1+0x28] ;  /* 0x0000280001037983 */ /* 0x001ea80000300800 */
[----:B------:R-:W2:Y:S04]  /*2b3d0*/  LDL.LU R23, [R1+0x4f4] ;  /* 0x0004f40001177983 */ /* 0x000ea80000300800 */
[----:B--2---:R0:W-:Y:S04]  /*2b3e0*/  STL [R1+0x1b50], R23 ;  /* 0x001b501701007387 */ /* 0x0041e80000100800 */
[----:B0-----:R-:W2:Y:S04]  /*2b3f0*/  LDL.LU R23, [R1+0x2c] ;  /* 0x00002c0001177983 */ /* 0x001ea80000300800 */
[----:B------:R-:W2:Y:S01]  /*2b400*/  LDL.LU R0, [R1+0x4f8] ;  /* 0x0004f80001007983 */ /* 0x000ea20000300800 */
[----:B------:R-:W-:-:S03]  /*2b410*/  FSETP.GT.AND P2, PT, |R27|, 8.50705917302346158658e+37, PT ;  /* 0x7e8000001b00780b */ /* 0x000fc60003f44200 */
[----:B------:R-:W2:Y:S04]  /*2b420*/  LDL.LU R2, [R1+0x4fc] ;  /* 0x0004fc0001027983 */ /* 0x000ea80000300800 */
[----:B------:R-:W2:Y:S04]  /*2b430*/  LDL.LU R22, [R1+0x500] ;  /* 0x0005000001167983 */ /* 0x000ea80000300800 */
[----:B--2---:R0:W-:Y:S04]  /*2b440*/  STL [R1+0x1b54], R22 ;  /* 0x001b541601007387 */ /* 0x0041e80000100800 */
[----:B0-----:R-:W2:Y:S04]  /*2b450*/  LDL.LU R22, [R1+0x38] ;  /* 0x0000380001167983 */ /* 0x001ea80000300800 */
[----:B------:R-:W2:Y:S04]  /*2b460*/  LDL.LU R19, [R1+0x504] ;  /* 0x0005040001137983 */ /* 0x000ea80000300800 */
[----:B--2---:R0:W-:Y:S04]  /*2b470*/  STL [R1+0x1b58], R19 ;  /* 0x001b581301007387 */ /* 0x0041e80000100800 */
[----:B0-----:R-:W2:Y:S04]  /*2b480*/  LDL.LU R19, [R1+0x3c] ;  /* 0x00003c0001137983 */ /* 0x001ea80000300800 */
[----:B------:R-:W2:Y:S04]  /*2b490*/  LDL.LU R21, [R1+0x508] ;  /* 0x0005080001157983 */ /* 0x000ea80000300800 */
[----:B------:R-:W3:Y:S04]  /*2b4a0*/  LDL.LU R24, [R1+0x50c] ;  /* 0x00050c0001187983 */ /* 0x000ee80000300800 */
[----:B-----5:R-:W4:Y:S01]  /*2b4b0*/  LDL.LU R28, [R1+0x674] ;  /* 0x00067400011c7983 */ /* 0x020f220000300800 */
[C---:B------:R-:W-:Y:S01]  /*2b4c0*/  FMUL R14, R27.reuse, 8388608 ;  /* 0x4b0000001b0e7820 */ /* 0x040fe20000400000 */
[----:B------:R-:W-:-:S02]  /*2b4d0*/  FSETP.GEU.AND P1, PT, R27, 1.175494350822287508e-38, PT ;  /* 0x008000001b00780b */ /* 0x000fc40003f2e000 */
[----:B------:R-:W4:Y:S02]  /*2b4e0*/  LDL.LU R29, [R1+0x678] ;  /* 0x00067800011d7983 */ /* 0x000f240000300800 */
[----:B------:R-:W-:Y:S01]  /*2b4f0*/  FSEL R18, R14, R27, !P1 ;  /* 0x0000001b0e127208 */ /* 0x000fe20004800000 */
[----:B------:R-:W-:Y:S02]  /*2b500*/  @P2 FMUL R2, R2, 0.25 ;  /* 0x3e80000002022820 */ /* 0x000fe40000400000 */
[----:B------:R-:W-:Y:S02]  /*2b510*/  @P2 FMUL R0, R0, 0.25 ;  /* 0x3e80000000002820 */ /* 0x000fe40000400000 */
[----:B------:R-:W-:Y:S02]  /*2b520*/  @P2 FMUL R25, R25, 0.25 ;  /* 0x3e80000019192820 */ /* 0x000fe40000400000 */
[----:B--2---:R-:W-:Y:S02]  /*2b530*/  @P2 FMUL R21, R21, 0.25 ;  /* 0x3e80000015152820 */ /* 0x004fe40000400000 */
[----:B---3--:R-:W-:Y:S01]  /*2b540*/  @P2 FMUL R24, R24, 0.25 ;  /* 0x3e80000018182820 */ /* 0x008fe20000400000 */
[----:B----4-:R-:W-:Y:S01]  /*2b550*/  FSETP.GT.AND P5, PT, |R28|, 8.50705917302346158658e+37, PT ;  /* 0x7e8000001c00780b */ /* 0x010fe20003fa4200 */
[----:B------:R0:W-:Y:S04]  /*2b560*/  STL [R1+0x1b5c], R29 ;  /* 0x001b5c1d01007387 */ /* 0x0001e80000100800 */
[----:B0-----:R-:W2:Y:S01]  /*2b570*/  LDL.LU R29, [R1+0x48] ;  /* 0x00004800011d7983 */ /* 0x001ea20000300800 */
[----:B------:R-:W-:-:S03]  /*2b580*/  FSETP.GEU.AND P3, PT, |R27|, 1.175494350822287508e-38, PT ;  /* 0x008000001b00780b */ /* 0x000fc60003f6e200 */
[----:B------:R0:W-:Y:S04]  /*2b590*/  STL [R1+0x1b60], R28 ;  /* 0x001b601c01007387 */ /* 0x0001e80000100800 */
[----:B0-----:R-:W3:Y:S04]  /*2b5a0*/  LDL.LU R28, [R1+0x4c] ;  /* 0x00004c00011c7983 */ /* 0x001ee80000300800 */
[----:B------:R-:W4:Y:S04]  /*2b5b0*/  LDL.LU R14, [R1+0x84] ;  /* 0x00008400010e7983 */ /* 0x000f280000300800 */
[----:B------:R-:W2:Y:S04]  /*2b5c0*/  LDL.LU R15, [R1+0x8c] ;  /* 0x00008c00010f7983 */ /* 0x000ea80000300800 */
[----:B------:R0:W-:Y:S04]  /*2b5d0*/  STL [R1+0x3ac], R18 ;  /* 0x0003ac1201007387 */ /* 0x0001e80000100800 */
[----:B0-----:R-:W4:Y:S04]  /*2b5e0*/  LDL.LU R18, [R1+0x94] ;  /* 0x0000940001127983 */ /* 0x001f280000300800 */
[----:B------:R0:W-:Y:S04]  /*2b5f0*/  STL [R1+0x6c], R21 ;  /* 0x00006c1501007387 */ /* 0x0001e80000100800 */
[----:B0-----:R-:W4:Y:S04]  /*2b600*/  LDL.LU R21, [R1+0x1b88] ;  /* 0x001b880001157983 */ /* 0x001f280000300800 */
[----:B------:R0:W-:Y:S04]  /*2b610*/  STL [R1+0x1b74], R2 ;  /* 0x001b740201007387 */ /* 0x0001e80000100800 */
[----:B------:R1:W-:Y:S01]  /*2b620*/  STL [R1+0x70], R24 ;  /* 0x0000701801007387 */ /* 0x0003e20000100800 */
[----:B0-----:R-:W-:-:S03]  /*2b630*/  MOV R2, R24 ;  /* 0x0000001800027202 */ /* 0x001fc60000000f00 */
[----:B-1----:R-:W4:Y:S01]  /*2b640*/  LDL.LU R24, [R1+0x1b84] ;  /* 0x001b840001187983 */ /* 0x002f220000300800 */
[----:B------:R-:W-:-:S03]  /*2b650*/  @P2 FMUL R26, R26, 0.25 ;  /* 0x3e8000001a1a2820 */ /* 0x000fc60000400000 */
[----:B------:R0:W-:Y:S04]  /*2b660*/  STL [R1+0x1b78], R0 ;  /* 0x001b780001007387 */ /* 0x0001e80000100800 */
[----:B------:R1:W-:Y:S01]  /*2b670*/  STL [R1+0x58], R25 ;  /* 0x0000581901007387 */ /* 0x0003e20000100800 */
[----:B0-----:R-:W-:-:S03]  /*2b680*/  IMAD.MOV.U32 R0, RZ, RZ, R2 ;  /* 0x000000ffff007224 */ /* 0x001fc600078e0002 */
[----:B-1----:R-:W4:Y:S04]  /*2b690*/  LDL.LU R25, [R1+0x1b80] ;  /* 0x001b800001197983 */ /* 0x002f280000300800 */
[----:B------:R-:W4:Y:S01]  /*2b6a0*/  LDL R2, [R1+0x6c] ;  /* 0x00006c0001027983 */ /* 0x000f220000100800 */
[----:B------:R-:W-:-:S03]  /*2b6b0*/  @!P3 FMUL R0, R0, 16777216 ;  /* 0x4b8000000000b820 */ /* 0x000fc60000400000 */
[----:B------:R-:W-:Y:S01]  /*2b6c0*/  STL [R1+0x5c], R26 ;  /* 0x00005c1a01007387 */ /* 0x000fe20000100800 */
[----:B---3--:R-:W-:-:S05]  /*2b6d0*/  @P2 FMUL R28, R28, 0.25 ;  /* 0x3e8000001c1c2820 */ /* 0x008fca0000400000 */
[----:B------:R0:W-:Y:S02]  /*2b6e0*/  STL [R1+0x1b70], R28 ;  /* 0x001b701c01007387 */ /* 0x0001e40000100800 */
[----:B0-----:R-:W-:Y:S02]  /*2b6f0*/  MOV R28, R26 ;  /* 0x0000001a001c7202 */ /* 0x001fe40000000f00 */
[----:B------:R-:W3:Y:S01]  /*2b700*/  LDL.LU R26, [R1+0x1b7c] ;  /* 0x001b7c00011a7983 */ /* 0x000ee20000300800 */
[----:B------:R-:W-:Y:S02]  /*2b710*/  @P2 FMUL R27, R27, 0.25 ;  /* 0x3e8000001b1b2820 */ /* 0x000fe40000400000 */
[----:B--2---:R-:W-:Y:S01]  /*2b720*/  @P2 FMUL R29, R29, 0.25 ;  /* 0x3e8000001d1d2820 */ /* 0x004fe20000400000 */
[----:B------:R0:W-:Y:S01]  /*2b730*/  @!P3 STL [R1+0x70], R0 ;  /* 0x000070000100b387 */ /* 0x0001e20000100800 */
[----:B------:R-:W-:Y:S02]  /*2b740*/  @P2 FMUL R19, R19, 0.25 ;  /* 0x3e80000013132820 */ /* 0x000fe40000400000 */
[----:B------:R-:W-:-:S02]  /*2b750*/  @P2 FMUL R22, R22, 0.25 ;  /* 0x3e80000016162820 */ /* 0x000fc40000400000 */
[----:B------:R-:W-:Y:S02]  /*2b760*/  @P2 FMUL R23, R23, 0.25 ;  /* 0x3e80000017172820 */ /* 0x000fe40000400000 */
[----:B------:R-:W-:Y:S02]  /*2b770*/  @P2 FMUL R3, R3, 0.25 ;  /* 0x3e80000003032820 */ /* 0x000fe40000400000 */
[----:B------:R-:W-:Y:S01]  /*2b780*/  @P2 FMUL R6, R6, 0.25 ;  /* 0x3e80000006062820 */ /* 0x000fe20000400000 */
[----:B0-----:R-:W2:Y:S01]  /*2b790*/  LDL.LU R0, [R1+0x1b78] ;  /* 0x001b780001007983 */ /* 0x001ea20000300800 */
[----:B------:R-:W-:Y:S02]  /*2b7a0*/  @P2 FMUL R7, R7, 0.25 ;  /* 0x3e80000007072820 */ /* 0x000fe40000400000 */
[----:B------:R-:W-:Y:S02]  /*2b7b0*/  @P2 FMUL R10, R10, 0.25 ;  /* 0x3e8000000a0a2820 */ /* 0x000fe40000400000 */
[----:B------:R-:W-:-:S02]  /*2b7c0*/  @P2 FMUL R11, R11, 0.25 ;  /* 0x3e8000000b0b2820 */ /* 0x000fc40000400000 */
[----:B------:R-:W-:Y:S02]  /*2b7d0*/  @P2 FMUL R4, R4, 0.25 ;  /* 0x3e80000004042820 */ /* 0x000fe40000400000 */
[----:B------:R-:W-:Y:S02]  /*2b7e0*/  @P2 FMUL R5, R5, 0.25 ;  /* 0x3e80000005052820 */ /* 0x000fe40000400000 */
[----:B------:R-:W-:Y:S02]  /*2b7f0*/  @P2 FMUL R8, R8, 0.25 ;  /* 0x3e80000008082820 */ /* 0x000fe40000400000 */
[----:B------:R-:W-:Y:S02]  /*2b800*/  @P2 FMUL R9, R9, 0.25 ;  /* 0x3e80000009092820 */ /* 0x000fe40000400000 */
[----:B------:R-:W-:Y:S02]  /*2b810*/  @P2 FMUL R12, R12, 0.25 ;  /* 0x3e8000000c0c2820 */ /* 0x000fe40000400000 */
[----:B------:R-:W-:-:S02]  /*2b820*/  @P2 FMUL R13, R13, 0.25 ;  /* 0x3e8000000d0d2820 */ /* 0x000fc40000400000 */
[----:B------:R-:W-:Y:S02]  /*2b830*/  @P2 FMUL R16, R16, 0.25 ;  /* 0x3e80000010102820 */ /* 0x000fe40000400000 */
[----:B------:R-:W-:Y:S02]  /*2b840*/  @P2 FMUL R17, R17, 0.25 ;  /* 0x3e80000011112820 */ /* 0x000fe40000400000 */
[----:B------:R-:W-:Y:S02]  /*2b850*/  @P2 FMUL R20, R20, 0.25 ;  /* 0x3e80000014142820 */ /* 0x000fe40000400000 */
[----:B----4-:R-:W-:Y:S02]  /*2b860*/  @P2 FMUL R21, R21, 0.25 ;  /* 0x3e80000015152820 */ /* 0x010fe40000400000 */
[----:B------:R-:W-:Y:S02]  /*2b870*/  @P2 FMUL R24, R24, 0.25 ;  /* 0x3e80000018182820 */ /* 0x000fe40000400000 */
[----:B------:R-:W-:-:S02]  /*2b880*/  @P2 FMUL R14, R14, 0.25 ;  /* 0x3e8000000e0e2820 */ /* 0x000fc40000400000 */
[----:B------:R-:W-:Y:S02]  /*2b890*/  @P2 FMUL R15, R15, 0.25 ;  /* 0x3e8000000f0f2820 */ /* 0x000fe40000400000 */
[----:B------:R-:W-:Y:S02]  /*2b8a0*/  @P2 FMUL R18, R18, 0.25 ;  /* 0x3e80000012122820 */ /* 0x000fe40000400000 */
[----:B------:R-:W-:Y:S02]  /*2b8b0*/  @P2 FMUL R25, R25, 0.25 ;  /* 0x3e80000019192820 */ /* 0x000fe40000400000 */
[----:B------:R-:W-:-:S05]  /*2b8c0*/  @!P3 FMUL R2, R2, 16777216 ;  /* 0x4b8000000202b820 */ /* 0x000fca0000400000 */
[----:B------:R0:W-:Y:S04]  /*2b8d0*/  @!P3 STL [R1+0x6c], R2 ;  /* 0x00006c020100b387 */ /* 0x0001e80000100800 */
[----:B0-----:R-:W4:Y:S01]  /*2b8e0*/  LDL.LU R2, [R1+0x1b74] ;  /* 0x001b740001027983 */ /* 0x001f220000300800 */
[----:B------:R-:W-:Y:S02]  /*2b8f0*/  @!P3 FMUL R28, R28, 16777216 ;  /* 0x4b8000001c1cb820 */ /* 0x000fe40000400000 */
[----:B---3--:R-:W-:Y:S02]  /*2b900*/  @P2 FMUL R26, R26, 0.25 ;  /* 0x3e8000001a1a2820 */ /* 0x008fe40000400000 */
[----:B--2---:R-:W-:Y:S02]  /*2b910*/  @!P3 FMUL R0, R0, 16777216 ;  /* 0x4b8000000000b820 */ /* 0x004fe40000400000 */
[----:B----4-:R-:W-:-:S05]  /*2b920*/  @!P3 FMUL R2, R2, 16777216 ;  /* 0x4b8000000202b820 */ /* 0x010fca0000400000 */
[----:B------:R0:W-:Y:S04]  /*2b930*/  STL [R1+0x1b68], R2 ;  /* 0x001b680201007387 */ /* 0x0001e80000100800 */
[----:B0-----:R-:W2:Y:S04]  /*2b940*/  LDL.LU R2, [R1+0x70] ;  /* 0x0000700001027983 */ /* 0x001ea80000300800 */
[----:B------:R0:W-:Y:S04]  /*2b950*/  STL [R1+0x1b6c], R0 ;  /* 0x001b6c0001007387 */ /* 0x0001e80000100800 */
[----:B0-----:R-:W3:Y:S04]  /*2b960*/  LDL R0, [R1+0x58] ;  /* 0x0000580001007983 */ /* 0x001ee80000100800 */
[----:B------:R0:W-:Y:S04]  /*2b970*/  @!P3 STL [R1+0x5c], R28 ;  /* 0x00005c1c0100b387 */ /* 0x0001e80000100800 */
[----:B0-----:R-:W4:Y:S01]  /*2b980*/  LDL.LU R28, [R1+0x1b70] ;  /* 0x001b7000011c7983 */ /* 0x001f220000300800 */
[----:B------:R-:W-:-:S02]  /*2b990*/  @!P3 FMUL R27, R27, 16777216 ;  /* 0x4b8000001b1bb820 */ /* 0x000fc40000400000 */
[----:B---3--:R-:W-:-:S05]  /*2b9a0*/  @!P3 FMUL R0, R0, 16777216 ;  /* 0x4b8000000000b820 */ /* 0x008fca0000400000 */
[----:B------:R2:W-:Y:S02]  /*2b9b0*/  @!P3 STL [R1+0x58], R0 ;  /* 0x000058000100b387 */ /* 0x0005e40000100800 */
[----:B--2---:R-:W-:Y:S02]  /*2b9c0*/  MOV R0, R2 ;  /* 0x0000000200007202 */ /* 0x004fe40000000f00 */
[----:B------:R-:W2:Y:S01]  /*2b9d0*/  LDL.LU R2, [R1+0x6c] ;  /* 0x00006c0001027983 */ /* 0x000ea20000300800 */
[----:B------:R-:W0:Y:S01]  /*2b9e0*/  MUFU.RCP R27, R27 ;  /* 0x0000001b001b7308 */ /* 0x000e220000001000 */
[----:B----4-:R-:W-:-:S05]  /*2b9f0*/  @!P3 FMUL R28, R28, 16777216 ;  /* 0x4b8000001c1cb820 */ /* 0x010fca0000400000 */
[----:B------:R1:W-:Y:S01]  /*2ba00*/  STL [R1+0x1b64], R28 ;  /* 0x001b641c01007387 */ /* 0x0003e20000100800 */
[----:B0-----:R-:W-:-:S03]  /*2ba10*/  FMUL R0, R27, R0 ;  /* 0x000000001b007220 */ /* 0x001fc60000400000 */
[----:B-1----:R-:W3:Y:S04]  /*2ba20*/  LDL.LU R28, [R1+0x5c] ;  /* 0x00005c00011c7983 */ /* 0x002ee80000300800 */
[----:B------:R0:W-:Y:S04]  /*2ba30*/  STL [R1+0x288], R0 ;  /* 0x0002880001007387 */ /* 0x0001e80000100800 */
[----:B0-----:R-:W4:Y:S01]  /*2ba40*/  LDL.LU R0, [R1+0x1b6c] ;  /* 0x001b6c0001007983 */ /* 0x001f220000300800 */
[----:B--2---:R-:W-:-:S05]  /*2ba50*/  FMUL R2, R27, R2 ;  /* 0x000000021b027220 */ /* 0x004fca0000400000 */
[----:B------:R0:W-:Y:S04]  /*2ba60*/  STL [R1+0x280], R2 ;  /* 0x0002800201007387 */ /* 0x0001e80000100800 */
[----:B0-----:R-:W2:Y:S01]  /*2ba70*/  LDL.LU R2, [R1+0x1b68] ;  /* 0x001b680001027983 */ /* 0x001ea20000300800 */
[C---:B---3--:R-:W-:Y:S02]  /*2ba80*/  FMUL R28, R27.reuse, R28 ;  /* 0x0000001c1b1c7220 */ /* 0x048fe40000400000 */
[C---:B----4-:R-:W-:Y:S02]  /*2ba90*/  FMUL R0, R27.reuse, R0 ;  /* 0x000000001b007220 */ /* 0x050fe40000400000 */
[----:B--2---:R-:W-:-:S05]  /*2baa0*/  FMUL R2, R27, R2 ;  /* 0x000000021b027220 */ /* 0x004fca0000400000 */
[----:B------:R0:W-:Y:S04]  /*2bab0*/  STL [R1+0x19e8], R2 ;  /* 0x0019e80201007387 */ /* 0x0001e80000100800 */
[----:B0-----:R-:W2:Y:S04]  /*2bac0*/  LDL.LU R2, [R1+0x58] ;  /* 0x0000580001027983 */ /* 0x001ea80000300800 */
[----:B------:R0:W-:Y:S04]  /*2bad0*/  STL [R1+0x19ec], R0 ;  /* 0x0019ec0001007387 */ /* 0x0001e80000100800 */
[----:B0-----:R-:W3:Y:S04]  /*2bae0*/  LDL.LU R0, [R1+0xc4] ;  /* 0x0000c40001007983 */ /* 0x001ee80000300800 */
[----:B------:R0:W-:Y:S04]  /*2baf0*/  STL [R1+0x274], R28 ;  /* 0x0002741c01007387 */ /* 0x0001e80000100800 */
[----:B0-----:R-:W4:Y:S01]  /*2bb00*/  LDL.LU R28, [R1+0x1b64] ;  /* 0x001b6400011c7983 */ /* 0x001f220000300800 */
[----:B------:R-:W-:-:S02]  /*2bb10*/  @!P3 FMUL R29, R29, 16777216 ;  /* 0x4b8000001d1db820 */ /* 0x000fc40000400000 */
[----:B------:R-:W-:Y:S02]  /*2bb20*/  @!P3 FMUL R19, R19, 16777216 ;  /* 0x4b8000001313b820 */ /* 0x000fe40000400000 */
[----:B------:R-:W-:Y:S02]  /*2bb30*/  @!P3 FMUL R22, R22, 16777216 ;  /* 0x4b8000001616b820 */ /* 0x000fe40000400000 */
[----:B------:R-:W-:Y:S02]  /*2bb40*/  @!P3 FMUL R23, R23, 16777216 ;  /* 0x4b8000001717b820 */ /* 0x000fe40000400000 */
[----:B------:R-:W-:Y:S02]  /*2bb50*/  FMUL R19, R27, R19 ;  /* 0x000000131b137220 */ /* 0x000fe40000400000 */
[----:B------:R-:W-:Y:S02]  /*2bb60*/  @!P3 FMUL R3, R3, 16777216 ;  /* 0x4b8000000303b820 */ /* 0x000fe40000400000 */
[----:B------:R-:W-:-:S02]  /*2bb70*/  FMUL R22, R27, R22 ;  /* 0x000000161b167220 */ /* 0x000fc40000400000 */
[----:B------:R-:W-:Y:S02]  /*2bb80*/  @!P3 FMUL R6, R6, 16777216 ;  /* 0x4b8000000606b820 */ /* 0x000fe40000400000 */
[----:B------:R-:W-:Y:S02]  /*2bb90*/  FMUL R23, R27, R23 ;  /* 0x000000171b177220 */ /* 0x000fe40000400000 */
[----:B------:R-:W-:Y:S02]  /*2bba0*/  @!P3 FMUL R7, R7, 16777216 ;  /* 0x4b8000000707b820 */ /* 0x000fe40000400000 */
[C---:B------:R-:W-:Y:S02]  /*2bbb0*/  FMUL R3, R27.reuse, R3 ;  /* 0x000000031b037220 */ /* 0x040fe40000400000 */
[----:B------:R-:W-:Y:S02]  /*2bbc0*/  @!P3 FMUL R10, R10, 16777216 ;  /* 0x4b8000000a0ab820 */ /* 0x000fe40000400000 */
[----:B------:R-:W-:-:S02]  /*2bbd0*/  FMUL R6, R27, R6 ;  /* 0x000000061b067220 */ /* 0x000fc40000400000 */
[----:B------:R-:W-:Y:S02]  /*2bbe0*/  @!P3 FMUL R11, R11, 16777216 ;  /* 0x4b8000000b0bb820 */ /* 0x000fe40000400000 */
[C---:B------:R-:W-:Y:S02]  /*2bbf0*/  FMUL R7, R27.reuse, R7 ;  /* 0x000000071b077220 */ /* 0x040fe40000400000 */
[----:B------:R-:W-:Y:S02]  /*2bc00*/  @!P3 FMUL R4, R4, 16777216 ;  /* 0x4b8000000404b820 */ /* 0x000fe40000400000 */
[C---:B------:R-:W-:Y:S02]  /*2bc10*/  FMUL R10, R27.reuse, R10 ;  /* 0x0000000a1b0a7220 */ /* 0x040fe40000400000 */
[C---:B------:R-:W-:Y:S02]  /*2bc20*/  FMUL R11, R27.reuse, R11 ;  /* 0x0000000b1b0b7220 */ /* 0x040fe40000400000 */
[----:B------:R-:W-:-:S02]  /*2bc30*/  FMUL R4, R27, R4 ;  /* 0x000000041b047220 */ /* 0x000fc40000400000 */
[----:B--2---:R-:W-:-:S05]  /*2bc40*/  FMUL R2, R27, R2 ;  /* 0x000000021b027220 */ /* 0x004fca0000400000 */
[----:B------:R4:W-:Y:S02]  /*2bc50*/  STL [R1+0x268], R2 ;  /* 0x0002680201007387 */ /* 0x0009e40000100800 */
[C---:B----4-:R-:W-:Y:S02]  /*2bc60*/  FMUL R2, R27.reuse, R28 ;  /* 0x0000001c1b027220 */ /* 0x050fe40000400000 */
[----:B------:R-:W2:Y:S04]  /*2bc70*/  LDL.LU R28, [R1+0x1b60] ;  /* 0x001b6000011c7983 */ /* 0x000ea80000300800 */
[----:B------:R0:W-:Y:S02]  /*2bc80*/  STL [R1+0x26c], R2 ;  /* 0x00026c0201007387 */ /* 0x0001e40000100800 */
[----:B0-----:R-:W-:-:S02]  /*2bc90*/  FMUL R2, R27, R29 ;  /* 0x0000001d1b027220 */ /* 0x001fc40000400000 */
[----:B------:R-:W4:Y:S04]  /*2bca0*/  LDL.LU R29, [R1+0x1b5c] ;  /* 0x001b5c00011d7983 */ /* 0x000f280000300800 */
[----:B------:R0:W-:Y:S04]  /*2bcb0*/  STL [R1+0x19f0], R2 ;  /* 0x0019f00201007387 */ /* 0x0001e80000100800 */
[----:B0-----:R-:W2:Y:S04]  /*2bcc0*/  LDL R2, [R1+0xa8] ;  /* 0x0000a80001027983 */ /* 0x001ea80000100800 */
[----:B------:R0:W-:Y:S04]  /*2bcd0*/  STL [R1+0x260], R19 ;  /* 0x0002601301007387 */ /* 0x0001e80000100800 */
[----:B0-----:R-:W2:Y:S04]  /*2bce0*/  LDL.LU R19, [R1+0x1b58] ;  /* 0x001b580001137983 */ /* 0x001ea80000300800 */
        /* <DEDUP_REMOVED lines=15> */
[----:B0-----:R-:W2:Y:S01]  /*2bde0*/  LDL.LU R4, [R1+0xa4] ;  /* 0x0000a40001047983 */ /* 0x001ea20000300800 */
[----:B------:R-:W-:-:S02]  /*2bdf0*/  @!P3 FMUL R5, R5, 16777216 ;  /* 0x4b8000000505b820 */ /* 0x000fc40000400000 */
[----:B------:R-:W-:Y:S02]  /*2be00*/  @!P3 FMUL R8, R8, 16777216 ;  /* 0x4b8000000808b820 */ /* 0x000fe40000400000 */
[----:B------:R-:W-:Y:S02]  /*2be10*/  FMUL R5, R27, R5 ;  /* 0x000000051b057220 */ /* 0x000fe40000400000 */
[----:B------:R-:W-:-:S03]  /*2be20*/  @!P3 FMUL R9, R9, 16777216 ;  /* 0x4b8000000909b820 */ /* 0x000fc60000400000 */
[----:B------:R0:W-:Y:S01]  /*2be30*/  STL [R1+0x1f0], R5 ;  /* 0x0001f00501007387 */ /* 0x0001e20000100800 */
[----:B------:R-:W-:Y:S02]  /*2be40*/  @!P3 FMUL R12, R12, 16777216 ;  /* 0x4b8000000c0cb820 */ /* 0x000fe40000400000 */
[----:B------:R-:W-:Y:S02]  /*2be50*/  @!P3 FMUL R13, R13, 16777216 ;  /* 0x4b8000000d0db820 */ /* 0x000fe40000400000 */
[C---:B0-----:R-:W-:Y:S02]  /*2be60*/  FMUL R5, R27.reuse, R8 ;  /* 0x000000081b057220 */ /* 0x041fe40000400000 */
[----:B------:R-:W-:-:S03]  /*2be70*/  FMUL R8, R27, R9 ;  /* 0x000000091b087220 */ /* 0x000fc60000400000 */
[----:B------:R0:W-:Y:S01]  /*2be80*/  STL [R1+0x1ec], R5 ;  /* 0x0001ec0501007387 */ /* 0x0001e20000100800 */
[----:B------:R-:W-:Y:S02]  /*2be90*/  @!P3 FMUL R16, R16, 16777216 ;  /* 0x4b8000001010b820 */ /* 0x000fe40000400000 */
[----:B------:R-:W-:Y:S02]  /*2bea0*/  @!P3 FMUL R17, R17, 16777216 ;  /* 0x4b8000001111b820 */ /* 0x000fe40000400000 */
[C---:B------:R-:W-:Y:S01]  /*2beb0*/  FMUL R9, R27.reuse, R13 ;  /* 0x0000000d1b097220 */ /* 0x040fe20000400000 */
[----:B------:R1:W-:Y:S01]  /*2bec0*/  STL [R1+0x1e4], R8 ;  /* 0x0001e40801007387 */ /* 0x0003e20000100800 */
[----:B0-----:R-:W-:Y:S02]  /*2bed0*/  FMUL R5, R27, R12 ;  /* 0x0000000c1b057220 */ /* 0x001fe40000400000 */
[----:B------:R-:W-:-:S03]  /*2bee0*/  @!P3 FMUL R20, R20, 16777216 ;  /* 0x4b8000001414b820 */ /* 0x000fc60000400000 */
[----:B------:R0:W-:Y:S01]  /*2bef0*/  STL [R1+0x1dc], R5 ;  /* 0x0001dc0501007387 */ /* 0x0001e20000100800 */
[----:B-1----:R-:W-:Y:S02]  /*2bf00*/  FMUL R8, R27, R16 ;  /* 0x000000101b087220 */ /* 0x002fe40000400000 */
[----:B------:R-:W-:Y:S01]  /*2bf10*/  @!P3 FMUL R21, R21, 16777216 ;  /* 0x4b8000001515b820 */ /* 0x000fe20000400000 */
[----:B------:R-:W-:Y:S01]  /*2bf20*/  STL [R1+0x1d8], R9 ;  /* 0x0001d80901007387 */ /* 0x000fe20000100800 */
[----:B------:R-:W-:Y:S02]  /*2bf30*/  @!P3 FMUL R24, R24, 16777216 ;  /* 0x4b8000001818b820 */ /* 0x000fe40000400000 */
[----:B0-----:R-:W-:Y:S01]  /*2bf40*/  FMUL R5, R27, R17 ;  /* 0x000000111b057220 */ /* 0x001fe20000400000 */
[----:B------:R0:W-:Y:S01]  /*2bf50*/  STL [R1+0x1d4], R8 ;  /* 0x0001d40801007387 */ /* 0x0001e20000100800 */
[----:B------:R-:W-:-:S03]  /*2bf60*/  @!P3 FMUL R25, R25, 16777216 ;  /* 0x4b8000001919b820 */ /* 0x000fc60000400000 */
[----:B------:R1:W-:Y:S01]  /*2bf70*/  STL [R1+0x1d0], R5 ;  /* 0x0001d00501007387 */ /* 0x0003e20000100800 */
[----:B------:R-:W-:Y:S02]  /*2bf80*/  @!P3 FMUL R26, R26, 16777216 ;  /* 0x4b8000001a1ab820 */ /* 0x000fe40000400000 */
[----:B------:R-:W-:Y:S02]  /*2bf90*/  @!P3 FMUL R14, R14, 16777216 ;  /* 0x4b8000000e0eb820 */ /* 0x000fe40000400000 */
[C---:B0-----:R-:W-:Y:S02]  /*2bfa0*/  FMUL R8, R27.reuse, R25 ;  /* 0x000000191b087220 */ /* 0x041fe40000400000 */
[----:B-1----:R-:W-:Y:S02]  /*2bfb0*/  FMUL R5, R27, R21 ;  /* 0x000000151b057220 */ /* 0x002fe40000400000 */
[----:B------:R-:W-:Y:S02]  /*2bfc0*/  @!P3 FMUL R15, R15, 16777216 ;  /* 0x4b8000000f0fb820 */ /* 0x000fe40000400000 */
[----:B------:R-:W-:-:S02]  /*2bfd0*/  @!P3 FMUL R18, R18, 16777216 ;  /* 0x4b8000001212b820 */ /* 0x000fc40000400000 */
[----:B--2---:R-:W-:Y:S02]  /*2bfe0*/  IMAD.MOV.U32 R9, RZ, RZ, R4 ;  /* 0x000000ffff097224 */ /* 0x004fe400078e0004 */
[----:B------:R-:W-:-:S05]  /*2bff0*/  FMUL R4, R27, R20 ;  /* 0x000000141b047220 */ /* 0x000fca0000400000 */
[----:B------:R0:W-:Y:S04]  /*2c000*/  STL [R1+0x1cc], R4 ;  /* 0x0001cc0401007387 */ /* 0x0001e80000100800 */
[----:B------:R1:W-:Y:S01]  /*2c010*/  STL [R1+0x1c8], R5 ;  /* 0x0001c80501007387 */ /* 0x0003e20000100800 */
[C---:B0-----:R-:W-:Y:S02]  /*2c020*/  FMUL R4, R27.reuse, R24 ;  /* 0x000000181b047220 */ /* 0x041fe40000400000 */
[----:B-1----:R-:W-:-:S03]  /*2c030*/  FMUL R5, R27, R26 ;  /* 0x0000001a1b057220 */ /* 0x002fc60000400000 */
[----:B------:R0:W-:Y:S04]  /*2c040*/  STL [R1+0x1c4], R4 ;  /* 0x0001c40401007387 */ /* 0x0001e80000100800 */
[----:B------:R-:W-:Y:S01]  /*2c050*/  STL [R1+0x1c0], R8 ;  /* 0x0001c00801007387 */ /* 0x000fe20000100800 */
[----:B0-----:R-:W-:-:S03]  /*2c060*/  FMUL R4, R27, R14 ;  /* 0x0000000e1b047220 */ /* 0x001fc60000400000 */
[----:B------:R-:W2:Y:S04]  /*2c070*/  LDL.LU R14, [R1+0x1b38] ;  /* 0x001b3800010e7983 */ /* 0x000ea80000300800 */
[----:B------:R0:W-:Y:S04]  /*2c080*/  STL [R1+0x1bc], R5 ;  /* 0x0001bc0501007387 */ /* 0x0001e80000100800 */
[----:B------:R-:W2:Y:S04]  /*2c090*/  LDL.LU R26, [R1+0x14] ;  /* 0x00001400011a7983 */ /* 0x000ea80000300800 */
[----:B------:R-:W2:Y:S04]  /*2c0a0*/  LDL.LU R25, [R1+0x10] ;  /* 0x0000100001197983 */ /* 0x000ea80000300800 */
[----:B------:R1:W-:Y:S01]  /*2c0b0*/  STL [R1+0x1b8], R4 ;  /* 0x0001b80401007387 */ /* 0x0003e20000100800 */
[----:B0-----:R-:W-:-:S03]  /*2c0c0*/  FMUL R5, R27, R18 ;  /* 0x000000121b057220 */ /* 0x001fc60000400000 */
[----:B------:R-:W2:Y:S04]  /*2c0d0*/  LDL.LU R24, [R1+0x4] ;  /* 0x0000040001187983 */ /* 0x000ea80000300800 */
[----:B------:R-:W2:Y:S01]  /*2c0e0*/  LDL.LU R21, [R1] ;  /* 0x0000000001157983 */ /* 0x000ea20000300800 */
[----:B-1----:R-:W-:-:S03]  /*2c0f0*/  FMUL R4, R27, R15 ;  /* 0x0000000f1b047220 */ /* 0x002fc60000400000 */
[----:B------:R-:W2:Y:S04]  /*2c100*/  LDL.LU R15, [R1+0x1b34] ;  /* 0x001b3400010f7983 */ /* 0x000ea80000300800 */
[----:B------:R-:W2:Y:S04]  /*2c110*/  LDL.LU R18, [R1+0x1b30] ;  /* 0x001b300001127983 */ /* 0x000ea80000300800 */
[----:B------:R0:W-:Y:S04]  /*2c120*/  STL [R1+0x1b4], R4 ;  /* 0x0001b40401007387 */ /* 0x0001e80000100800 */
[----:B------:R-:W2:Y:S04]  /*2c130*/  LDL.LU R27, [R1+0x20] ;  /* 0x00002000011b7983 */ /* 0x000ea80000300800 */
[----:B0-----:R-:W2:Y:S01]  /*2c140*/  LDL.LU R4, [R1+0x67c] ;  /* 0x00067c0001047983 */ /* 0x001ea20000300800 */
[----:B----4-:R-:W-:Y:S01]  /*2c150*/  FMUL R8, R29, 8388608 ;  /* 0x4b0000001d087820 */ /* 0x010fe20000400000 */
[----:B------:R-:W-:-:S02]  /*2c160*/  FSETP.GEU.AND P2, PT, R28, 1.175494350822287508e-38, PT ;  /* 0x008000001c00780b */ /* 0x000fc40003f4e000 */
[----:B------:R0:W-:Y:S01]  /*2c170*/  STL [R1+0x1b0], R5 ;  /* 0x0001b00501007387 */ /* 0x0001e20000100800 */
[C---:B------:R-:W-:Y:S02]  /*2c180*/  FSETP.GEU.AND P3, PT, R29.reuse, 1.175494350822287508e-38, PT ;  /* 0x008000001d00780b */ /* 0x040fe40003f6e000 */
[----:B------:R-:W-:Y:S01]  /*2c190*/  FSETP.GT.AND P4, PT, |R29|, 8.50705917302346158658e+37, PT ;  /* 0x7e8000001d00780b */ /* 0x000fe20003f84200 */
[----:B0-----:R-:W-:-:S05]  /*2c1a0*/  FMUL R5, R28, 8388608 ;  /* 0x4b0000001c057820 */ /* 0x001fca0000400000 */
[----:B------:R-:W-:Y:S01]  /*2c1b0*/  FSEL R12, R5, R28, !P2 ;  /* 0x0000001c050c7208 */ /* 0x000fe20005000000 */
[----:B--2---:R0:W-:Y:S04]  /*2c1c0*/  STL [R1+0x1ae0], R4 ;  /* 0x001ae00401007387 */ /* 0x0041e80000100800 */
[----:B0-----:R-:W2:Y:S04]  /*2c1d0*/  LDL.LU R4, [R1+0x30] ;  /* 0x0000300001047983 */ /* 0x001ea80000300800 */
[----:B------:R0:W-:Y:S04]  /*2c1e0*/  STL [R1+0x1ae8], R8 ;  /* 0x001ae80801007387 */ /* 0x0001e80000100800 */
[----:B0-----:R-:W4:Y:S04]  /*2c1f0*/  LDL.LU R8, [R1+0x40] ;  /* 0x0000400001087983 */ /* 0x001f280000300800 */
[----:B------:R0:W-:Y:S04]  /*2c200*/  STL [R1+0x1ae4], R29 ;  /* 0x001ae41d01007387 */ /* 0x0001e80000100800 */
[----:B0-----:R-:W2:Y:S04]  /*2c210*/  LDL.LU R29, [R1+0x34] ;  /* 0x00003400011d7983 */ /* 0x001ea80000300800 */
[----:B------:R-:W2:Y:S04]  /*2c220*/  LDL.LU R5, [R1+0x24] ;  /* 0x0000240001057983 */ /* 0x000ea80000300800 */
[----:B------:R-:W-:Y:S04]  /*2c230*/  STL [R1+0x3a8], R12 ;  /* 0x0003a80c01007387 */ /* 0x000fe80000100800 */
[----:B------:R0:W-:Y:S04]  /*2c240*/  STL [R1+0x1b08], R9 ;  /* 0x001b080901007387 */ /* 0x0001e80000100800 */
[----:B0-----:R-:W2:Y:S04]  /*2c250*/  LDL.LU R9, [R1+0x50] ;  /* 0x0000500001097983 */ /* 0x001ea80000300800 */
[----:B------:R0:W-:Y:S04]  /*2c260*/  STL [R1+0x1b0c], R2 ;  /* 0x001b0c0201007387 */ /* 0x0001e80000100800 */
[----:B0-----:R-:W2:Y:S01]  /*2c270*/  LDL.LU R2, [R1+0x54] ;  /* 0x0000540001027983 */ /* 0x001ea20000300800 */
[----:B------:R-:W-:-:S03]  /*2c280*/  @P5 FMUL R19, R19, 0.25 ;  /* 0x3e80000013135820 */ /* 0x000fc60000400000 */
[----:B---3--:R0:W-:Y:S01]  /*2c290*/  STL [R1+0x1aec], R0 ;  /* 0x001aec0001007387 */ /* 0x0081e20000100800 */
[----:B------:R-:W-:Y:S02]  /*2c2a0*/  @P5 FMUL R22, R22, 0.25 ;  /* 0x3e80000016165820 */ /* 0x000fe40000400000 */
[----:B------:R-:W-:Y:S01]  /*2c2b0*/  @P5 FMUL R23, R23, 0.25 ;  /* 0x3e80000017175820 */ /* 0x000fe20000400000 */
[----:B0-----:R-:W3:Y:S04]  /*2c2c0*/  LDL.LU R0, [R1+0x44] ;  /* 0x0000440001007983 */ /* 0x001ee80000300800 */
[----:B------:R-:W3:Y:S04]  /*2c2d0*/  LDL.LU R20, [R1+0x80] ;  /* 0x0000800001147983 */ /* 0x000ee80000300800 */
[----:B------:R-:W3:Y:S04]  /*2c2e0*/  LDL.LU R17, [R1+0x88] ;  /* 0x0000880001117983 */ /* 0x000ee80000300800 */
[----:B------:R-:W3:Y:S01]  /*2c2f0*/  LDL.LU R16, [R1+0x90] ;  /* 0x0000900001107983 */ /* 0x000ee20000300800 */
[----:B------:R-:W-:-:S03]  /*2c300*/  @P5 FMUL R3, R3, 0.25 ;  /* 0x3e80000003035820 */ /* 0x000fc60000400000 */
[----:B------:R-:W3:Y:S04]  /*2c310*/  LDL.LU R13, [R1+0x98] ;  /* 0x00009800010d7983 */ /* 0x000ee80000300800 */
[----:B------:R-:W3:Y:S04]  /*2c320*/  LDL.LU R12, [R1+0x9c] ;  /* 0x00009c00010c7983 */ /* 0x000ee80000300800 */
[----:B------:R0:W-:Y:S04]  /*2c330*/  STL [R1+0x7c], R19 ;  /* 0x00007c1301007387 */ /* 0x0001e80000100800 */
[----:B0-----:R-:W3:Y:S04]  /*2c340*/  LDL.LU R19, [R1+0x1b2c] ;  /* 0x001b2c0001137983 */ /* 0x001ee80000300800 */
[----:B------:R0:W-:Y:S04]  /*2c350*/  STL [R1+0x78], R22 ;  /* 0x0000781601007387 */ /* 0x0001e80000100800 */
[----:B0-----:R-:W3:Y:S04]  /*2c360*/  LDL.LU R22, [R1+0x1b28] ;  /* 0x001b280001167983 */ /* 0x001ee80000300800 */
[----:B------:R0:W-:Y:S04]  /*2c370*/  STL [R1+0x74], R23 ;  /* 0x0000741701007387 */ /* 0x0001e80000100800 */
[----:B0-----:R-:W3:Y:S04]  /*2c380*/  LDL.LU R23, [R1+0x1b24] ;  /* 0x001b240001177983 */ /* 0x001ee80000300800 */
[----:B------:R0:W-:Y:S04]  /*2c390*/  STL [R1+0x60], R3 ;  /* 0x0000600301007387 */ /* 0x0001e80000100800 */
[----:B0-----:R-:W3:Y:S01]  /*2c3a0*/  LDL.LU R3, [R1+0x1b20] ;  /* 0x001b200001037983 */ /* 0x001ee20000300800 */
[----:B--2---:R-:W-:-:S05]  /*2c3b0*/  @P5 FMUL R2, R2, 0.25 ;  /* 0x3e80000002025820 */ /* 0x004fca0000400000 */
[----:B------:R0:W-:Y:S04]  /*2c3c0*/  STL [R1+0x1b10], R2 ;  /* 0x001b100201007387 */ /* 0x0001e80000100800 */
[----:B0-----:R-:W2:Y:S04]  /*2c3d0*/  LDL R2, [R1+0x60] ;  /* 0x0000600001027983 */ /* 0x001ea80000100800 */
[----:B--2---:R0:W-:Y:S04]  /*2c3e0*/  STL [R1+0x1b14], R2 ;  /* 0x001b140201007387 */ /* 0x0041e80000100800 */
[----:B0-----:R-:W2:Y:S04]  /*2c3f0*/  LDL R2, [R1+0x74] ;  /* 0x0000740001027983 */ /* 0x001ea80000100800 */
[----:B--2---:R0:W-:Y:S04]  /*2c400*/  STL [R1+0x1b18], R2 ;  /* 0x001b180201007387 */ /* 0x0041e80000100800 */
[----:B0-----:R-:W2:Y:S01]  /*2c410*/  LDL R2, [R1+0x78] ;  /* 0x0000780001027983 */ /* 0x001ea20000100800 */
[----:B------:R-:W-:-:S03]  /*2c420*/  FSETP.GEU.AND P6, PT, |R28|, 1.175494350822287508e-38, PT ;  /* 0x008000001c00780b */ /* 0x000fc60003fce200 */
[----:B--2---:R0:W-:Y:S04]  /*2c430*/  STL [R1+0x1b1c], R2 ;  /* 0x001b1c0201007387 */ /* 0x0041e80000100800 */
[----:B0-----:R-:W2:Y:S06]  /*2c440*/  LDL R2, [R1+0x7c] ;  /* 0x00007c0001027983 */ /* 0x001eac0000100800 */
[----:B--2---:R-:W-:-:S05]  /*2c450*/  @!P6 FMUL R2, R2, 16777216 ;  /* 0x4b8000000202e820 */ /* 0x004fca0000400000 */
[----:B------:R0:W-:Y:S04]  /*2c460*/  @!P6 STL [R1+0x7c], R2 ;  /* 0x00007c020100e387 */ /* 0x0001e80000100800 */
[----:B0-----:R-:W2:Y:S02]  /*2c470*/  LDL.LU R2, [R1+0x1b1c] ;  /* 0x001b1c0001027983 */ /* 0x001ea40000300800 */
        /* <DEDUP_REMOVED lines=8> */
[----:B0-----:R-:W2:Y:S01]  /*2c500*/  LDL.LU R2, [R1+0x1b10] ;  /* 0x001b100001027983 */ /* 0x001ea20000300800 */
[----:B------:R-:W-:-:S04]  /*2c510*/  @P5 FMUL R9, R9, 0.25 ;  /* 0x3e80000009095820 */ /* 0x000fc80000400000 */
[----:B------:R-:W-:Y:S02]  /*2c520*/  @!P6 FMUL R9, R9, 16777216 ;  /* 0x4b8000000909e820 */ /* 0x000fe40000400000 */
[----:B--2---:R-:W-:-:S05]  /*2c530*/  @!P6 FMUL R2, R2, 16777216 ;  /* 0x4b8000000202e820 */ /* 0x004fca0000400000 */
[----:B------:R0:W-:Y:S04]  /*2c540*/  STL [R1+0x54], R2 ;  /* 0x0000540201007387 */ /* 0x0001e80000100800 */
[----:B0-----:R-:W2:Y:S04]  /*2c550*/  LDL.LU R2, [R1+0x1b0c] ;  /* 0x001b0c0001027983 */ /* 0x001ea80000300800 */
[----:B------:R0:W-:Y:S04]  /*2c560*/  STL [R1+0x50], R9 ;  /* 0x0000500901007387 */ /* 0x0001e80000100800 */
[----:B0-----:R-:W2:Y:S04]  /*2c570*/  LDL.LU R9, [R1+0x1b08] ;  /* 0x001b080001097983 */ /* 0x001ea80000300800 */
[----:B--2---:R0:W-:Y:S04]  /*2c580*/  STL [R1+0x1afc], R9 ;  /* 0x001afc0901007387 */ /* 0x0041e80000100800 */
[----:B0-----:R-:W2:Y:S01]  /*2c590*/  LDL.LU R9, [R1+0x74] ;  /* 0x0000740001097983 */ /* 0x001ea20000300800 */
[----:B---3--:R-:W-:-:S03]  /*2c5a0*/  @P5 FMUL R0, R0, 0.25 ;  /* 0x3e80000000005820 */ /* 0x008fc60000400000 */
[----:B--2---:R0:W-:Y:S04]  /*2c5b0*/  STL [R1+0x1b00], R9 ;  /* 0x001b000901007387 */ /* 0x0041e80000100800 */
[----:B0-----:R-:W2:Y:S01]  /*2c5c0*/  LDL.LU R9, [R1+0x78] ;  /* 0x0000780001097983 */ /* 0x001ea20000300800 */
[----:B------:R-:W-:Y:S02]  /*2c5d0*/  @!P6 FMUL R0, R0, 16777216 ;  /* 0x4b8000000000e820 */ /* 0x000fe40000400000 */
[----:B------:R-:W-:-:S04]  /*2c5e0*/  @P5 FMUL R28, R28, 0.25 ;  /* 0x3e8000001c1c5820 */ /* 0x000fc80000400000 */
[----:B------:R-:W-:-:S06]  /*2c5f0*/  @!P6 FMUL R28, R28, 16777216 ;  /* 0x4b8000001c1ce820 */ /* 0x000fcc0000400000 */
[----:B------:R-:W0:Y:S01]  /*2c600*/  MUFU.RCP R28, R28 ;  /* 0x0000001c001c7308 */ /* 0x000e220000001000 */
[----:B--2---:R1:W-:Y:S04]  /*2c610*/  STL [R1+0x1b04], R9 ;  /* 0x001b040901007387 */ /* 0x0043e80000100800 */
[----:B-1----:R-:W0:Y:S04]  /*2c620*/  LDL.LU R9, [R1+0x7c] ;  /* 0x00007c0001097983 */ /* 0x002e280000300800 */
[----:B------:R1:W-:Y:S04]  /*2c630*/  STL [R1+0x1af8], R2 ;  /* 0x001af80201007387 */ /* 0x0003e80000100800 */
[----:B-1----:R-:W2:Y:S04]  /*2c640*/  LDL.LU R2, [R1+0x60] ;  /* 0x0000600001027983 */ /* 0x002ea80000300800 */
[----:B------:R1:W-:Y:S04]  /*2c650*/  STL [R1+0x1af0], R0 ;  /* 0x001af00001007387 */ /* 0x0003e80000100800 */
[----:B-1----:R-:W3:Y:S01]  /*2c660*/  LDL.LU R0, [R1+0x50] ;  /* 0x0000500001007983 */ /* 0x002ee20000300800 */
[----:B0-----:R-:W-:-:S03]  /*2c670*/  FMUL R9, R28, R9 ;  /* 0x000000091c097220 */ /* 0x001fc60000400000 */
[----:B---3--:R0:W-:Y:S04]  /*2c680*/  STL [R1+0x1af4], R0 ;  /* 0x001af40001007387 */ /* 0x0081e80000100800 */
[----:B0-----:R-:W3:Y:S04]  /*2c690*/  LDL.LU R0, [R1+0x54] ;  /* 0x0000540001007983 */ /* 0x001ee80000300800 */
[----:B------:R0:W-:Y:S04]  /*2c6a0*/  STL [R1+0x240], R9 ;  /* 0x0002400901007387 */ /* 0x0001e80000100800 */
[----:B0-----:R-:W2:Y:S02]  /*2c6b0*/  LDL.LU R9, [R1+0x1b04] ;  /* 0x001b040001097983 */ /* 0x001ea40000300800 */
[----:B--2---:R-:W-:-:S05]  /*2c6c0*/  FMUL R9, R28, R9 ;  /* 0x000000091c097220 */ /* 0x004fca0000400000 */
[----:B------:R0:W-:Y:S04]  /*2c6d0*/  STL [R1+0x23c], R9 ;  /* 0x00023c0901007387 */ /* 0x0001e80000100800 */
[----:B0-----:R-:W2:Y:S01]  /*2c6e0*/  LDL.LU R9, [R1+0x1b00] ;  /* 0x001b000001097983 */ /* 0x001ea20000300800 */
[C---:B------:R-:W-:Y:S02]  /*2c6f0*/  FMUL R2, R28.reuse, R2 ;  /* 0x000000021c027220 */ /* 0x040fe40000400000 */
[C---:B---3--:R-:W-:Y:S02]  /*2c700*/  FMUL R0, R28.reuse, R0 ;  /* 0x000000001c007220 */ /* 0x048fe40000400000 */
[----:B--2---:R-:W-:-:S05]  /*2c710*/  FMUL R9, R28, R9 ;  /* 0x000000091c097220 */ /* 0x004fca0000400000 */
[----:B------:R0:W-:Y:S04]  /*2c720*/  STL [R1+0x238], R9 ;  /* 0x0002380901007387 */ /* 0x0001e80000100800 */
[----:B0-----:R-:W2:Y:S04]  /*2c730*/  LDL.LU R9, [R1+0x1afc] ;  /* 0x001afc0001097983 */ /* 0x001ea80000300800 */
[----:B------:R0:W-:Y:S04]  /*2c740*/  STL [R1+0x234], R2 ;  /* 0x0002340201007387 */ /* 0x0001e80000100800 */
[----:B0-----:R-:W3:Y:S04]  /*2c750*/  LDL.LU R2, [R1+0x1af8] ;  /* 0x001af80001027983 */ /* 0x001ee80000300800 */
[----:B------:R0:W-:Y:S04]  /*2c760*/  STL [R1+0x230], R0 ;  /* 0x0002300001007387 */ /* 0x0001e80000100800 */
[----:B0-----:R-:W2:Y:S02]  /*2c770*/  LDL.LU R0, [R1+0x1af4] ;  /* 0x001af40001007983 */ /* 0x001ea40000300800 */
[----:B--2---:R-:W-:-:S05]  /*2c780*/  FMUL R0, R28, R0 ;  /* 0x000000001c007220 */ /* 0x004fca0000400000 */
[----:B------:R0:W-:Y:S04]  /*2c790*/  STL [R1+0x22c], R0 ;  /* 0x00022c0001007387 */ /* 0x0001e80000100800 */
[----:B0-----:R-:W2:Y:S01]  /*2c7a0*/  LDL.LU R0, [R1+0x1af0] ;  /* 0x001af00001007983 */ /* 0x001ea20000300800 */
[----:B----4-:R-:W-:Y:S02]  /*2c7b0*/  @P5 FMUL R8, R8, 0.25 ;  /* 0x3e80000008085820 */ /* 0x010fe40000400000 */
[----:B------:R-:W-:Y:S02]  /*2c7c0*/  @P5 FMUL R29, R29, 0.25 ;  /* 0x3e8000001d1d5820 */ /* 0x000fe40000400000 */
[----:B------:R-:W-:Y:S02]  /*2c7d0*/  @P5 FMUL R4, R4, 0.25 ;  /* 0x3e80000004045820 */ /* 0x000fe40000400000 */
[----:B------:R-:W-:-:S02]  /*2c7e0*/  @!P6 FMUL R8, R8, 16777216 ;  /* 0x4b8000000808e820 */ /* 0x000fc40000400000 */
[----:B------:R-:W-:Y:S02]  /*2c7f0*/  @!P6 FMUL R29, R29, 16777216 ;  /* 0x4b8000001d1de820 */ /* 0x000fe40000400000 */
[----:B------:R-:W-:Y:S02]  /*2c800*/  @!P6 FMUL R4, R4, 16777216 ;  /* 0x4b8000000404e820 */ /* 0x000fe40000400000 */
[C---:B------:R-:W-:Y:S02]  /*2c810*/  FMUL R8, R28.reuse, R8 ;  /* 0x000000081c087220 */ /* 0x040fe40000400000 */
[C---:B------:R-:W-:Y:S02]  /*2c820*/  FMUL R29, R28.reuse, R29 ;  /* 0x0000001d1c1d7220 */ /* 0x040fe40000400000 */
[----:B------:R-:W-:Y:S02]  /*2c830*/  FMUL R4, R28, R4 ;  /* 0x000000041c047220 */ /* 0x000fe40000400000 */
[----:B------:R-:W-:-:S02]  /*2c840*/  @P5 FMUL R5, R5, 0.25 ;  /* 0x3e80000005055820 */ /* 0x000fc40000400000 */
[----:B------:R-:W-:Y:S02]  /*2c850*/  @P5 FMUL R27, R27, 0.25 ;  /* 0x3e8000001b1b5820 */ /* 0x000fe40000400000 */
[----:B------:R-:W-:Y:S02]  /*2c860*/  @!P6 FMUL R5, R5, 16777216 ;  /* 0x4b8000000505e820 */ /* 0x000fe40000400000 */
[----:B------:R-:W-:Y:S02]  /*2c870*/  @P5 FMUL R26, R26, 0.25 ;  /* 0x3e8000001a1a5820 */ /* 0x000fe40000400000 */
[----:B------:R-:W-:Y:S02]  /*2c880*/  FMUL R5, R28, R5 ;  /* 0x000000051c057220 */ /* 0x000fe40000400000 */
[----:B------:R-:W-:Y:S02]  /*2c890*/  @!P6 FMUL R27, R27, 16777216 ;  /* 0x4b8000001b1be820 */ /* 0x000fe40000400000 */
[----:B------:R-:W-:-:S02]  /*2c8a0*/  @!P6 FMUL R26, R26, 16777216 ;  /* 0x4b8000001a1ae820 */ /* 0x000fc40000400000 */
[----:B------:R-:W-:Y:S02]  /*2c8b0*/  @P5 FMUL R25, R25, 0.25 ;  /* 0x3e80000019195820 */ /* 0x000fe40000400000 */
[----:B------:R-:W-:Y:S02]  /*2c8c0*/  @P5 FMUL R24, R24, 0.25 ;  /* 0x3e80000018185820 */ /* 0x000fe40000400000 */
[C---:B------:R-:W-:Y:S02]  /*2c8d0*/  FMUL R27, R28.reuse, R27 ;  /* 0x0000001b1c1b7220 */ /* 0x040fe40000400000 */
[----:B--2---:R-:W-:-:S05]  /*2c8e0*/  FMUL R0, R28, R0 ;  /* 0x000000001c007220 */ /* 0x004fca0000400000 */
[----:B------:R0:W-:Y:S04]  /*2c8f0*/  STL [R1+0x228], R0 ;  /* 0x0002280001007387 */ /* 0x0001e80000100800 */
[----:B0-----:R-:W2:Y:S04]  /*2c900*/  LDL.LU R0, [R1+0x1aec] ;  /* 0x001aec0001007983 */ /* 0x001ea80000300800 */
[----:B------:R0:W-:Y:S04]  /*2c910*/  STL [R1+0x224], R8 ;  /* 0x0002240801007387 */ /* 0x0001e80000100800 */
[----:B0-----:R-:W4:Y:S04]  /*2c920*/  LDL.LU R8, [R1+0x1ae8] ;  /* 0x001ae80001087983 */ /* 0x001f280000300800 */
[----:B------:R0:W-:Y:S04]  /*2c930*/  STL [R1+0x220], R29 ;  /* 0x0002201d01007387 */ /* 0x0001e80000100800 */
[----:B0-----:R-:W2:Y:S04]  /*2c940*/  LDL.LU R29, [R1+0x1ae4] ;  /* 0x001ae400011d7983 */ /* 0x001ea80000300800 */
[----:B------:R0:W-:Y:S04]  /*2c950*/  STL [R1+0x218], R4 ;  /* 0x0002180401007387 */ /* 0x0001e80000100800 */
[----:B0-----:R-:W4:Y:S01]  /*2c960*/  LDL.LU R4, [R1+0x1ae0] ;  /* 0x001ae00001047983 */ /* 0x001f220000300800 */
[----:B------:R-:W-:-:S03]  /*2c970*/  @!P6 FMUL R25, R25, 16777216 ;  /* 0x4b8000001919e820 */ /* 0x000fc60000400000 */
[----:B------:R0:W-:Y:S01]  /*2c980*/  STL [R1+0x21c], R5 ;  /* 0x00021c0501007387 */ /* 0x0001e20000100800 */
[----:B------:R-:W-:Y:S02]  /*2c990*/  @P5 FMUL R21, R21, 0.25 ;  /* 0x3e80000015155820 */ /* 0x000fe40000400000 */
[----:B------:R-:W-:Y:S01]  /*2c9a0*/  @!P6 FMUL R24, R24, 16777216 ;  /* 0x4b8000001818e820 */ /* 0x000fe20000400000 */
[----:B------:R-:W-:Y:S01]  /*2c9b0*/  STL [R1+0x214], R27 ;  /* 0x0002141b01007387 */ /* 0x000fe20000100800 */
[----:B------:R-:W-:Y:S02]  /*2c9c0*/  @P5 FMUL R6, R6, 0.25 ;  /* 0x3e80000006065820 */ /* 0x000fe40000400000 */
[C---:B0-----:R-:W-:Y:S02]  /*2c9d0*/  FMUL R5, R28.reuse, R26 ;  /* 0x0000001a1c057220 */ /* 0x041fe40000400000 */
[----:B------:R-:W-:Y:S02]  /*2c9e0*/  @P5 FMUL R7, R7, 0.25 ;  /* 0x3e80000007075820 */ /* 0x000fe40000400000 */
[----:B------:R-:W-:Y:S01]  /*2c9f0*/  FMUL R25, R28, R25 ;  /* 0x000000191c197220 */ /* 0x000fe20000400000 */
[----:B------:R0:W-:Y:S01]  /*2ca00*/  STL [R1+0x210], R5 ;  /* 0x0002100501007387 */ /* 0x0001e20000100800 */
[----:B------:R-:W-:-:S02]  /*2ca10*/  @!P6 FMUL R21, R21, 16777216 ;  /* 0x4b8000001515e820 */ /* 0x000fc40000400000 */
[----:B------:R-:W-:Y:S02]  /*2ca20*/  @!P6 FMUL R6, R6, 16777216 ;  /* 0x4b8000000606e820 */ /* 0x000fe40000400000 */
[----:B------:R-:W-:Y:S02]  /*2ca30*/  @P5 FMUL R10, R10, 0.25 ;  /* 0x3e8000000a0a5820 */ /* 0x000fe40000400000 */
[----:B------:R-:W-:Y:S02]  /*2ca40*/  @!P6 FMUL R7, R7, 16777216 ;  /* 0x4b8000000707e820 */ /* 0x000fe40000400000 */
[----:B0-----:R-:W-:Y:S01]  /*2ca50*/  FMUL R5, R28, R24 ;  /* 0x000000181c057220 */ /* 0x001fe20000400000 */
[----:B------:R-:W-:Y:S01]  /*2ca60*/  STL [R1+0x20c], R25 ;  /* 0x00020c1901007387 */ /* 0x000fe20000100800 */
[----:B------:R-:W-:Y:S02]  /*2ca70*/  @P5 FMUL R11, R11, 0.25 ;  /* 0x3e8000000b0b5820 */ /* 0x000fe40000400000 */
[----:B------:R-:W-:Y:S01]  /*2ca80*/  @P5 FMUL R14, R14, 0.25 ;  /* 0x3e8000000e0e5820 */ /* 0x000fe20000400000 */
[----:B------:R0:W-:Y:S01]  /*2ca90*/  STL [R1+0x208], R5 ;  /* 0x0002080501007387 */ /* 0x0001e20000100800 */
[----:B------:R-:W-:-:S02]  /*2caa0*/  FMUL R24, R28, R21 ;  /* 0x000000151c187220 */ /* 0x000fc40000400000 */
[----:B------:R-:W-:Y:S02]  /*2cab0*/  FMUL R21, R28, R6 ;  /* 0x000000061c157220 */ /* 0x000fe40000400000 */
[----:B------:R-:W-:Y:S02]  /*2cac0*/  @!P6 FMUL R10, R10, 16777216 ;  /* 0x4b8000000a0ae820 */ /* 0x000fe40000400000 */
[----:B------:R-:W-:Y:S02]  /*2cad0*/  @!P6 FMUL R11, R11, 16777216 ;  /* 0x4b8000000b0be820 */ /* 0x000fe40000400000 */
[----:B0-----:R-:W-:Y:S01]  /*2cae0*/  FMUL R5, R28, R7 ;  /* 0x000000071c057220 */ /* 0x001fe20000400000 */
[----:B------:R-:W-:Y:S01]  /*2caf0*/  STL [R1+0x204], R24 ;  /* 0x0002041801007387 */ /* 0x000fe20000100800 */
[----:B------:R-:W-:Y:S02]  /*2cb00*/  @P5 FMUL R15, R15, 0.25 ;  /* 0x3e8000000f0f5820 */ /* 0x000fe40000400000 */
[----:B------:R-:W-:Y:S01]  /*2cb10*/  @!P6 FMUL R14, R14, 16777216 ;  /* 0x4b8000000e0ee820 */ /* 0x000fe20000400000 */
[----:B------:R-:W-:Y:S01]  /*2cb20*/  STL [R1+0x1ac], R21 ;  /* 0x0001ac1501007387 */ /* 0x000fe20000100800 */
[----:B------:R-:W-:-:S02]  /*2cb30*/  @P5 FMUL R18, R18, 0.25 ;  /* 0x3e80000012125820 */ /* 0x000fc40000400000 */
[----:B------:R-:W-:Y:S01]  /*2cb40*/  @P5 FMUL R19, R19, 0.25 ;  /* 0x3e80000013135820 */ /* 0x000fe20000400000 */
[----:B------:R0:W-:Y:S01]  /*2cb50*/  STL [R1+0x1a8], R5 ;  /* 0x0001a80501007387 */ /* 0x0001e20000100800 */
[C---:B------:R-:W-:Y:S02]  /*2cb60*/  FMUL R6, R28.reuse, R10 ;  /* 0x0000000a1c067220 */ /* 0x040fe40000400000 */
[----:B------:R-:W-:Y:S02]  /*2cb70*/  FMUL R7, R28, R11 ;  /* 0x0000000b1c077220 */ /* 0x000fe40000400000 */
[----:B------:R-:W-:Y:S02]  /*2cb80*/  @!P6 FMUL R15, R15, 16777216 ;  /* 0x4b8000000f0fe820 */ /* 0x000fe40000400000 */
[----:B------:R-:W-:Y:S02]  /*2cb90*/  @!P6 FMUL R18, R18, 16777216 ;  /* 0x4b8000001212e820 */ /* 0x000fe40000400000 */
[----:B0-----:R-:W-:Y:S01]  /*2cba0*/  FMUL R5, R28, R14 ;  /* 0x0000000e1c057220 */ /* 0x001fe20000400000 */
[----:B------:R0:W-:Y:S01]  /*2cbb0*/  STL [R1+0x1a4], R6 ;  /* 0x0001a40601007387 */ /* 0x0001e20000100800 */
[----:B------:R-:W-:-:S02]  /*2cbc0*/  @P5 FMUL R22, R22, 0.25 ;  /* 0x3e80000016165820 */ /* 0x000fc40000400000 */
[----:B------:R-:W-:Y:S01]  /*2cbd0*/  @!P6 FMUL R19, R19, 16777216 ;  /* 0x4b8000001313e820 */ /* 0x000fe20000400000 */
[----:B------:R1:W-:Y:S01]  /*2cbe0*/  STL [R1+0x94], R7 ;  /* 0x0000940701007387 */ /* 0x0003e20000100800 */
[----:B------:R-:W-:Y:S02]  /*2cbf0*/  @P5 FMUL R23, R23, 0.25 ;  /* 0x3e80000017175820 */ /* 0x000fe40000400000 */
[----:B------:R-:W-:Y:S01]  /*2cc00*/  @P5 FMUL R20, R20, 0.25 ;  /* 0x3e80000014145820 */ /* 0x000fe20000400000 */
[----:B------:R3:W-:Y:S01]  /*2cc10*/  STL [R1+0x8c], R5 ;  /* 0x00008c0501007387 */ /* 0x0007e20000100800 */
[----:B0-----:R-:W-:Y:S02]  /*2cc20*/  FMUL R6, R28, R15 ;  /* 0x0000000f1c067220 */ /* 0x001fe40000400000 */
[----:B------:R-:W-:Y:S02]  /*2cc30*/  @!P6 FMUL R22, R22, 16777216 ;  /* 0x4b8000001616e820 */ /* 0x000fe40000400000 */
[----:B-1----:R-:W-:-:S02]  /*2cc40*/  FMUL R7, R28, R18 ;  /* 0x000000121c077220 */ /* 0x002fc40000400000 */
[----:B------:R-:W-:Y:S02]  /*2cc50*/  @!P6 FMUL R23, R23, 16777216 ;  /* 0x4b8000001717e820 */ /* 0x000fe40000400000 */
[----:B---3--:R-:W-:Y:S01]  /*2cc60*/  FMUL R5, R28, R19 ;  /* 0x000000131c057220 */ /* 0x008fe20000400000 */
[----:B------:R0:W-:Y:S01]  /*2cc70*/  STL [R1+0x84], R6 ;  /* 0x0000840601007387 */ /* 0x0001e20000100800 */
[----:B------:R-:W-:Y:S02]  /*2cc80*/  @P5 FMUL R17, R17, 0.25 ;  /* 0x3e80000011115820 */ /* 0x000fe40000400000 */
[----:B------:R-:W-:Y:S01]  /*2cc90*/  @!P6 FMUL R20, R20, 16777216 ;  /* 0x4b8000001414e820 */ /* 0x000fe20000400000 */
[----:B------:R1:W-:Y:S01]  /*2cca0*/  STL [R1+0x7c], R7 ;  /* 0x00007c0701007387 */ /* 0x0003e20000100800 */
[----:B------:R-:W-:Y:S02]  /*2ccb0*/  @P5 FMUL R16, R16, 0.25 ;  /* 0x3e80000010105820 */ /* 0x000fe40000400000 */
[----:B------:R-:W-:Y:S01]  /*2ccc0*/  @P5 FMUL R13, R13, 0.25 ;  /* 0x3e8000000d0d5820 */ /* 0x000fe20000400000 */
[----:B------:R3:W-:Y:S01]  /*2ccd0*/  STL [R1+0x78], R5 ;  /* 0x0000780501007387 */ /* 0x0007e20000100800 */
[----:B0-----:R-:W-:-:S02]  /*2cce0*/  FMUL R6, R28, R22 ;  /* 0x000000161c067220 */ /* 0x001fc40000400000 */
[----:B------:R-:W-:Y:S02]  /*2ccf0*/  @!P6 FMUL R17, R17, 16777216 ;  /* 0x4b8000001111e820 */ /* 0x000fe40000400000 */
[----:B-1----:R-:W-:Y:S02]  /*2cd00*/  FMUL R7, R28, R23 ;  /* 0x000000171c077220 */ /* 0x002fe40000400000 */
[----:B------:R-:W-:Y:S02]  /*2cd10*/  @!P6 FMUL R16, R16, 16777216 ;  /* 0x4b8000001010e820 */ /* 0x000fe40000400000 */
[----:B---3--:R-:W-:Y:S01]  /*2cd20*/  FMUL R5, R28, R20 ;  /* 0x000000141c057220 */ /* 0x008fe20000400000 */
[----:B------:R0:W-:Y:S01]  /*2cd30*/  STL [R1+0x74], R6 ;  /* 0x0000740601007387 */ /* 0x0001e20000100800 */
[----:B------:R-:W-:Y:S02]  /*2cd40*/  @P5 FMUL R12, R12, 0.25 ;  /* 0x3e8000000c0c5820 */ /* 0x000fe40000400000 */
[----:B------:R-:W-:Y:S01]  /*2cd50*/  @!P6 FMUL R13, R13, 16777216 ;  /* 0x4b8000000d0de820 */ /* 0x000fe20000400000 */
[----:B------:R1:W-:Y:S01]  /*2cd60*/  STL [R1+0x70], R7 ;  /* 0x0000700701007387 */ /* 0x0003e20000100800 */
[----:B------:R-:W-:-:S02]  /*2cd70*/  @P5 FMUL R3, R3, 0.25 ;  /* 0x3e80000003035820 */ /* 0x000fc40000400000 */
[----:B------:R-:W-:Y:S01]  /*2cd80*/  @!P6 FMUL R12, R12, 16777216 ;  /* 0x4b8000000c0ce820 */ /* 0x000fe20000400000 */
[----:B------:R3:W-:Y:S01]  /*2cd90*/  STL [R1+0x6c], R5 ;  /* 0x00006c0501007387 */ /* 0x0007e20000100800 */
[C---:B0-----:R-:W-:Y:S02]  /*2cda0*/  FMUL R6, R28.reuse, R17 ;  /* 0x000000111c067220 */ /* 0x041fe40000400000 */
[----:B-1----:R-:W-:-:S03]  /*2cdb0*/  FMUL R7, R28, R16 ;  /* 0x000000101c077220 */ /* 0x002fc60000400000 */
[----:B------:R0:W-:Y:S01]  /*2cdc0*/  STL [R1+0x68], R6 ;  /* 0x0000680601007387 */ /* 0x0001e20000100800 */
[----:B------:R-:W-:Y:S02]  /*2cdd0*/  @!P6 FMUL R3, R3, 16777216 ;  /* 0x4b8000000303e820 */ /* 0x000fe40000400000 */
[C---:B---3--:R-:W-:Y:S01]  /*2cde0*/  FMUL R5, R28.reuse, R13 ;  /* 0x0000000d1c057220 */ /* 0x048fe20000400000 */
[----:B------:R-:W-:Y:S04]  /*2cdf0*/  STL [R1+0x64], R7 ;  /* 0x0000640701007387 */ /* 0x000fe80000100800 */
[----:B------:R1:W-:Y:S01]  /*2ce00*/  STL [R1+0x60], R5 ;  /* 0x0000600501007387 */ /* 0x0003e20000100800 */
[----:B0-----:R-:W-:-:S05]  /*2ce10*/  FMUL R6, R28, R12 ;  /* 0x0000000c1c067220 */ /* 0x001fca0000400000 */
[----:B------:R0:W-:Y:S01]  /*2ce20*/  STL [R1+0x5c], R6 ;  /* 0x00005c0601007387 */ /* 0x0001e20000100800 */
[----:B-1----:R-:W-:-:S03]  /*2ce30*/  FMUL R5, R28, R3 ;  /* 0x000000031c057220 */ /* 0x002fc60000400000 */
[----:B------:R-:W3:Y:S04]  /*2ce40*/  LDL.LU R3, [R1+0x1adc] ;  /* 0x001adc0001037983 */ /* 0x000ee80000300800 */
[----:B------:R-:W-:Y:S01]  /*2ce50*/  STL [R1+0x58], R5 ;  /* 0x0000580501007387 */ /* 0x000fe20000100800 */
[----:B0-----:R-:W-:Y:S02]  /*2ce60*/  MOV R6, R2 ;  /* 0x0000000200067202 */ /* 0x001fe40000000f00 */
[----:B--2---:R-:W-:Y:S02]  /*2ce70*/  FSETP.GEU.AND P6, PT, |R29|, 1.175494350822287508e-38, PT ;  /* 0x008000001d00780b */ /* 0x004fe40003fce200 */
[----:B----4-:R-:W-:Y:S01]  /*2ce80*/  FSEL R2, R8, R29, !P3 ;  /* 0x0000001d08027208 */ /* 0x010fe20005800000 */
[----:B------:R-:W-:Y:S04]  /*2ce90*/  STL [R1+0x1acc], R4 ;  /* 0x001acc0401007387 */ /* 0x000fe80000100800 */
[----:B------:R0:W-:Y:S04]  /*2cea0*/  STL [R1+0x1ad0], R29 ;  /* 0x001ad01d01007387 */ /* 0x0001e80000100800 */
[----:B0-----:R-:W2:Y:S04]  /*2ceb0*/  LDL R29, [R1+0xb4] ;  /* 0x0000b400011d7983 */ /* 0x001ea80000100800 */
[----:B------:R-:W-:Y:S04]  /*2cec0*/  STL [R1+0x364], R2 ;  /* 0x0003640201007387 */ /* 0x000fe80000100800 */
[----:B--2---:R0:W-:Y:S04]  /*2ced0*/  STL [R1+0x1ad8], R29 ;  /* 0x001ad81d01007387 */ /* 0x0041e80000100800 */
[----:B0-----:R-:W2:Y:S04]  /*2cee0*/  LDL R29, [R1+0xb0] ;  /* 0x0000b000011d7983 */ /* 0x001ea80000100800 */
[----:B------:R-:W4:Y:S01]  /*2cef0*/  LDL.LU R2, [R1+0xc0] ;  /* 0x0000c00001027983 */ /* 0x000f220000300800 */
[----:B------:R-:W-:Y:S01]  /*2cf00*/  MOV R23, R9 ;  /* 0x0000000900177202 */ /* 0x000fe20000000f00 */
[----:B------:R-:W-:Y:S01]  /*2cf10*/  IMAD.MOV.U32 R9, RZ, RZ, R0 ;  /* 0x000000ffff097224 */ /* 0x000fe200078e0000 */
[----:B------:R-:W-:Y:S01]  /*2cf20*/  FSETP.GEU.AND P5, PT, R4, 1.175494350822287508e-38, PT ;  /* 0x008000000400780b */ /* 0x000fe20003fae000 */
[----:B----4-:R0:W-:Y:S04]  /*2cf30*/  STL [R1+0x1ad4], R2 ;  /* 0x001ad40201007387 */ /* 0x0101e80000100800 */
[----:B------:R-:W4:Y:S04]  /*2cf40*/  LDL R4, [R1+0xc8] ;  /* 0x0000c80001047983 */ /* 0x000f280000100800 */
[----:B0-----:R-:W4:Y:S04]  /*2cf50*/  LDL R2, [R1+0xb8] ;  /* 0x0000b80001027983 */ /* 0x001f280000100800 */
[----:B------:R0:W-:Y:S04]  /*2cf60*/  STL [R1+0x1aa0], R9 ;  /* 0x001aa00901007387 */ /* 0x0001e80000100800 */
[----:B0-----:R-:W4:Y:S04]  /*2cf70*/  LDL.LU R9, [R1+0xbc] ;  /* 0x0000bc0001097983 */ /* 0x001f280000300800 */
        /* <DEDUP_REMOVED lines=13> */
[----:B------:R-:W4:Y:S01]  /*2d050*/  LDL.LU R25, [R1+0x140] ;  /* 0x0001400001197983 */ /* 0x000f220000300800 */
[----:B--2---:R-:W-:-:S03]  /*2d060*/  @P4 FMUL R29, R29, 0.25 ;  /* 0x3e8000001d1d4820 */ /* 0x004fc60000400000 */
[----:B------:R-:W2:Y:S04]  /*2d070*/  LDL.LU R17, [R1+0x148] ;  /* 0x0001480001117983 */ /* 0x000ea80000300800 */
[----:B------:R-:W2:Y:S01]  /*2d080*/  LDL.LU R13, [R1+0x150] ;  /* 0x00015000010d7983 */ /* 0x000ea20000300800 */
[----:B------:R-:W-:-:S03]  /*2d090*/  @P4 FMUL R6, R6, 0.25 ;  /* 0x3e80000006064820 */ /* 0x000fc60000400000 */
[----:B------:R-:W2:Y:S01]  /*2d0a0*/  LDL.LU R24, [R1+0x158] ;  /* 0x0001580001187983 */ /* 0x000ea20000300800 */
[----:B---3--:R-:W-:-:S03]  /*2d0b0*/  @P4 FMUL R3, R3, 0.25 ;  /* 0x3e80000003034820 */ /* 0x008fc60000400000 */
[----:B------:R-:W3:Y:S04]  /*2d0c0*/  LDL.LU R21, [R1+0x160] ;  /* 0x0001600001157983 */ /* 0x000ee80000300800 */
[----:B------:R-:W2:Y:S04]  /*2d0d0*/  LDL.LU R16, [R1+0x168] ;  /* 0x0001680001107983 */ /* 0x000ea80000300800 */
[----:B------:R-:W2:Y:S04]  /*2d0e0*/  LDL.LU R12, [R1+0x16c] ;  /* 0x00016c00010c7983 */ /* 0x000ea80000300800 */
[----:B------:R-:W2:Y:S04]  /*2d0f0*/  LDL.LU R20, [R1+0x174] ;  /* 0x0001740001147983 */ /* 0x000ea80000300800 */
[----:B------:R-:W2:Y:S04]  /*2d100*/  LDL.LU R0, [R1+0x17c] ;  /* 0x00017c0001007983 */ /* 0x000ea80000300800 */
[----:B------:R0:W-:Y:S04]  /*2d110*/  @P4 STL [R1+0xb0], R29 ;  /* 0x0000b01d01004387 */ /* 0x0001e80000100800 */
[----:B0-----:R-:W2:Y:S04]  /*2d120*/  LDL.LU R29, [R1+0x1ad8] ;  /* 0x001ad800011d7983 */ /* 0x001ea80000300800 */
[----:B------:R-:W-:Y:S04]  /*2d130*/  @P4 STL [R1+0xa8], R6 ;  /* 0x0000a80601004387 */ /* 0x000fe80000100800 */
[----:B------:R-:W-:Y:S01]  /*2d140*/  STL [R1+0xac], R3 ;  /* 0x0000ac0301007387 */ /* 0x000fe20000100800 */
[----:B----4-:R-:W-:-:S05]  /*2d150*/  @P4 FMUL R2, R2, 0.25 ;  /* 0x3e80000002024820 */ /* 0x010fca0000400000 */
[----:B------:R0:W-:Y:S04]  /*2d160*/  @P4 STL [R1+0xb8], R2 ;  /* 0x0000b80201004387 */ /* 0x0001e80000100800 */
[----:B0-----:R-:W4:Y:S01]  /*2d170*/  LDL.LU R2, [R1+0x1ad4] ;  /* 0x001ad40001027983 */ /* 0x001f220000300800 */
[----:B------:R-:W-:Y:S02]  /*2d180*/  @P4 FMUL R9, R9, 0.25 ;  /* 0x3e80000009094820 */ /* 0x000fe40000400000 */
[----:B--2---:R-:W-:-:S05]  /*2d190*/  @P4 FMUL R29, R29, 0.25 ;  /* 0x3e8000001d1d4820 */ /* 0x004fca0000400000 */
[----:B------:R-:W-:Y:S04]  /*2d1a0*/  @P4 STL [R1+0xb4], R29 ;  /* 0x0000b41d01004387 */ /* 0x000fe80000100800 */
[----:B------:R0:W-:Y:S02]  /*2d1b0*/  STL [R1+0x1ab8], R9 ;  /* 0x001ab80901007387 */ /* 0x0001e40000100800 */
[----:B0-----:R-:W-:Y:S02]  /*2d1c0*/  MOV R9, R29 ;  /* 0x0000001d00097202 */ /* 0x001fe40000000f00 */
[----:B------:R-:W2:Y:S01]  /*2d1d0*/  LDL.LU R29, [R1+0x1ad0] ;  /* 0x001ad000011d7983 */ /* 0x000ea20000300800 */
[----:B----4-:R-:W-:-:S05]  /*2d1e0*/  @P4 FMUL R2, R2, 0.25 ;  /* 0x3e80000002024820 */ /* 0x010fca0000400000 */
[----:B------:R0:W-:Y:S04]  /*2d1f0*/  STL [R1+0x1abc], R2 ;  /* 0x001abc0201007387 */ /* 0x0001e80000100800 */
[----:B0-----:R-:W4:Y:S01]  /*2d200*/  LDL R2, [R1+0xb0] ;  /* 0x0000b00001027983 */ /* 0x001f220000100800 */
[----:B------:R-:W-:-:S05]  /*2d210*/  @P4 FMUL R4, R4, 0.25 ;  /* 0x3e80000004044820 */ /* 0x000fca0000400000 */
[----:B------:R0:W-:Y:S04]  /*2d220*/  @P4 STL [R1+0xc8], R4 ;  /* 0x0000c80401004387 */ /* 0x0001e80000100800 */
[----:B0-----:R-:W2:Y:S04]  /*2d230*/  LDL.LU R4, [R1+0x1acc] ;  /* 0x001acc0001047983 */ /* 0x001ea80000300800 */
[----:B------:R0:W-:Y:S02]  /*2d240*/  STL [R1+0x1ac0], R9 ;  /* 0x001ac00901007387 */ /* 0x0001e40000100800 */
[----:B0-----:R-:W-:-:S02]  /*2d250*/  MOV R9, R3 ;  /* 0x0000000300097202 */ /* 0x001fc40000000f00 */
[----:B----4-:R0:W-:Y:S04]  /*2d260*/  STL [R1+0x1ac4], R2 ;  /* 0x001ac40201007387 */ /* 0x0101e80000100800 */
[----:B------:R-:W4:Y:S01]  /*2d270*/  LDL.LU R3, [R1+0x1ac8] ;  /* 0x001ac80001037983 */ /* 0x000f220000300800 */
[----:B0-----:R-:W-:Y:S02]  /*2d280*/  IMAD.MOV.U32 R2, RZ, RZ, R6 ;  /* 0x000000ffff027224 */ /* 0x001fe400078e0006 */
[----:B--2---:R-:W-:Y:S02]  /*2d290*/  FMUL R6, R4, 8388608 ;  /* 0x4b00000004067820 */ /* 0x004fe40000400000 */
[----:B------:R-:W-:Y:S02]  /*2d2a0*/  @!P6 FMUL R2, R2, 16777216 ;  /* 0x4b8000000202e820 */ /* 0x000fe40000400000 */
[----:B------:R-:W-:Y:S01]  /*2d2b0*/  @P4 FMUL R23, R23, 0.25 ;  /* 0x3e80000017174820 */ /* 0x000fe20000400000 */
[----:B------:R0:W-:Y:S01]  /*2d2c0*/  STL [R1+0x1aa4], R6 ;  /* 0x001aa40601007387 */ /* 0x0001e20000100800 */
[----:B------:R-:W-:-:S02]  /*2d2d0*/  @P4 FMUL R8, R8, 0.25 ;  /* 0x3e80000008084820 */ /* 0x000fc40000400000 */
[----:B------:R-:W-:Y:S02]  /*2d2e0*/  @P4 FMUL R28, R28, 0.25 ;  /* 0x3e8000001c1c4820 */ /* 0x000fe40000400000 */
[----:B------:R-:W-:Y:S02]  /*2d2f0*/  @P4 FMUL R22, R22, 0.25 ;  /* 0x3e80000016164820 */ /* 0x000fe40000400000 */
[----:B------:R-:W-:Y:S02]  /*2d300*/  @P4 FMUL R19, R19, 0.25 ;  /* 0x3e80000013134820 */ /* 0x000fe40000400000 */
[----:B------:R-:W-:Y:S01]  /*2d310*/  @P4 FMUL R18, R18, 0.25 ;  /* 0x3e80000012124820 */ /* 0x000fe20000400000 */
[----:B0-----:R-:W2:Y:S01]  /*2d320*/  LDL.LU R6, [R1+0xb8] ;  /* 0x0000b80001067983 */ /* 0x001ea20000300800 */
[----:B------:R-:W-:Y:S02]  /*2d330*/  @P4 FMUL R15, R15, 0.25 ;  /* 0x3e8000000f0f4820 */ /* 0x000fe40000400000 */
[----:B------:R-:W-:Y:S01]  /*2d340*/  @P4 FMUL R14, R14, 0.25 ;  /* 0x3e8000000e0e4820 */ /* 0x000fe20000400000 */
[----:B------:R0:W-:Y:S01]  /*2d350*/  STL [R1+0x1a9c], R4 ;  /* 0x001a9c0401007387 */ /* 0x0001e20000100800 */
        /* <DEDUP_REMOVED lines=10> */
[----:B---3--:R-:W-:Y:S02]  /*2d400*/  @P4 FMUL R21, R21, 0.25 ;  /* 0x3e80000015154820 */ /* 0x008fe40000400000 */
[----:B------:R-:W-:Y:S02]  /*2d410*/  @P4 FMUL R16, R16, 0.25 ;  /* 0x3e80000010104820 */ /* 0x000fe40000400000 */
[----:B------:R-:W-:-:S02]  /*2d420*/  @P4 FMUL R12, R12, 0.25 ;  /* 0x3e8000000c0c4820 */ /* 0x000fc40000400000 */
[----:B------:R-:W-:Y:S02]  /*2d430*/  @P4 FMUL R20, R20, 0.25 ;  /* 0x3e80000014144820 */ /* 0x000fe40000400000 */
[----:B------:R-:W-:Y:S02]  /*2d440*/  @P4 FMUL R29, R29, 0.25 ;  /* 0x3e8000001d1d4820 */ /* 0x000fe40000400000 */
[----:B------:R-:W-:Y:S02]  /*2d450*/  @P4 FMUL R0, R0, 0.25 ;  /* 0x3e80000000004820 */ /* 0x000fe40000400000 */
[----:B------:R-:W-:Y:S02]  /*2d460*/  @!P6 FMUL R9, R9, 16777216 ;  /* 0x4b8000000909e820 */ /* 0x000fe40000400000 */
[----:B----4-:R-:W-:Y:S01]  /*2d470*/  @P4 FMUL R3, R3, 0.25 ;  /* 0x3e80000003034820 */ /* 0x010fe20000400000 */
[----:B------:R-:W-:Y:S02]  /*2d480*/  FSETP.GT.AND P4, PT, |R4|, 8.50705917302346158658e+37, PT ;  /* 0x7e8000000400780b */ /* 0x000fe40003f84200 */
[----:B0-----:R-:W3:Y:S04]  /*2d490*/  LDL.LU R4, [R1+0xc8] ;  /* 0x0000c80001047983 */ /* 0x001ee80000300800 */
[----:B------:R0:W-:Y:S04]  /*2d4a0*/  @!P6 STL [R1+0xa8], R2 ;  /* 0x0000a8020100e387 */ /* 0x0001e80000100800 */
[----:B0-----:R-:W4:Y:S04]  /*2d4b0*/  LDL.LU R2, [R1+0x1ac4] ;  /* 0x001ac40001027983 */ /* 0x001f280000300800 */
[----:B------:R0:W-:Y:S04]  /*2d4c0*/  @!P6 STL [R1+0xac], R9 ;  /* 0x0000ac090100e387 */ /* 0x0001e80000100800 */
[----:B0-----:R-:W3:Y:S01]  /*2d4d0*/  LDL.LU R9, [R1+0x1ac0] ;  /* 0x001ac00001097983 */ /* 0x001ee20000300800 */
[----:B--2---:R-:W-:-:S02]  /*2d4e0*/  @!P6 FMUL R6, R6, 16777216 ;  /* 0x4b8000000606e820 */ /* 0x004fc40000400000 */
[----:B----4-:R-:W-:-:S05]  /*2d4f0*/  @!P6 FMUL R2, R2, 16777216 ;  /* 0x4b8000000202e820 */ /* 0x010fca0000400000 */
[----:B------:R0:W-:Y:S01]  /*2d500*/  @!P6 STL [R1+0xb0], R2 ;  /* 0x0000b0020100e387 */ /* 0x0001e20000100800 */
[----:B---3--:R-:W-:-:S03]  /*2d510*/  @!P6 FMUL R9, R9, 16777216 ;  /* 0x4b8000000909e820 */ /* 0x008fc60000400000 */
[----:B0-----:R-:W2:Y:S04]  /*2d520*/  LDL.LU R2, [R1+0x1abc] ;  /* 0x001abc0001027983 */ /* 0x001ea80000300800 */
[----:B------:R0:W-:Y:S04]  /*2d530*/  @!P6 STL [R1+0xb4], R9 ;  /* 0x0000b4090100e387 */ /* 0x0001e80000100800 */
[----:B0-----:R-:W3:Y:S04]  /*2d540*/  LDL.LU R9, [R1+0x1ab8] ;  /* 0x001ab80001097983 */ /* 0x001ee80000300800 */
[----:B------:R0:W-:Y:S04]  /*2d550*/  STL [R1+0x1aa8], R6 ;  /* 0x001aa80601007387 */ /* 0x0001e80000100800 */
[----:B0-----:R-:W4:Y:S04]  /*2d560*/  LDL.LU R6, [R1+0xb0] ;  /* 0x0000b00001067983 */ /* 0x001f280000300800 */
[----:B----4-:R0:W-:Y:S04]  /*2d570*/  STL [R1+0x1aac], R6 ;  /* 0x001aac0601007387 */ /* 0x0101e80000100800 */
[----:B0-----:R-:W4:Y:S01]  /*2d580*/  LDL.LU R6, [R1+0xac] ;  /* 0x0000ac0001067983 */ /* 0x001f220000300800 */
[----:B------:R-:W-:-:S03]  /*2d590*/  @!P6 FMUL R23, R23, 16777216 ;  /* 0x4b8000001717e820 */ /* 0x000fc60000400000 */
[----:B----4-:R0:W-:Y:S04]  /*2d5a0*/  STL [R1+0x1ab0], R6 ;  /* 0x001ab00601007387 */ /* 0x0101e80000100800 */
[----:B0-----:R-:W4:Y:S01]  /*2d5b0*/  LDL.LU R6, [R1+0xa8] ;  /* 0x0000a80001067983 */ /* 0x001f220000300800 */
[----:B------:R-:W-:-:S03]  /*2d5c0*/  @!P6 FMUL R29, R29, 16777216 ;  /* 0x4b8000001d1de820 */ /* 0x000fc60000400000 */
[----:B----4-:R0:W-:Y:S02]  /*2d5d0*/  STL [R1+0x1ab4], R6 ;  /* 0x001ab40601007387 */ /* 0x0101e40000100800 */
[----:B0-----:R-:W-:Y:S02]  /*2d5e0*/  MOV R6, R23 ;  /* 0x0000001700067202 */ /* 0x001fe40000000f00 */
[----:B------:R0:W1:Y:S02]  /*2d5f0*/  MUFU.RCP R23, R29 ;  /* 0x0000001d00177308 */ /* 0x0000640000001000 */
[----:B0-----:R-:W4:Y:S01]  /*2d600*/  LDL.LU R29, [R1+0xb4] ;  /* 0x0000b400011d7983 */ /* 0x001f220000300800 */
[----:B-1----:R-:W-:-:S05]  /*2d610*/  FMUL R6, R23, R6 ;  /* 0x0000000617067220 */ /* 0x002fca0000400000 */
[----:B------:R0:W-:Y:S04]  /*2d620*/  STL [R1+0x200], R6 ;  /* 0x0002000601007387 */ /* 0x0001e80000100800 */
[----:B0-----:R-:W2:Y:S02]  /*2d630*/  LDL.LU R6, [R1+0x1ab4] ;  /* 0x001ab40001067983 */ /* 0x001ea40000300800 */
[----:B--2---:R-:W-:-:S05]  /*2d640*/  FMUL R6, R23, R6 ;  /* 0x0000000617067220 */ /* 0x004fca0000400000 */
[----:B------:R0:W-:Y:S04]  /*2d650*/  STL [R1+0x1f8], R6 ;  /* 0x0001f80601007387 */ /* 0x0001e80000100800 */
[----:B0-----:R-:W2:Y:S02]  /*2d660*/  LDL.LU R6, [R1+0x1ab0] ;  /* 0x001ab00001067983 */ /* 0x001ea40000300800 */
[----:B--2---:R-:W-:-:S05]  /*2d670*/  FMUL R6, R23, R6 ;  /* 0x0000000617067220 */ /* 0x004fca0000400000 */
[----:B------:R0:W-:Y:S04]  /*2d680*/  STL [R1+0x1f4], R6 ;  /* 0x0001f40601007387 */ /* 0x0001e80000100800 */
[----:B0-----:R-:W2:Y:S02]  /*2d690*/  LDL.LU R6, [R1+0x1aac] ;  /* 0x001aac0001067983 */ /* 0x001ea40000300800 */
[----:B--2---:R-:W-:-:S05]  /*2d6a0*/  FMUL R6, R23, R6 ;  /* 0x0000000617067220 */ /* 0x004fca0000400000 */
[----:B------:R0:W-:Y:S04]  /*2d6b0*/  STL [R1+0x1e8], R6 ;  /* 0x0001e80601007387 */ /* 0x0001e80000100800 */
[----:B0-----:R-:W2:Y:S01]  /*2d6c0*/  LDL.LU R6, [R1+0x1aa8] ;  /* 0x001aa80001067983 */ /* 0x001ea20000300800 */
[----:B----4-:R-:W-:Y:S02]  /*2d6d0*/  FMUL R29, R23, R29 ;  /* 0x0000001d171d7220 */ /* 0x010fe40000400000 */
[----:B------:R-:W-:-:S03]  /*2d6e0*/  @!P6 FMUL R2, R2, 16777216 ;  /* 0x4b8000000202e820 */ /* 0x000fc60000400000 */
[----:B------:R2:W-:Y:S01]  /*2d6f0*/  STL [R1+0x1e0], R29 ;  /* 0x0001e01d01007387 */ /* 0x0005e20000100800 */
[----:B---3--:R-:W-:Y:S02]  /*2d700*/  @!P6 FMUL R9, R9, 16777216 ;  /* 0x4b8000000909e820 */ /* 0x008fe40000400000 */
[----:B------:R-:W-:Y:S02]  /*2d710*/  FMUL R2, R23, R2 ;  /* 0x0000000217027220 */ /* 0x000fe40000400000 */
[----:B------:R-:W-:Y:S02]  /*2d720*/  @!P6 FMUL R4, R4, 16777216 ;  /* 0x4b8000000404e820 */ /* 0x000fe40000400000 */
[----:B------:R-:W-:Y:S02]  /*2d730*/  @!P6 FMUL R8, R8, 16777216 ;  /* 0x4b8000000808e820 */ /* 0x000fe40000400000 */
[----:B------:R-:W-:Y:S02]  /*2d740*/  @!P6 FMUL R28, R28, 16777216 ;  /* 0x4b8000001c1ce820 */ /* 0x000fe40000400000 */
[----:B------:R-:W-:-:S02]  /*2d750*/  @!P6 FMUL R22, R22, 16777216 ;  /* 0x4b8000001616e820 */ /* 0x000fc40000400000 */
[C---:B------:R-:W-:Y:S02]  /*2d760*/  FMUL R8, R23.reuse, R8 ;  /* 0x0000000817087220 */ /* 0x040fe40000400000 */
[----:B------:R-:W-:Y:S02]  /*2d770*/  FMUL R28, R23, R28 ;  /* 0x0000001c171c7220 */ /* 0x000fe40000400000 */
[----:B------:R-:W-:Y:S02]  /*2d780*/  @!P6 FMUL R19, R19, 16777216 ;  /* 0x4b8000001313e820 */ /* 0x000fe40000400000 */
[----:B------:R-:W-:Y:S02]  /*2d790*/  @!P6 FMUL R18, R18, 16777216 ;  /* 0x4b8000001212e820 */ /* 0x000fe40000400000 */
[----:B------:R-:W-:Y:S02]  /*2d7a0*/  @!P6 FMUL R15, R15, 16777216 ;  /* 0x4b8000000f0fe820 */ /* 0x000fe40000400000 */
[----:B------:R-:W-:-:S02]  /*2d7b0*/  @!P6 FMUL R14, R14, 16777216 ;  /* 0x4b8000000e0ee820 */ /* 0x000fc40000400000 */
[----:B------:R-:W-:Y:S02]  /*2d7c0*/  @!P6 FMUL R11, R11, 16777216 ;  /* 0x4b8000000b0be820 */ /* 0x000fe40000400000 */
[----:B------:R-:W-:Y:S02]  /*2d7d0*/  @!P6 FMUL R3, R3, 16777216 ;  /* 0x4b8000000303e820 */ /* 0x000fe40000400000 */
[----:B------:R-:W-:Y:S02]  /*2d7e0*/  @!P6 FMUL R10, R10, 16777216 ;  /* 0x4b8000000a0ae820 */ /* 0x000fe40000400000 */
[C---:B------:R-:W-:Y:S02]  /*2d7f0*/  FMUL R14, R23.reuse, R14 ;  /* 0x0000000e170e7220 */ /* 0x040fe40000400000 */
[----:B------:R-:W-:Y:S02]  /*2d800*/  FMUL R3, R23, R3 ;  /* 0x0000000317037220 */ /* 0x000fe40000400000 */
[----:B------:R-:W-:-:S02]  /*2d810*/  @!P6 FMUL R27, R27, 16777216 ;  /* 0x4b8000001b1be820 */ /* 0x000fc40000400000 */
[----:B------:R-:W-:Y:S02]  /*2d820*/  @!P6 FMUL R7, R7, 16777216 ;  /* 0x4b8000000707e820 */ /* 0x000fe40000400000 */
[----:B------:R-:W-:Y:S02]  /*2d830*/  @!P6 FMUL R5, R5, 16777216 ;  /* 0x4b8000000505e820 */ /* 0x000fe40000400000 */
[----:B------:R-:W-:Y:S02]  /*2d840*/  @!P6 FMUL R26, R26, 16777216 ;  /* 0x4b8000001a1ae820 */ /* 0x000fe40000400000 */
[----:B------:R-:W-:Y:S02]  /*2d850*/  @!P6 FMUL R25, R25, 16777216 ;  /* 0x4b8000001919e820 */ /* 0x000fe40000400000 */
[----:B------:R-:W-:Y:S02]  /*2d860*/  FMUL R27, R23, R27 ;  /* 0x0000001b171b7220 */ /* 0x000fe40000400000 */
[----:B------:R-:W-:-:S02]  /*2d870*/  @!P6 FMUL R17, R17, 16777216 ;  /* 0x4b8000001111e820 */ /* 0x000fc40000400000 */
[----:B------:R-:W-:Y:S02]  /*2d880*/  @!P6 FMUL R13, R13, 16777216 ;  /* 0x4b8000000d0de820 */ /* 0x000fe40000400000 */
[----:B------:R-:W-:Y:S02]  /*2d890*/  @!P6 FMUL R24, R24, 16777216 ;  /* 0x4b8000001818e820 */ /* 0x000fe40000400000 */
[----:B------:R-:W-:Y:S02]  /*2d8a0*/  FMUL R26, R23, R26 ;  /* 0x0000001a171a7220 */ /* 0x000fe40000400000 */
[----:B------:R-:W-:Y:S02]  /*2d8b0*/  @!P6 FMUL R21, R21, 16777216 ;  /* 0x4b8000001515e820 */ /* 0x000fe40000400000 */
[----:B------:R-:W-:Y:S02]  /*2d8c0*/  @!P6 FMUL R16, R16, 16777216 ;  /* 0x4b8000001010e820 */ /* 0x000fe40000400000 */
[----:B------:R-:W-:-:S02]  /*2d8d0*/  FMUL R17, R23, R17 ;  /* 0x0000001117117220 */ /* 0x000fc40000400000 */
[----:B------:R-:W-:Y:S02]  /*2d8e0*/  @!P6 FMUL R12, R12, 16777216 ;  /* 0x4b8000000c0ce820 */ /* 0x000fe40000400000 */
[C---:B------:R-:W-:Y:S02]  /*2d8f0*/  FMUL R13, R23.reuse, R13 ;  /* 0x0000000d170d7220 */ /* 0x040fe40000400000 */
[C---:B------:R-:W-:Y:S02]  /*2d900*/  FMUL R16, R23.reuse, R16 ;  /* 0x0000001017107220 */ /* 0x040fe40000400000 */
[C---:B------:R-:W-:Y:S02]  /*2d910*/  FMUL R12, R23.reuse, R12 ;  /* 0x0000000c170c7220 */ /* 0x040fe40000400000 */
[C---:B--2---:R-:W-:Y:S02]  /*2d920*/  FMUL R29, R23.reuse, R6 ;  /* 0x00000006171d7220 */ /* 0x044fe40000400000 */
[----:B------:R-:W2:Y:S04]  /*2d930*/  LDL.LU R6, [R1+0x1aa4] ;  /* 0x001aa40001067983 */ /* 0x000ea80000300800 */
[----:B------:R0:W-:Y:S02]  /*2d940*/  STL [R1+0xb0], R29 ;  /* 0x0000b01d01007387 */ /* 0x0001e40000100800 */
[----:B0-----:R-:W-:-:S02]  /*2d950*/  FMUL R29, R23, R9 ;  /* 0x00000009171d7220 */ /* 0x001fc40000400000 */
[----:B------:R-:W3:Y:S04]  /*2d960*/  LDL.LU R9, [R1+0x1aa0] ;  /* 0x001aa00001097983 */ /* 0x000ee80000300800 */
[----:B------:R0:W-:Y:S04]  /*2d970*/  STL [R1+0x1a14], R2 ;  /* 0x001a140201007387 */ /* 0x0001e80000100800 */
[----:B------:R-:W-:Y:S01]  /*2d980*/  STL [R1+0xb4], R29 ;  /* 0x0000b41d01007387 */ /* 0x000fe20000100800 */
[----:B0-----:R-:W-:-:S03]  /*2d990*/  FMUL R2, R23, R4 ;  /* 0x0000000417027220 */ /* 0x001fc60000400000 */
[----:B------:R-:W2:Y:S04]  /*2d9a0*/  LDL.LU R4, [R1+0x1a9c] ;  /* 0x001a9c0001047983 */ /* 0x000ea80000300800 */
[----:B------:R0:W-:Y:S04]  /*2d9b0*/  STL [R1+0xa8], R2 ;  /* 0x0000a80201007387 */ /* 0x0001e80000100800 */
[----:B------:R1:W-:Y:S01]  /*2d9c0*/  STL [R1+0xa4], R8 ;  /* 0x0000a40801007387 */ /* 0x0003e20000100800 */
[----:B0-----:R-:W-:-:S03]  /*2d9d0*/  FMUL R2, R23, R22 ;  /* 0x0000001617027220 */ /* 0x001fc60000400000 */
[----:B------:R-:W-:Y:S01]  /*2d9e0*/  STL [R1+0xa0], R28 ;  /* 0x0000a01c01007387 */ /* 0x000fe20000100800 */
[----:B-1----:R-:W-:-:S03]  /*2d9f0*/  FMUL R8, R23, R19 ;  /* 0x0000001317087220 */ /* 0x002fc60000400000 */
[----:B------:R0:W-:Y:S04]  /*2da00*/  STL [R1+0x9c], R2 ;  /* 0x00009c0201007387 */ /* 0x0001e80000100800 */
[----:B------:R1:W-:Y:S01]  /*2da10*/  STL [R1+0x98], R8 ;  /* 0x0000980801007387 */ /* 0x0003e20000100800 */
[----:B0-----:R-:W-:-:S05]  /*2da20*/  FMUL R2, R23, R18 ;  /* 0x0000001217027220 */ /* 0x001fca0000400000 */
[----:B------:R0:W-:Y:S01]  /*2da30*/  STL [R1+0x1a18], R2 ;  /* 0x001a180201007387 */ /* 0x0001e20000100800 */
[C---:B-1----:R-:W-:Y:S02]  /*2da40*/  FMUL R8, R23.reuse, R11 ;  /* 0x0000000b17087220 */ /* 0x042fe40000400000 */
[----:B0-----:R-:W-:-:S05]  /*2da50*/  FMUL R2, R23, R15 ;  /* 0x0000000f17027220 */ /* 0x001fca0000400000 */
[----:B------:R0:W-:Y:S04]  /*2da60*/  STL [R1+0x88], R2 ;  /* 0x0000880201007387 */ /* 0x0001e80000100800 */
[----:B------:R1:W-:Y:S01]  /*2da70*/  STL [R1+0x80], R14 ;  /* 0x0000800e01007387 */ /* 0x0003e20000100800 */
[----:B0-----:R-:W-:-:S03]  /*2da80*/  FMUL R2, R23, R10 ;  /* 0x0000000a17027220 */ /* 0x001fc60000400000 */
[----:B------:R-:W-:Y:S04]  /*2da90*/  STL [R1+0x38], R8 ;  /* 0x0000380801007387 */ /* 0x000fe80000100800 */
[----:B------:R-:W-:Y:S01]  /*2daa0*/  STL [R1+0x1a44], R3 ;  /* 0x001a440301007387 */ /* 0x000fe20000100800 */
[----:B-1----:R-:W-:-:S03]  /*2dab0*/  FMUL R14, R23, R5 ;  /* 0x00000005170e7220 */ /* 0x002fc60000400000 */
[----:B------:R0:W-:Y:S01]  /*2dac0*/  STL [R1+0x30], R2 ;  /* 0x0000300201007387 */ /* 0x0001e20000100800 */
[----:B------:R-:W-:-:S03]  /*2dad0*/  FMUL R18, R23, R24 ;  /* 0x0000001817127220 */ /* 0x000fc60000400000 */
[----:B------:R-:W-:Y:S01]  /*2dae0*/  STL [R1+0x1a48], R27 ;  /* 0x001a481b01007387 */ /* 0x000fe20000100800 */
[C---:B0-----:R-:W-:Y:S02]  /*2daf0*/  FMUL R2, R23.reuse, R7 ;  /* 0x0000000717027220 */ /* 0x041fe40000400000 */
[----:B------:R-:W-:-:S03]  /*2db00*/  FMUL R7, R23, R25 ;  /* 0x0000001917077220 */ /* 0x000fc60000400000 */
[----:B------:R0:W-:Y:S01]  /*2db10*/  STL [R1+0x24], R2 ;  /* 0x0000240201007387 */ /* 0x0001e20000100800 */
[----:B------:R-:W-:-:S03]  /*2db20*/  FMUL R19, R23, R21 ;  /* 0x0000001517137220 */ /* 0x000fc60000400000 */
[----:B------:R-:W-:Y:S04]  /*2db30*/  STL [R1+0x1a4c], R14 ;  /* 0x001a4c0e01007387 */ /* 0x000fe80000100800 */
        /* <DEDUP_REMOVED lines=8> */
[----:B0-----:R-:W4:Y:S01]  /*2dbc0*/  LDL.LU R2, [R1+0xd4] ;  /* 0x0000d40001027983 */ /* 0x001f220000300800 */
[----:B------:R-:W-:-:S04]  /*2dbd0*/  @!P6 FMUL R20, R20, 16777216 ;  /* 0x4b8000001414e820 */ /* 0x000fc80000400000 */
[----:B------:R-:W-:Y:S01]  /*2dbe0*/  FMUL R5, R23, R20 ;  /* 0x0000001417057220 */ /* 0x000fe20000400000 */
[----:B----4-:R0:W-:Y:S04]  /*2dbf0*/  STL [R1+0x1a98], R2 ;  /* 0x001a980201007387 */ /* 0x0101e80000100800 */
[----:B0-----:R-:W4:Y:S04]  /*2dc00*/  LDL R2, [R1+0xcc] ;  /* 0x0000cc0001027983 */ /* 0x001f280000100800 */
[----:B------:R-:W-:Y:S04]  /*2dc10*/  STL [R1+0x1a70], R5 ;  /* 0x001a700501007387 */ /* 0x000fe80000100800 */
[----:B------:R-:W2:Y:S01]  /*2dc20*/  LDL.LU R21, [R1+0x188] ;  /* 0x0001880001157983 */ /* 0x000ea20000300800 */
[----:B------:R-:W-:-:S03]  /*2dc30*/  @!P6 FMUL R0, R0, 16777216 ;  /* 0x4b8000000000e820 */ /* 0x000fc60000400000 */
[----:B--2---:R0:W-:Y:S04]  /*2dc40*/  STL [R1+0x1a90], R21 ;  /* 0x001a901501007387 */ /* 0x0041e80000100800 */
[----:B------:R-:W2:Y:S01]  /*2dc50*/  LDL.LU R20, [R1+0x190] ;  /* 0x0001900001147983 */ /* 0x000ea20000300800 */
[----:B------:R-:W-:Y:S01]  /*2dc60*/  FMUL R23, R23, R0 ;  /* 0x0000000017177220 */ /* 0x000fe20000400000 */
[----:B------:R-:W-:Y:S02]  /*2dc70*/  FSEL R24, R6, R4, !P5 ;  /* 0x0000000406187208 */ /* 0x000fe40006800000 */
[----:B---3--:R-:W-:Y:S01]  /*2dc80*/  MOV R22, R9 ;  /* 0x0000000900167202 */ /* 0x008fe20000000f00 */
[----:B----4-:R-:W-:Y:S01]  /*2dc90*/  @P4 FMUL R2, R2, 0.25 ;  /* 0x3e80000002024820 */ /* 0x010fe20000400000 */
[----:B--2---:R1:W-:Y:S04]  /*2dca0*/  STL [R1+0x1a94], R20 ;  /* 0x001a941401007387 */ /* 0x0043e80000100800 */
[----:B------:R-:W2:Y:S04]  /*2dcb0*/  LDL.LU R3, [R1+0x198] ;  /* 0x0001980001037983 */ /* 0x000ea80000300800 */
[----:B0-----:R-:W3:Y:S04]  /*2dcc0*/  LDL R21, [R1+0xdc] ;  /* 0x0000dc0001157983 */ /* 0x001ee80000100800 */
[----:B-1----:R-:W4:Y:S04]  /*2dcd0*/  LDL R20, [R1+0xe4] ;  /* 0x0000e40001147983 */ /* 0x002f280000100800 */
[----:B------:R-:W2:Y:S04]  /*2dce0*/  LDL.LU R0, [R1+0xf4] ;  /* 0x0000f40001007983 */ /* 0x000ea80000300800 */
[----:B------:R0:W-:Y:S04]  /*2dcf0*/  STL [R1+0x1a74], R23 ;  /* 0x001a741701007387 */ /* 0x0001e80000100800 */
[----:B0-----:R-:W2:Y:S04]  /*2dd00*/  LDL R23, [R1+0xfc] ;  /* 0x0000fc0001177983 */ /* 0x001ea80000100800 */
        /* <DEDUP_REMOVED lines=18> */
[----:B------:R0:W-:Y:S04]  /*2de30*/  STL [R1+0x350], R24 ;  /* 0x0003501801007387 */ /* 0x0001e80000100800 */
[----:B------:R-:W2:Y:S04]  /*2de40*/  LDL.LU R27, [R1+0x194] ;  /* 0x00019400011b7983 */ /* 0x000ea80000300800 */
[----:B------:R-:W2:Y:S04]  /*2de50*/  LDL.LU R25, [R1+0x19c] ;  /* 0x00019c0001197983 */ /* 0x000ea80000300800 */
[----:B0-----:R-:W2:Y:S04]  /*2de60*/  LDL.LU R24, [R1+0x1a0] ;  /* 0x0001a00001187983 */ /* 0x001ea80000300800 */
[----:B------:R0:W-:Y:S04]  /*2de70*/  @P4 STL [R1+0xcc], R2 ;  /* 0x0000cc0201004387 */ /* 0x0001e80000100800 */
[----:B0-----:R-:W2:Y:S02]  /*2de80*/  LDL.LU R2, [R1+0x1a98] ;  /* 0x001a980001027983 */ /* 0x001ea40000300800 */
[----:B--2---:R-:W-:-:S05]  /*2de90*/  @P4 FMUL R2, R2, 0.25 ;  /* 0x3e80000002024820 */ /* 0x004fca0000400000 */
[----:B------:R0:W-:Y:S04]  /*2dea0*/  STL [R1+0x1a8c], R2 ;  /* 0x001a8c0201007387 */ /* 0x0001e80000100800 */
[----:B0-----:R-:W2:Y:S01]  /*2deb0*/  LDL R2, [R1+0xec] ;  /* 0x0000ec0001027983 */ /* 0x001ea20000100800 */
[----:B------:R-:W-:Y:S01]  /*2dec0*/  FSETP.GEU.AND P6, PT, |R4|, 1.175494350822287508e-38, PT ;  /* 0x008000000400780b */ /* 0x000fe20003fce200 */
[----:B---3--:R-:W-:Y:S02]  /*2ded0*/  @P4 FMUL R21, R21, 0.25 ;  /* 0x3e80000015154820 */ /* 0x008fe40000400000 */
[----:B----4-:R-:W-:Y:S02]  /*2dee0*/  @P4 FMUL R20, R20, 0.25 ;  /* 0x3e80000014144820 */ /* 0x010fe40000400000 */
[----:B--2---:R-:W-:-:S05]  /*2def0*/  @P4 FMUL R2, R2, 0.25 ;  /* 0x3e80000002024820 */ /* 0x004fca0000400000 */
[----:B------:R0:W-:Y:S04]  /*2df00*/  @P4 STL [R1+0xec], R2 ;  /* 0x0000ec0201004387 */ /* 0x0001e80000100800 */
[----:B0-----:R-:W2:Y:S01]  /*2df10*/  LDL R2, [R1+0xcc] ;  /* 0x0000cc0001027983 */ /* 0x001ea20000100800 */
[----:B------:R-:W-:-:S03]  /*2df20*/  @P4 FMUL R0, R0, 0.25 ;  /* 0x3e80000000004820 */ /* 0x000fc60000400000 */
[----:B------:R-:W-:Y:S04]  /*2df30*/  @P4 STL [R1+0xdc], R21 ;  /* 0x0000dc1501004387 */ /* 0x000fe80000100800 */
[----:B------:R-:W-:Y:S04]  /*2df40*/  @P4 STL [R1+0xe4], R20 ;  /* 0x0000e41401004387 */ /* 0x000fe80000100800 */
[----:B------:R0:W-:Y:S02]  /*2df50*/  STL [R1+0x1a84], R0 ;  /* 0x001a840001007387 */ /* 0x0001e40000100800 */
[----:B0-----:R-:W-:-:S02]  /*2df60*/  IMAD.MOV.U32 R0, RZ, RZ, R20 ;  /* 0x000000ffff007224 */ /* 0x001fc400078e0014 */
[----:B------:R-:W3:Y:S04]  /*2df70*/  LDL.LU R20, [R1+0x1a94] ;  /* 0x001a940001147983 */ /* 0x000ee80000300800 */
[----:B------:R0:W-:Y:S02]  /*2df80*/  STL [R1+0x1a88], R0 ;  /* 0x001a880001007387 */ /* 0x0001e40000100800 */
[----:B0-----:R-:W-:Y:S02]  /*2df90*/  MOV R0, R21 ;  /* 0x0000001500007202 */ /* 0x001fe40000000f00 */
[----:B------:R-:W4:Y:S01]  /*2dfa0*/  LDL.LU R21, [R1+0x1a90] ;  /* 0x001a900001157983 */ /* 0x000f220000300800 */
[----:B--2---:R-:W-:-:S05]  /*2dfb0*/  @!P6 FMUL R2, R2, 16777216 ;  /* 0x4b8000000202e820 */ /* 0x004fca0000400000 */
[----:B------:R0:W-:Y:S04]  /*2dfc0*/  @!P6 STL [R1+0xcc], R2 ;  /* 0x0000cc020100e387 */ /* 0x0001e80000100800 */
[----:B0-----:R-:W2:Y:S01]  /*2dfd0*/  LDL.LU R2, [R1+0x1a8c] ;  /* 0x001a8c0001027983 */ /* 0x001ea20000300800 */
[----:B------:R-:W-:Y:S02]  /*2dfe0*/  @!P6 FMUL R0, R0, 16777216 ;  /* 0x4b8000000000e820 */ /* 0x000fe40000400000 */
[----:B--2---:R-:W-:-:S05]  /*2dff0*/  @!P6 FMUL R2, R2, 16777216 ;  /* 0x4b8000000202e820 */ /* 0x004fca0000400000 */
[----:B------:R0:W-:Y:S04]  /*2e000*/  STL [R1+0x1a7c], R2 ;  /* 0x001a7c0201007387 */ /* 0x0001e80000100800 */
[----:B0-----:R-:W2:Y:S04]  /*2e010*/  LDL R2, [R1+0xec] ;  /* 0x0000ec0001027983 */ /* 0x001ea80000100800 */
[----:B------:R0:W-:Y:S04]  /*2e020*/  @!P6 STL [R1+0xdc], R0 ;  /* 0x0000dc000100e387 */ /* 0x0001e80000100800 */
[----:B0-----:R-:W3:Y:S01]  /*2e030*/  LDL.LU R0, [R1+0x1a88] ;  /* 0x001a880001007983 */ /* 0x001ee20000300800 */
[----:B--2---:R-:W-:-:S02]  /*2e040*/  @!P6 FMUL R2, R2, 16777216 ;  /* 0x4b8000000202e820 */ /* 0x004fc40000400000 */
[----:B---3--:R-:W-:-:S05]  /*2e050*/  @!P6 FMUL R0, R0, 16777216 ;  /* 0x4b8000000000e820 */ /* 0x008fca0000400000 */
[----:B------:R0:W-:Y:S04]  /*2e060*/  @!P6 STL [R1+0xe4], R0 ;  /* 0x0000e4000100e387 */ /* 0x0001e80000100800 */
[----:B0-----:R-:W2:Y:S04]  /*2e070*/  LDL.LU R0, [R1+0x1a84] ;  /* 0x001a840001007983 */ /* 0x001ea80000300800 */
[----:B------:R0:W-:Y:S04]  /*2e080*/  @!P6 STL [R1+0xec], R2 ;  /* 0x0000ec020100e387 */ /* 0x0001e80000100800 */
[----:B0-----:R-:W3:Y:S01]  /*2e090*/  LDL.LU R2, [R1+0xcc] ;  /* 0x0000cc0001027983 */ /* 0x001ee20000300800 */
[----:B------:R-:W-:-:S02]  /*2e0a0*/  @P4 FMUL R22, R22, 0.25 ;  /* 0x3e80000016164820 */ /* 0x000fc40000400000 */
[----:B------:R-:W-:Y:S02]  /*2e0b0*/  @P4 FMUL R4, R4, 0.25 ;  /* 0x3e80000004044820 */ /* 0x000fe40000400000 */
[----:B------:R-:W-:Y:S02]  /*2e0c0*/  @!P6 FMUL R22, R22, 16777216 ;  /* 0x4b8000001616e820 */ /* 0x000fe40000400000 */
[----:B------:R-:W-:Y:S01]  /*2e0d0*/  @!P6 FMUL R4, R4, 16777216 ;  /* 0x4b8000000404e820 */ /* 0x000fe20000400000 */
[----:B---3--:R0:W-:Y:S02]  /*2e0e0*/  STL [R1+0x1a80], R2 ;  /* 0x001a800201007387 */ /* 0x0081e40000100800 */
[----:B0-----:R-:W-:Y:S02]  /*2e0f0*/  MOV R2, R22 ;  /* 0x0000001600027202 */ /* 0x001fe40000000f00 */
[----:B------:R-:W0:Y:S01]  /*2e100*/  MUFU.RCP R22, R4 ;  /* 0x0000000400167308 */ /* 0x000e220000001000 */
[----:B--2---:R-:W-:-:S05]  /*2e110*/  @!P6 FMUL R0, R0, 16777216 ;  /* 0x4b8000000000e820 */ /* 0x004fca0000400000 */
[----:B------:R1:W-:Y:S01]  /*2e120*/  STL [R1+0x1a78], R0 ;  /* 0x001a780001007387 */ /* 0x0003e20000100800 */
[----:B0-----:R-:W-:-:S03]  /*2e130*/  FMUL R2, R22, R2 ;  /* 0x0000000216027220 */ /* 0x001fc60000400000 */
[----:B-1----:R-:W2:Y:S04]  /*2e140*/  LDL.LU R0, [R1+0xdc] ;  /* 0x0000dc0001007983 */ /* 0x002ea80000300800 */
[----:B------:R-:W3:Y:S04]  /*2e150*/  LDL.LU R4, [R1+0xec] ;  /* 0x0000ec0001047983 */ /* 0x000ee80000300800 */
[----:B------:R0:W-:Y:S04]  /*2e160*/  STL [R1+0x54], R2 ;  /* 0x0000540201007387 */ /* 0x0001e80000100800 */
[----:B0-----:R-:W2:Y:S02]  /*2e170*/  LDL.LU R2, [R1+0x1a80] ;  /* 0x001a800001027983 */ /* 0x001ea40000300800 */
[----:B--2---:R-:W-:-:S05]  /*2e180*/  FMUL R2, R22, R2 ;  /* 0x0000000216027220 */ /* 0x004fca0000400000 */
[----:B------:R0:W-:Y:S04]  /*2e190*/  STL [R1+0x50], R2 ;  /* 0x0000500201007387 */ /* 0x0001e80000100800 */
[----:B0-----:R-:W2:Y:S01]  /*2e1a0*/  LDL.LU R2, [R1+0x1a7c] ;  /* 0x001a7c0001027983 */ /* 0x001ea20000300800 */
[C---:B------:R-:W-:Y:S02]  /*2e1b0*/  FMUL R0, R22.reuse, R0 ;  /* 0x0000000016007220 */ /* 0x040fe40000400000 */
[----:B--2---:R-:W-:-:S05]  /*2e1c0*/  FMUL R2, R22, R2 ;  /* 0x0000000216027220 */ /* 0x004fca0000400000 */
[----:B------:R0:W-:Y:S04]  /*2e1d0*/  STL [R1+0x1a1c], R2 ;  /* 0x001a1c0201007387 */ /* 0x0001e80000100800 */
[----:B0-----:R-:W2:Y:S04]  /*2e1e0*/  LDL.LU R2, [R1+0xe4] ;  /* 0x0000e40001027983 */ /* 0x001ea80000300800 */
[----:B------:R0:W-:Y:S04]  /*2e1f0*/  STL [R1+0x48], R0 ;  /* 0x0000480001007387 */ /* 0x0001e80000100800 */
[----:B0-----:R-:W3:Y:S01]  /*2e200*/  LDL.LU R0, [R1+0x1a78] ;  /* 0x001a780001007983 */ /* 0x001ee20000300800 */
[----:B------:R-:W-:-:S02]  /*2e210*/  @P4 FMUL R23, R23, 0.25 ;  /* 0x3e80000017174820 */ /* 0x000fc40000400000 */
[----:B------:R-:W-:Y:S02]  /*2e220*/  @P4 FMUL R5, R5, 0.25 ;  /* 0x3e80000005054820 */ /* 0x000fe40000400000 */
[----:B------:R-:W-:Y:S02]  /*2e230*/  @!P6 FMUL R23, R23, 16777216 ;  /* 0x4b8000001717e820 */ /* 0x000fe40000400000 */
[----:B------:R-:W-:Y:S02]  /*2e240*/  @P4 FMUL R12, R12, 0.25 ;  /* 0x3e8000000c0c4820 */ /* 0x000fe40000400000 */
[----:B------:R-:W-:Y:S02]  /*2e250*/  @!P6 FMUL R5, R5, 16777216 ;  /* 0x4b8000000505e820 */ /* 0x000fe40000400000 */
[----:B------:R-:W-:Y:S02]  /*2e260*/  @!P6 FMUL R12, R12, 16777216 ;  /* 0x4b8000000c0ce820 */ /* 0x000fe40000400000 */
[----:B------:R-:W-:-:S02]  /*2e270*/  @P4 FMUL R16, R16, 0.25 ;  /* 0x3e80000010104820 */ /* 0x000fc40000400000 */
[----:B--2---:R-:W-:-:S05]  /*2e280*/  FMUL R2, R22, R2 ;  /* 0x0000000216027220 */ /* 0x004fca0000400000 */
[----:B------:R0:W-:Y:S01]  /*2e290*/  STL [R1+0x44], R2 ;  /* 0x0000440201007387 */ /* 0x0001e20000100800 */
[C---:B---3--:R-:W-:Y:S02]  /*2e2a0*/  FMUL R0, R22.reuse, R0 ;  /* 0x0000000016007220 */ /* 0x048fe40000400000 */
[----:B0-----:R-:W-:-:S03]  /*2e2b0*/  FMUL R2, R22, R4 ;  /* 0x0000000416027220 */ /* 0x001fc60000400000 */
[----:B------:R0:W-:Y:S04]  /*2e2c0*/  STL [R1+0x1a20], R0 ;  /* 0x001a200001007387 */ /* 0x0001e80000100800 */
[----:B------:R1:W-:Y:S01]  /*2e2d0*/  STL [R1+0x40], R2 ;  /* 0x0000400201007387 */ /* 0x0003e20000100800 */
[----:B0-----:R-:W-:-:S03]  /*2e2e0*/  FMUL R0, R22, R23 ;  /* 0x0000001716007220 */ /* 0x001fc60000400000 */
[----:B------:R-:W2:Y:S01]  /*2e2f0*/  LDL.LU R23, [R1+0x1a74] ;  /* 0x001a740001177983 */ /* 0x000ea20000300800 */
[----:B-1----:R-:W-:-:S03]  /*2e300*/  FMUL R2, R22, R5 ;  /* 0x0000000516027220 */ /* 0x002fc60000400000 */
[----:B------:R-:W3:Y:S04]  /*2e310*/  LDL.LU R5, [R1+0x1a70] ;  /* 0x001a700001057983 */ /* 0x000ee80000300800 */
[----:B------:R0:W-:Y:S02]  /*2e320*/  STL [R1+0x34], R0 ;  /* 0x0000340001007387 */ /* 0x0001e40000100800 */
[----:B0-----:R-:W-:Y:S02]  /*2e330*/  FMUL R0, R22, R12 ;  /* 0x0000000c16007220 */ /* 0x001fe40000400000 */
[----:B------:R-:W2:Y:S01]  /*2e340*/  LDL.LU R12, [R1+0x1a6c] ;  /* 0x001a6c00010c7983 */ /* 0x000ea20000300800 */
[----:B------:R-:W-:Y:S02]  /*2e350*/  @P4 FMUL R19, R19, 0.25 ;  /* 0x3e80000013134820 */ /* 0x000fe40000400000 */
[----:B------:R-:W-:-:S02]  /*2e360*/  @!P6 FMUL R16, R16, 16777216 ;  /* 0x4b8000001010e820 */ /* 0x000fc40000400000 */
[----:B------:R-:W-:Y:S01]  /*2e370*/  @P4 FMUL R18, R18, 0.25 ;  /* 0x3e80000012124820 */ /* 0x000fe20000400000 */
[----:B------:R0:W-:Y:S01]  /*2e380*/  STL [R1+0x2c], R2 ;  /* 0x00002c0201007387 */ /* 0x0001e20000100800 */
[----:B------:R-:W-:Y:S02]  /*2e390*/  @!P6 FMUL R19, R19, 16777216 ;  /* 0x4b8000001313e820 */ /* 0x000fe40000400000 */
[----:B------:R-:W-:Y:S02]  /*2e3a0*/  @P4 FMUL R13, R13, 0.25 ;  /* 0x3e8000000d0d4820 */ /* 0x000fe40000400000 */
[----:B------:R-:W-:Y:S02]  /*2e3b0*/  @!P6 FMUL R18, R18, 16777216 ;  /* 0x4b8000001212e820 */ /* 0x000fe40000400000 */
[----:B------:R-:W-:Y:S02]  /*2e3c0*/  @P4 FMUL R17, R17, 0.25 ;  /* 0x3e80000011114820 */ /* 0x000fe40000400000 */
[----:B0-----:R-:W-:-:S02]  /*2e3d0*/  FMUL R2, R22, R16 ;  /* 0x0000001016027220 */ /* 0x001fc40000400000 */
[----:B------:R-:W3:Y:S01]  /*2e3e0*/  LDL.LU R16, [R1+0x1a68] ;  /* 0x001a680001107983 */ /* 0x000ee20000300800 */
[----:B------:R-:W-:-:S03]  /*2e3f0*/  @!P6 FMUL R13, R13, 16777216 ;  /* 0x4b8000000d0de820 */ /* 0x000fc60000400000 */
[----:B------:R0:W-:Y:S01]  /*2e400*/  STL [R1+0x1c], R0 ;  /* 0x00001c0001007387 */ /* 0x0001e20000100800 */
[----:B------:R-:W-:Y:S02]  /*2e410*/  @P4 FMUL R7, R7, 0.25 ;  /* 0x3e80000007074820 */ /* 0x000fe40000400000 */
[----:B------:R-:W-:Y:S02]  /*2e420*/  @!P6 FMUL R17, R17, 16777216 ;  /* 0x4b8000001111e820 */ /* 0x000fe40000400000 */
[----:B0-----:R-:W-:Y:S02]  /*2e430*/  FMUL R0, R22, R19 ;  /* 0x0000001316007220 */ /* 0x001fe40000400000 */
[----:B------:R-:W3:Y:S04]  /*2e440*/  LDL.LU R19, [R1+0x1a64] ;  /* 0x001a640001137983 */ /* 0x000ee80000300800 */
[----:B------:R0:W-:Y:S01]  /*2e450*/  STL [R1+0x20], R2 ;  /* 0x0000200201007387 */ /* 0x0001e20000100800 */
[----:B------:R-:W-:-:S02]  /*2e460*/  @P4 FMUL R26, R26, 0.25 ;  /* 0x3e8000001a1a4820 */ /* 0x000fc40000400000 */
[----:B------:R-:W-:Y:S02]  /*2e470*/  @!P6 FMUL R7, R7, 16777216 ;  /* 0x4b8000000707e820 */ /* 0x000fe40000400000 */
[----:B0-----:R-:W-:Y:S02]  /*2e480*/  FMUL R2, R22, R18 ;  /* 0x0000001216027220 */ /* 0x001fe40000400000 */
[----:B------:R-:W3:Y:S04]  /*2e490*/  LDL.LU R18, [R1+0x1a60] ;  /* 0x001a600001127983 */ /* 0x000ee80000300800 */
[----:B------:R0:W-:Y:S01]  /*2e4a0*/  STL [R1+0x18], R0 ;  /* 0x0000180001007387 */ /* 0x0001e20000100800 */
[----:B------:R-:W-:Y:S02]  /*2e4b0*/  @!P6 FMUL R26, R26, 16777216 ;  /* 0x4b8000001a1ae820 */ /* 0x000fe40000400000 */
[----:B------:R-:W-:-:S02]  /*2e4c0*/  @P4 FMUL R14, R14, 0.25 ;  /* 0x3e8000000e0e4820 */ /* 0x000fc40000400000 */
[C---:B0-----:R-:W-:Y:S02]  /*2e4d0*/  FMUL R0, R22.reuse, R13 ;  /* 0x0000000d16007220 */ /* 0x041fe40000400000 */
[----:B------:R-:W3:Y:S04]  /*2e4e0*/  LDL.LU R13, [R1+0x1a5c] ;  /* 0x001a5c00010d7983 */ /* 0x000ee80000300800 */
[----:B------:R0:W-:Y:S01]  /*2e4f0*/  STL [R1+0x14], R2 ;  /* 0x0000140201007387 */ /* 0x0001e20000100800 */
[C---:B------:R-:W-:Y:S02]  /*2e500*/  FMUL R4, R22.reuse, R26 ;  /* 0x0000001a16047220 */ /* 0x040fe40000400000 */
[----:B0-----:R-:W-:Y:S02]  /*2e510*/  FMUL R2, R22, R17 ;  /* 0x0000001116027220 */ /* 0x001fe40000400000 */
[----:B------:R-:W3:Y:S04]  /*2e520*/  LDL.LU R17, [R1+0x1a58] ;  /* 0x001a580001117983 */ /* 0x000ee80000300800 */
[----:B------:R0:W-:Y:S01]  /*2e530*/  STL [R1+0xc], R0 ;  /* 0x00000c0001007387 */ /* 0x0001e20000100800 */
[----:B------:R-:W-:-:S02]  /*2e540*/  @!P6 FMUL R14, R14, 16777216 ;  /* 0x4b8000000e0ee820 */ /* 0x000fc40000400000 */
[----:B------:R-:W-:Y:S02]  /*2e550*/  @P4 FMUL R27, R27, 0.25 ;  /* 0x3e8000001b1b4820 */ /* 0x000fe40000400000 */
[----:B0-----:R-:W-:Y:S02]  /*2e560*/  FMUL R0, R22, R7 ;  /* 0x0000000716007220 */ /* 0x001fe40000400000 */
[----:B------:R-:W3:Y:S04]  /*2e570*/  LDL.LU R7, [R1+0x1a54] ;  /* 0x001a540001077983 */ /* 0x000ee80000300800 */
[----:B------:R-:W-:Y:S01]  /*2e580*/  STL [R1+0x10], R2 ;  /* 0x0000100201007387 */ /* 0x000fe20000100800 */
[----:B------:R-:W-:-:S03]  /*2e590*/  @P4 FMUL R25, R25, 0.25 ;  /* 0x3e80000019194820 */ /* 0x000fc60000400000 */
[----:B------:R-:W3:Y:S01]  /*2e5a0*/  LDL.LU R26, [R1+0x1a50] ;  /* 0x001a5000011a7983 */ /* 0x000ee20000300800 */
[----:B------:R-:W-:-:S03]  /*2e5b0*/  @P4 FMUL R29, R29, 0.25 ;  /* 0x3e8000001d1d4820 */ /* 0x000fc60000400000 */
[----:B------:R0:W-:Y:S01]  /*2e5c0*/  STL [R1+0x8], R0 ;  /* 0x0000080001007387 */ /* 0x0001e20000100800 */
[----:B------:R-:W-:Y:S02]  /*2e5d0*/  @P4 FMUL R28, R28, 0.25 ;  /* 0x3e8000001c1c4820 */ /* 0x000fe40000400000 */
[----:B------:R-:W-:Y:S02]  /*2e5e0*/  @P4 FMUL R10, R10, 0.25 ;  /* 0x3e8000000a0a4820 */ /* 0x000fe40000400000 */
[----:B------:R-:W-:Y:S02]  /*2e5f0*/  @P4 FMUL R6, R6, 0.25 ;  /* 0x3e80000006064820 */ /* 0x000fe40000400000 */
[----:B------:R-:W-:Y:S01]  /*2e600*/  @P4 FMUL R11, R11, 0.25 ;  /* 0x3e8000000b0b4820 */ /* 0x000fe20000400000 */
[----:B0-----:R-:W3:Y:S01]  /*2e610*/  LDL.LU R0, [R1+0x24] ;  /* 0x0000240001007983 */ /* 0x001ee20000300800 */
[----:B------:R-:W-:Y:S02]  /*2e620*/  @P4 FMUL R15, R15, 0.25 ;  /* 0x3e8000000f0f4820 */ /* 0x000fe40000400000 */
[----:B------:R-:W-:Y:S01]  /*2e630*/  @P4 FMUL R9, R9, 0.25 ;  /* 0x3e80000009094820 */ /* 0x000fe20000400000 */
[----:B------:R-:W3:Y:S01]  /*2e640*/  LDL.LU R2, [R1+0x38] ;  /* 0x0000380001027983 */ /* 0x000ee20000300800 */
[----:B----4-:R-:W-:-:S02]  /*2e650*/  @P4 FMUL R21, R21, 0.25 ;  /* 0x3e80000015154820 */ /* 0x010fc40000400000 */
[----:B------:R-:W-:Y:S01]  /*2e660*/  @P4 FMUL R20, R20, 0.25 ;  /* 0x3e80000014144820 */ /* 0x000fe20000400000 */
[----:B------:R0:W-:Y:S01]  /*2e670*/  STL [R1+0x4], R4 ;  /* 0x0000040401007387 */ /* 0x0001e20000100800 */
[----:B------:R-:W-:Y:S02]  /*2e680*/  @P4 FMUL R3, R3, 0.25 ;  /* 0x3e80000003034820 */ /* 0x000fe40000400000 */
[----:B------:R-:W-:Y:S02]  /*2e690*/  @P4 FMUL R8, R8, 0.25 ;  /* 0x3e80000008084820 */ /* 0x000fe40000400000 */
[----:B------:R-:W-:Y:S02]  /*2e6a0*/  @P4 FMUL R24, R24, 0.25 ;  /* 0x3e80000018184820 */ /* 0x000fe40000400000 */
[----:B------:R-:W-:Y:S02]  /*2e6b0*/  @!P6 FMUL R27, R27, 16777216 ;  /* 0x4b8000001b1be820 */ /* 0x000fe40000400000 */
[----:B0-----:R-:W-:-:S02]  /*2e6c0*/  FMUL R4, R22, R14 ;  /* 0x0000000e16047220 */ /* 0x001fc40000400000 */
[----:B------:R-:W-:Y:S01]  /*2e6d0*/  @!P6 FMUL R25, R25, 16777216 ;  /* 0x4b8000001919e820 */ /* 0x000fe20000400000 */
[----:B------:R-:W4:Y:S01]  /*2e6e0*/  LDL.LU R14, [R1+0x1a4c] ;  /* 0x001a4c00010e7983 */ /* 0x000f220000300800 */
[----:B------:R-:W-:Y:S02]  /*2e6f0*/  @!P6 FMUL R29, R29, 16777216 ;  /* 0x4b8000001d1de820 */ /* 0x000fe40000400000 */
[----:B------:R-:W-:Y:S02]  /*2e700*/  @!P6 FMUL R28, R28, 16777216 ;  /* 0x4b8000001c1ce820 */ /* 0x000fe40000400000 */
[----:B------:R-:W-:Y:S02]  /*2e710*/  @!P6 FMUL R10, R10, 16777216 ;  /* 0x4b8000000a0ae820 */ /* 0x000fe40000400000 */
[----:B------:R-:W-:Y:S02]  /*2e720*/  @!P6 FMUL R6, R6, 16777216 ;  /* 0x4b8000000606e820 */ /* 0x000fe40000400000 */
[----:B------:R-:W-:-:S02]  /*2e730*/  @!P6 FMUL R11, R11, 16777216 ;  /* 0x4b8000000b0be820 */ /* 0x000fc40000400000 */
[----:B------:R-:W-:Y:S02]  /*2e740*/  @!P6 FMUL R15, R15, 16777216 ;  /* 0x4b8000000f0fe820 */ /* 0x000fe40000400000 */
[----:B------:R-:W-:Y:S02]  /*2e750*/  @!P6 FMUL R9, R9, 16777216 ;  /* 0x4b8000000909e820 */ /* 0x000fe40000400000 */
[----:B------:R-:W-:Y:S02]  /*2e760*/  @!P6 FMUL R21, R21, 16777216 ;  /* 0x4b8000001515e820 */ /* 0x000fe40000400000 */
[----:B------:R-:W-:Y:S02]  /*2e770*/  @!P6 FMUL R20, R20, 16777216 ;  /* 0x4b8000001414e820 */ /* 0x000fe40000400000 */
[----:B------:R-:W-:Y:S02]  /*2e780*/  @!P6 FMUL R3, R3, 16777216 ;  /* 0x4b8000000303e820 */ /* 0x000fe40000400000 */
[----:B------:R-:W-:-:S02]  /*2e790*/  @!P6 FMUL R8, R8, 16777216 ;  /* 0x4b8000000808e820 */ /* 0x000fc40000400000 */
[----:B------:R-:W-:Y:S01]  /*2e7a0*/  @!P6 FMUL R24, R24, 16777216 ;  /* 0x4b8000001818e820 */ /* 0x000fe20000400000 */
[----:B------:R0:W-:Y:S01]  /*2e7b0*/  STL [R1], R4 ;  /* 0x0000000401007387 */ /* 0x0001e20000100800 */
[C---:B------:R-:W-:Y:S02]  /*2e7c0*/  FMUL R25, R22.reuse, R25 ;  /* 0x0000001916197220 */ /* 0x040fe40000400000 */
[C---:B------:R-:W-:Y:S02]  /*2e7d0*/  FMUL R29, R22.reuse, R29 ;  /* 0x0000001d161d7220 */ /* 0x040fe40000400000 */
[C---:B------:R-:W-:Y:S02]  /*2e7e0*/  FMUL R28, R22.reuse, R28 ;  /* 0x0000001c161c7220 */ /* 0x040fe40000400000 */
[C---:B------:R-:W-:Y:S02]  /*2e7f0*/  FMUL R10, R22.reuse, R10 ;  /* 0x0000000a160a7220 */ /* 0x040fe40000400000 */
[----:B------:R-:W-:-:S02]  /*2e800*/  FMUL R6, R22, R6 ;  /* 0x0000000616067220 */ /* 0x000fc40000400000 */
[C---:B0-----:R-:W-:Y:S02]  /*2e810*/  FMUL R4, R22.reuse, R27 ;  /* 0x0000001b16047220 */ /* 0x041fe40000400000 */
[C---:B------:R-:W-:Y:S01]  /*2e820*/  FMUL R11, R22.reuse, R11 ;  /* 0x0000000b160b7220 */ /* 0x040fe20000400000 */
[----:B------:R-:W4:Y:S01]  /*2e830*/  LDL.LU R27, [R1+0x1a48] ;  /* 0x001a4800011b7983 */ /* 0x000f220000300800 */
[C---:B------:R-:W-:Y:S02]  /*2e840*/  FMUL R15, R22.reuse, R15 ;  /* 0x0000000f160f7220 */ /* 0x040fe40000400000 */
[C---:B------:R-:W-:Y:S02]  /*2e850*/  FMUL R9, R22.reuse, R9 ;  /* 0x0000000916097220 */ /* 0x040fe40000400000 */
[C---:B------:R-:W-:Y:S02]  /*2e860*/  FMUL R8, R22.reuse, R8 ;  /* 0x0000000816087220 */ /* 0x040fe40000400000 */
[----:B------:R-:W-:-:S02]  /*2e870*/  FMUL R24, R22, R24 ;  /* 0x0000001816187220 */ /* 0x000fc40000400000 */
[C---:B------:R-:W-:Y:S02]  /*2e880*/  FMUL R21, R22.reuse, R21 ;  /* 0x0000001516157220 */ /* 0x040fe40000400000 */
[C---:B------:R-:W-:Y:S02]  /*2e890*/  FMUL R20, R22.reuse, R20 ;  /* 0x0000001416147220 */ /* 0x040fe40000400000 */
[----:B------:R-:W-:Y:S02]  /*2e8a0*/  FMUL R22, R22, R3 ;  /* 0x0000000316167220 */ /* 0x000fe40000400000 */
[----:B------:R-:W4:Y:S01]  /*2e8b0*/  LDL.LU R3, [R1+0x1a44] ;  /* 0x001a440001037983 */ /* 0x000f220000300800 */
[----:B------:R-:W-:Y:S02]  /*2e8c0*/  F2FP.BF16.PACK_AB R4, R4, R25 ;  /* 0x000000190404723e */ /* 0x000fe400000010ff */
[----:B------:R-:W-:Y:S01]  /*2e8d0*/  F2FP.BF16.PACK_AB R8, R8, R24 ;  /* 0x000000180808723e */ /* 0x000fe200000010ff */
[----:B------:R-:W4:Y:S04]  /*2e8e0*/  LDL.LU R25, [R1+0x30] ;  /* 0x0000300001197983 */ /* 0x000f280000300800 */
[----:B------:R-:W4:Y:S01]  /*2e8f0*/  LDL.LU R24, [R1] ;  /* 0x0000000001187983 */ /* 0x000f220000300800 */
[----:B--2---:R-:W-:-:S03]  /*2e900*/  F2FP.BF16.PACK_AB R12, R12, R23 ;  /* 0x000000170c0c723e */ /* 0x004fc600000010ff */
[----:B------:R-:W2:Y:S01]  /*2e910*/  LDL.LU R23, [R1+0x4] ;  /* 0x0000040001177983 */ /* 0x000ea20000300800 */
[----:B------:R-:W-:Y:S02]  /*2e920*/  F2FP.BF16.PACK_AB R9, R9, R20 ;  /* 0x000000140909723e */ /* 0x000fe400000010ff */
[----:B------:R-:W-:Y:S02]  /*2e930*/  F2FP.BF16.PACK_AB R10, R10, R11 ;  /* 0x0000000b0a0a723e */ /* 0x000fe400000010ff */
[----:B------:R-:W-:Y:S02]  /*2e940*/  F2FP.BF16.PACK_AB R6, R6, R15 ;  /* 0x0000000f0606723e */ /* 0x000fe400000010ff */
[----:B---3--:R-:W-:Y:S02]  /*2e950*/  F2FP.BF16.PACK_AB R16, R16, R5 ;  /* 0x000000051010723e */ /* 0x008fe400000010ff */
[----:B------:R-:W-:Y:S02]  /*2e960*/  F2FP.BF16.PACK_AB R5, R21, R22 ;  /* 0x000000161505723e */ /* 0x000fe400000010ff */
[----:B------:R-:W-:-:S02]  /*2e970*/  F2FP.BF16.PACK_AB R13, R13, R19 ;  /* 0x000000130d0d723e */ /* 0x000fc400000010ff */
[----:B------:R-:W-:Y:S02]  /*2e980*/  F2FP.BF16.PACK_AB R17, R17, R18 ;  /* 0x000000121111723e */ /* 0x000fe400000010ff */
[----:B----4-:R-:W-:Y:S02]  /*2e990*/  F2FP.BF16.PACK_AB R14, R14, R7 ;  /* 0x000000070e0e723e */ /* 0x010fe400000010ff */
[----:B------:R-:W-:Y:S02]  /*2e9a0*/  F2FP.BF16.PACK_AB R7, R29, R28 ;  /* 0x0000001c1d07723e */ /* 0x000fe400000010ff */
[----:B------:R-:W-:Y:S02]  /*2e9b0*/  F2FP.BF16.PACK_AB R18, R27, R26 ;  /* 0x0000001a1b12723e */ /* 0x000fe400000010ff */
[----:B------:R-:W-:Y:S02]  /*2e9c0*/  F2FP.BF16.PACK_AB R19, R2, R3 ;  /* 0x000000030213723e */ /* 0x000fe400000010ff */
[----:B------:R-:W3:Y:S04]  /*2e9d0*/  LDL.LU R3, [R1+0x1a40] ;  /* 0x001a400001037983 */ /* 0x000ee80000300800 */
[----:B------:R-:W4:Y:S01]  /*2e9e0*/  LDL.LU R26, [R1+0x64] ;  /* 0x00006400011a7983 */ /* 0x000f220000300800 */
[----:B------:R-:W-:-:S03]  /*2e9f0*/  F2FP.BF16.PACK_AB R15, R25, R0 ;  /* 0x00000000190f723e */ /* 0x000fc600000010ff */
[----:B------:R-:W4:Y:S04]  /*2ea00*/  LDL.LU R20, [R1+0x5c] ;  /* 0x00005c0001147983 */ /* 0x000f280000300800 */
[----:B------:R-:W3:Y:S04]  /*2ea10*/  LDL.LU R22, [R1+0x1b8] ;  /* 0x0001b80001167983 */ /* 0x000ee80000300800 */
[----:B------:R-:W3:Y:S01]  /*2ea20*/  LDL.LU R21, [R1+0x1b0] ;  /* 0x0001b00001157983 */ /* 0x000ee20000300800 */
[----:B--2---:R-:W-:-:S03]  /*2ea30*/  F2FP.BF16.PACK_AB R11, R23, R24 ;  /* 0x00000018170b723e */ /* 0x004fc600000010ff */
[----:B------:R-:W2:Y:S04]  /*2ea40*/  LDL.LU R24, [R1+0x1bc] ;  /* 0x0001bc0001187983 */ /* 0x000ea80000300800 */
[----:B------:R-:W2:Y:S04]  /*2ea50*/  LDL.LU R25, [R1+0x1b4] ;  /* 0x0001b40001197983 */ /* 0x000ea80000300800 */
[----:B------:R-:W2:Y:S04]  /*2ea60*/  LDL.LU R27, [R1+0x70] ;  /* 0x00007000011b7983 */ /* 0x000ea80000300800 */
[----:B------:R-:W2:Y:S04]  /*2ea70*/  LDL.LU R23, [R1+0x68] ;  /* 0x0000680001177983 */ /* 0x000ea80000300800 */
[----:B------:R-:W2:Y:S04]  /*2ea80*/  LDL.LU R28, [R1+0x1c4] ;  /* 0x0001c400011c7983 */ /* 0x000ea80000300800 */
[----:B--2---:R0:W-:Y:S04]  /*2ea90*/  STL [R1+0x1a38], R28 ;  /* 0x001a381c01007387 */ /* 0x0041e80000100800 */
[----:B0-----:R-:W2:Y:S04]  /*2eaa0*/  LDL.LU R28, [R1+0x1c8] ;  /* 0x0001c800011c7983 */ /* 0x001ea80000300800 */
[----:B--2---:R0:W-:Y:S04]  /*2eab0*/  STL [R1+0x1a3c], R28 ;  /* 0x001a3c1c01007387 */ /* 0x0041e80000100800 */
[----:B0-----:R-:W2:Y:S04]  /*2eac0*/  LDL.LU R28, [R1+0x74] ;  /* 0x00007400011c7983 */ /* 0x001ea80000300800 */
[----:B------:R-:W2:Y:S04]  /*2ead0*/  LDL.LU R29, [R1+0x1a4] ;  /* 0x0001a400011d7983 */ /* 0x000ea80000300800 */
[----:B--2---:R0:W-:Y:S04]  /*2eae0*/  STL [R1+0x1a24], R29 ;  /* 0x001a241d01007387 */ /* 0x0041e80000100800 */
[----:B0-----:R-:W2:Y:S04]  /*2eaf0*/  LDL.LU R29, [R1+0x1a8] ;  /* 0x0001a800011d7983 */ /* 0x001ea80000300800 */
[----:B--2---:R0:W-:Y:S04]  /*2eb00*/  STL [R1+0x1a28], R29 ;  /* 0x001a281d01007387 */ /* 0x0041e80000100800 */
[----:B0-----:R-:W2:Y:S04]  /*2eb10*/  LDL.LU R29, [R1+0x1dc] ;  /* 0x0001dc00011d7983 */ /* 0x001ea80000300800 */
[----:B--2---:R0:W-:Y:S04]  /*2eb20*/  STL [R1+0x1a2c], R29 ;  /* 0x001a2c1d01007387 */ /* 0x0041e80000100800 */
[----:B0-----:R-:W2:Y:S04]  /*2eb30*/  LDL.LU R29, [R1+0x1d8] ;  /* 0x0001d800011d7983 */ /* 0x001ea80000300800 */
[----:B--2---:R0:W-:Y:S04]  /*2eb40*/  STL [R1+0x1a30], R29 ;  /* 0x001a301d01007387 */ /* 0x0041e80000100800 */
[----:B0-----:R-:W2:Y:S04]  /*2eb50*/  LDL.LU R29, [R1+0x8c] ;  /* 0x00008c00011d7983 */ /* 0x001ea80000300800 */
[----:B---3--:R-:W-:Y:S04]  /*2eb60*/  STS.128 [R3], R4 ;  /* 0x0000000403007388 */ /* 0x008fe80000000c00 */
[----:B------:R-:W-:Y:S04]  /*2eb70*/  STS.128 [R3+0x200], R8 ;  /* 0x0002000803007388 */ /* 0x000fe80000000c00 */
[----:B--2---:R0:W-:Y:S04]  /*2eb80*/  STL [R1+0x1a34], R29 ;  /* 0x001a341d01007387 */ /* 0x0041e80000100800 */
[----:B0-----:R-:W2:Y:S04]  /*2eb90*/  LDL.LU R29, [R1+0x84] ;  /* 0x00008400011d7983 */ /* 0x001ea80000300800 */
[----:B------:R-:W3:Y:S04]  /*2eba0*/  LDL.LU R0, [R1+0x1f0] ;  /* 0x0001f00001007983 */ /* 0x000ee80000300800 */
[----:B------:R-:W2:Y:S04]  /*2ebb0*/  LDL.LU R2, [R1+0x1fc] ;  /* 0x0001fc0001027983 */ /* 0x000ea80000300800 */
[----:B------:R-:W2:Y:S04]  /*2ebc0*/  LDL.LU R4, [R1+0x60] ;  /* 0x0000600001047983 */ /* 0x000ea80000300800 */
[----:B------:R-:W2:Y:S04]  /*2ebd0*/  LDL.LU R5, [R1+0x58] ;  /* 0x0000580001057983 */ /* 0x000ea80000300800 */
[----:B------:R-:W3:Y:S04]  /*2ebe0*/  LDL.LU R6, [R1+0x78] ;  /* 0x0000780001067983 */ /* 0x000ee80000300800 */
[----:B------:R-:W3:Y:S04]  /*2ebf0*/  LDL.LU R7, [R1+0x94] ;  /* 0x0000940001077983 */ /* 0x000ee80000300800 */
[----:B------:R-:W3:Y:S04]  /*2ec00*/  LDL.LU R9, [R1+0x6c] ;  /* 0x00006c0001097983 */ /* 0x000ee80000300800 */
[----:B------:R-:W3:Y:S04]  /*2ec10*/  LDL.LU R10, [R1+0x7c] ;  /* 0x00007c00010a7983 */ /* 0x000ee80000300800 */
[----:B------:R-:W3:Y:S04]  /*2ec20*/  LDL.LU R11, [R1+0x1ac] ;  /* 0x0001ac00010b7983 */ /* 0x000ee80000300800 */
[----:B------:R0:W-:Y:S01]  /*2ec30*/  STS.128 [R3+0x80], R12 ;  /* 0x0000800c03007388 */ /* 0x0001e20000000c00 */
[----:B----4-:R-:W-:-:S03]  /*2ec40*/  F2FP.BF16.PACK_AB R8, R26, R20 ;  /* 0x000000141a08723e */ /* 0x010fc600000010ff */
[----:B------:R1:W-:Y:S04]  /*2ec50*/  STS.128 [R3+0x280], R16 ;  /* 0x0002801003007388 */ /* 0x0003e80000000c00 */
[----:B0-----:R-:W4:Y:S04]  /*2ec60*/  LDL.LU R13, [R1+0x1c0] ;  /* 0x0001c000010d7983 */ /* 0x001f280000300800 */
[----:B------:R-:W4:Y:S04]  /*2ec70*/  LDL.LU R14, [R1+0x1d0] ;  /* 0x0001d000010e7983 */ /* 0x000f280000300800 */
[----:B------:R-:W4:Y:S01]  /*2ec80*/  LDL.LU R15, [R1+0x1e4] ;  /* 0x0001e400010f7983 */ /* 0x000f220000300800 */
[----:B-1----:R-:W-:-:S03]  /*2ec90*/  F2FP.BF16.PACK_AB R16, R24, R25 ;  /* 0x000000191810723e */ /* 0x002fc600000010ff */
[----:B------:R-:W4:Y:S01]  /*2eca0*/  LDL.LU R17, [R1+0x1cc] ;  /* 0x0001cc0001117983 */ /* 0x000f220000300800 */
[----:B------:R-:W-:-:S03]  /*2ecb0*/  F2FP.BF16.PACK_AB R12, R22, R21 ;  /* 0x00000015160c723e */ /* 0x000fc600000010ff */
        /* <DEDUP_REMOVED lines=8> */
[----:B--2---:R-:W-:-:S02]  /*2ed40*/  F2FP.BF16.PACK_AB R4, R4, R5 ;  /* 0x000000050404723e */ /* 0x004fc400000010ff */
[----:B------:R-:W-:Y:S02]  /*2ed50*/  F2FP.BF16.PACK_AB R5, R27, R23 ;  /* 0x000000171b05723e */ /* 0x000fe400000010ff */
[----:B------:R-:W2:Y:S04]  /*2ed60*/  LDL.LU R23, [R1+0x48] ;  /* 0x0000480001177983 */ /* 0x000ea80000300800 */
[----:B------:R-:W2:Y:S01]  /*2ed70*/  LDL.LU R27, [R1+0x54] ;  /* 0x00005400011b7983 */ /* 0x000ea20000300800 */
[----:B---3--:R-:W-:-:S03]  /*2ed80*/  F2FP.BF16.PACK_AB R9, R28, R9 ;  /* 0x000000091c09723e */ /* 0x008fc600000010ff */
[----:B------:R-:W4:Y:S01]  /*2ed90*/  LDL.LU R28, [R1+0x1a3c] ;  /* 0x001a3c00011c7983 */ /* 0x000f220000300800 */
[----:B------:R-:W-:Y:S02]  /*2eda0*/  F2FP.BF16.PACK_AB R6, R29, R6 ;  /* 0x000000061d06723e */ /* 0x000fe400000010ff */
[----:B----4-:R-:W-:Y:S02]  /*2edb0*/  F2FP.BF16.PACK_AB R13, R28, R13 ;  /* 0x0000000d1c0d723e */ /* 0x010fe400000010ff */
[----:B------:R-:W3:Y:S04]  /*2edc0*/  LDL.LU R28, [R1+0x1a38] ;  /* 0x001a3800011c7983 */ /* 0x000ee80000300800 */
[----:B------:R-:W4:Y:S02]  /*2edd0*/  LDL.LU R29, [R1+0x1a34] ;  /* 0x001a3400011d7983 */ /* 0x000f240000300800 */
[----:B----4-:R-:W-:-:S02]  /*2ede0*/  F2FP.BF16.PACK_AB R10, R29, R10 ;  /* 0x0000000a1d0a723e */ /* 0x010fc400000010ff */
[----:B------:R-:W4:Y:S02]  /*2edf0*/  LDL.LU R29, [R1+0x1a30] ;  /* 0x001a3000011d7983 */ /* 0x000f240000300800 */
[----:B----4-:R-:W-:Y:S02]  /*2ee00*/  F2FP.BF16.PACK_AB R14, R29, R14 ;  /* 0x0000000e1d0e723e */ /* 0x010fe400000010ff */
[----:B------:R-:W4:Y:S02]  /*2ee10*/  LDL.LU R29, [R1+0x1a2c] ;  /* 0x001a2c00011d7983 */ /* 0x000f240000300800 */
[----:B----4-:R-:W-:Y:S02]  /*2ee20*/  F2FP.BF16.PACK_AB R18, R29, R18 ;  /* 0x000000121d12723e */ /* 0x010fe400000010ff */
[----:B------:R-:W4:Y:S02]  /*2ee30*/  LDL.LU R29, [R1+0x1a28] ;  /* 0x001a2800011d7983 */ /* 0x000f240000300800 */
[----:B----4-:R-:W-:-:S02]  /*2ee40*/  F2FP.BF16.PACK_AB R7, R29, R7 ;  /* 0x000000071d07723e */ /* 0x010fc400000010ff */
[----:B------:R-:W4:Y:S01]  /*2ee50*/  LDL.LU R29, [R1+0x1a24] ;  /* 0x001a2400011d7983 */ /* 0x000f220000300800 */
[----:B------:R-:W-:Y:S02]  /*2ee60*/  F2FP.BF16.PACK_AB R15, R0, R15 ;  /* 0x0000000f000f723e */ /* 0x000fe400000010ff */
[----:B------:R-:W-:Y:S01]  /*2ee70*/  F2FP.BF16.PACK_AB R19, R2, R19 ;  /* 0x000000130213723e */ /* 0x000fe200000010ff */
[----:B------:R-:W2:Y:S04]  /*2ee80*/  LDL.LU R0, [R1+0x1a20] ;  /* 0x001a200001007983 */ /* 0x000ea80000300800 */
[----:B------:R-:W2:Y:S04]  /*2ee90*/  LDL.LU R2, [R1+0x1a1c] ;  /* 0x001a1c0001027983 */ /* 0x000ea80000300800 */
[----:B------:R0:W-:Y:S04]  /*2eea0*/  STS.128 [R3+0x100], R4 ;  /* 0x0001000403007388 */ /* 0x0001e80000000c00 */
[----:B0-----:R-:W2:Y:S04]  /*2eeb0*/  LDL.LU R4, [R1+0x2c] ;  /* 0x00002c0001047983 */ /* 0x001ea80000300800 */
[----:B------:R-:W2:Y:S04]  /*2eec0*/  LDL.LU R5, [R1+0x40] ;  /* 0x0000400001057983 */ /* 0x000ea80000300800 */
[----:B------:R-:W2:Y:S04]  /*2eed0*/  LDL.LU R6, [R1+0x50] ;  /* 0x0000500001067983 */ /* 0x000ea80000300800 */
[----:B------:R-:W2:Y:S01]  /*2eee0*/  LDL R7, [R1+0x278] ;  /* 0x0002780001077983 */ /* 0x000ea20000100800 */
[----:B----4-:R-:W-:-:S05]  /*2eef0*/  F2FP.BF16.PACK_AB R11, R11, R29 ;  /* 0x0000001d0b0b723e */ /* 0x010fca00000010ff */
[----:B------:R0:W-:Y:S04]  /*2ef00*/  STS.128 [R3+0x300], R8 ;  /* 0x0003000803007388 */ /* 0x0001e80000000c00 */
[----:B0-----:R-:W4:Y:S04]  /*2ef10*/  LDL.LU R9, [R1+0xc] ;  /* 0x00000c0001097983 */ /* 0x001f280000300800 */
[----:B------:R-:W4:Y:S04]  /*2ef20*/  LDL.LU R10, [R1+0x14] ;  /* 0x00001400010a7983 */ /* 0x000f280000300800 */
[----:B------:R-:W4:Y:S01]  /*2ef30*/  LDL.LU R11, [R1+0x1c] ;  /* 0x00001c00010b7983 */ /* 0x000f220000300800 */
[----:B---3--:R-:W-:-:S03]  /*2ef40*/  F2FP.BF16.PACK_AB R17, R17, R28 ;  /* 0x0000001c1111723e */ /* 0x008fc600000010ff */
[----:B------:R-:W-:Y:S04]  /*2ef50*/  STS.128 [R3+0x180], R12 ;  /* 0x0001800c03007388 */ /* 0x000fe80000000c00 */
[----:B------:R-:W-:Y:S04]  /*2ef60*/  STS.128 [R3+0x380], R16 ;  /* 0x0003801003007388 */ /* 0x000fe80000000c00 */
[----:B------:R-:W-:Y:S06]  /*2ef70*/  BAR.SYNC.DEFER_BLOCKING 0x0 ;  /* 0x0000000000007b1d */ /* 0x000fec0000010000 */
[----:B------:R-:W0:Y:S01]  /*2ef80*/  S2R R28, SR_TID.X ;  /* 0x00000000001c7919 */ /* 0x000e220000002100 */
[----:B--2---:R-:W-:-:S03]  /*2ef90*/  F2FP.BF16.PACK_AB R25, R4, R25 ;  /* 0x000000190419723e */ /* 0x004fc600000010ff */
[----:B------:R-:W-:Y:S01]  /*2efa0*/  LDS.128 R12, [R7+0x400] ;  /* 0x00040000070c7984 */ /* 0x000fe20000000c00 */
[----:B------:R-:W-:Y:S02]  /*2efb0*/  F2FP.BF16.PACK_AB R26, R26, R0 ;  /* 0x000000001a1a723e */ /* 0x000fe400000010ff */
[----:B------:R-:W-:Y:S01]  /*2efc0*/  F2FP.BF16.PACK_AB R27, R27, R2 ;  /* 0x000000021b1b723e */ /* 0x000fe200000010ff */
[----:B------:R-:W-:Y:S01]  /*2efd0*/  LDS.128 R16, [R7+0xc00] ;  /* 0x000c000007107984 */ /* 0x000fe20000000c00 */
[----:B0-----:R-:W-:-:S04]  /*2efe0*/  SHF.R.U32.HI R28, RZ, 0x5, R28 ;  /* 0x00000005ff1c7819 */ /* 0x001fc8000001161c */
[----:B------:R-:W-:-:S05]  /*2eff0*/  SGXT.U32 R28, R28, 0x2 ;  /* 0x000000021c1c781a */ /* 0x000fca0000000000 */
[----:B------:R-:W-:Y:S02]  /*2f000*/  IMAD R29, R28, c[0x0][0x1c8], RZ ;  /* 0x000072001c1d7a24 */ /* 0x000fe400078e02ff */
[----:B------:R-:W-:-:S05]  /*2f010*/  IMAD.MOV.U32 R28, RZ, RZ, c[0x0][0x1c8] ;  /* 0x00007200ff1c7624 */ /* 0x000fca00078e00ff */
[----:B------:R-:W-:-:S04]  /*2f020*/  LEA R29, R28, R29, 0x2 ;  /* 0x0000001d1c1d7211 */ /* 0x000fc800078e10ff */
[----:B------:R-:W-:Y:S02]  /*2f030*/  LEA R29, R28, R29, 0x2 ;  /* 0x0000001d1c1d7211 */ /* 0x000fe400078e10ff */
[----:B------:R-:W-:-:S03]  /*2f040*/  LOP3.LUT R4, R7, 0x40, RZ, 0x3c, !PT ;  /* 0x0000004007047812 */ /* 0x000fc600078e3cff */
[----:B------:R-:W-:-:S05]  /*2f050*/  IMAD R29, R28, 0x4, R29 ;  /* 0x000000041c1d7824 */ /* 0x000fca00078e021d */
[----:B------:R-:W-:Y:S04]  /*2f060*/  STL [R1+0x19f4], R29 ;  /* 0x0019f41d01007387 */ /* 0x000fe80000100800 */
[----:B------:R-:W-:Y:S01]  /*2f070*/  STL [R1+0x3b0], R4 ;  /* 0x0003b00401007387 */ /* 0x000fe20000100800 */
[----:B------:R-:W-:-:S04]  /*2f080*/  LEA R0, R28, R29, 0x2 ;  /* 0x0000001d1c007211 */ /* 0x000fc800078e10ff */
[----:B------:R-:W-:Y:S02]  /*2f090*/  LEA R2, R28, R0, 0x2 ;  /* 0x000000001c027211 */ /* 0x000fe400078e10ff */
[----:B------:R-:W-:Y:S02]  /*2f0a0*/  F2FP.BF16.PACK_AB R22, R5, R22 ;  /* 0x000000160516723e */ /* 0x000fe400000010ff */
[----:B------:R-:W-:Y:S02]  /*2f0b0*/  F2FP.BF16.PACK_AB R23, R6, R23 ;  /* 0x000000170617723e */ /* 0x000fe400000010ff */
[----:B----4-:R-:W-:Y:S02]  /*2f0c0*/  F2FP.BF16.PACK_AB R20, R9, R20 ;  /* 0x000000140914723e */ /* 0x010fe400000010ff */
[----:B------:R-:W-:Y:S02]  /*2f0d0*/  F2FP.BF16.PACK_AB R24, R10, R24 ;  /* 0x000000180a18723e */ /* 0x000fe400000010ff */
[----:B------:R-:W-:-:S02]  /*2f0e0*/  F2FP.BF16.PACK_AB R21, R11, R21 ;  /* 0x000000150b15723e */ /* 0x000fc400000010ff */
[----:B------:R-:W0:Y:S04]  /*2f0f0*/  LDS.128 R8, [R7] ;  /* 0x0000000007087984 */ /* 0x000e280000000c00 */
[----:B0-----:R-:W-:Y:S04]  /*2f100*/  STL.64 [R1+0x140], R8 ;  /* 0x0001400801007387 */ /* 0x001fe80000100a00 */
[----:B------:R-:W-:Y:S04]  /*2f110*/  STL.64 [R1+0x148], R10 ;  /* 0x0001480a01007387 */ /* 0x000fe80000100a00 */
[----:B------:R-:W0:Y:S04]  /*2f120*/  LDS.128 R8, [R7+0x800] ;  /* 0x0008000007087984 */ /* 0x000e280000000c00 */
[----:B------:R-:W-:Y:S04]  /*2f130*/  STL [R1+0x20], R2 ;  /* 0x0000200201007387 */ /* 0x000fe80000100800 */
[----:B------:R-:W-:Y:S04]  /*2f140*/  STL.64 [R1+0x130], R12 ;  /* 0x0001300c01007387 */ /* 0x000fe80000100a00 */
[----:B------:R-:W-:Y:S04]  /*2f150*/  STL.64 [R1+0x138], R14 ;  /* 0x0001380e01007387 */ /* 0x000fe80000100a00 */
[----:B------:R-:W-:Y:S04]  /*2f160*/  LDS.128 R12, [R4] ;  /* 0x00000000040c7984 */ /* 0x000fe80000000c00 */
[----:B0-----:R-:W-:Y:S01]  /*2f170*/  STL [R1+0x160], R8 ;  /* 0x0001600801007387 */ /* 0x001fe20000100800 */
[----:B------:R-:W-:-:S03]  /*2f180*/  IMAD.MOV.U32 R0, RZ, RZ, R9 ;  /* 0x000000ffff007224 */ /* 0x000fc600078e0009 */
[----:B------:R-:W-:Y:S04]  /*2f190*/  STL.64 [R1+0x168], R10 ;  /* 0x0001680a01007387 */ /* 0x000fe80000100a00 */
[----:B------:R-:W0:Y:S04]  /*2f1a0*/  LDS.128 R8, [R4+0x400] ;  /* 0x0004000004087984 */ /* 0x000e280000000c00 */
[----:B------:R-:W-:Y:S04]  /*2f1b0*/  STL [R1+0x19f8], R0 ;  /* 0x0019f80001007387 */ /* 0x000fe80000100800 */
[----:B------:R-:W-:Y:S04]  /*2f1c0*/  STL.64 [R1+0x190], R16 ;  /* 0x0001901001007387 */ /* 0x000fe80000100a00 */
[----:B------:R-:W-:Y:S04]  /*2f1d0*/  STL.64 [R1+0x198], R18 ;  /* 0x0001981201007387 */ /* 0x000fe80000100a00 */
[----:B0-----:R-:W-:Y:S01]  /*2f1e0*/  STL [R1+0x150], R8 ;  /* 0x0001500801007387 */ /* 0x001fe20000100800 */
[----:B------:R-:W-:-:S03]  /*2f1f0*/  MOV R29, R9 ;  /* 0x00000009001d7202 */ /* 0x000fc60000000f00 */
[----:B------:R-:W-:Y:S04]  /*2f200*/  STL.64 [R1+0x120], R12 ;  /* 0x0001200c01007387 */ /* 0x000fe80000100a00 */
[----:B------:R-:W-:Y:S04]  /*2f210*/  STL.64 [R1+0x128], R14 ;  /* 0x0001280e01007387 */ /* 0x000fe80000100a00 */
[----:B------:R-:W-:Y:S04]  /*2f220*/  STL.64 [R1+0x158], R10 ;  /* 0x0001580a01007387 */ /* 0x000fe80000100a00 */
[----:B------:R-:W0:Y:S04]  /*2f230*/  LDS.128 R8, [R4+0x800] ;  /* 0x0008000004087984 */ /* 0x000e280000000c00 */
[----:B------:R1:W2:Y:S04]  /*2f240*/  LDS.128 R12, [R4+0xc00] ;  /* 0x000c0000040c7984 */ /* 0x0002a80000000c00 */
[----:B------:R-:W-:Y:S04]  /*2f250*/  STL [R1+0x19fc], R29 ;  /* 0x0019fc1d01007387 */ /* 0x000fe80000100800 */
[----:B-1----:R-:W3:Y:S04]  /*2f260*/  LDL.LU R4, [R1+0x80] ;  /* 0x0000800001047983 */ /* 0x002ee80000300800 */
[----:B------:R-:W-:Y:S06]  /*2f270*/  BAR.SYNC.DEFER_BLOCKING 0x0 ;  /* 0x0000000000007b1d */ /* 0x000fec0000010000 */
[----:B0-----:R0:W-:Y:S04]  /*2f280*/  STL.64 [R1+0x180], R8 ;  /* 0x0001800801007387 */ /* 0x0011e80000100a00 */
[----:B------:R1:W-:Y:S04]  /*2f290*/  STL.64 [R1+0x188], R10 ;  /* 0x0001880a01007387 */ /* 0x0003e80000100a00 */
[----:B0-----:R-:W4:Y:S04]  /*2f2a0*/  LDL.LU R8, [R1+0x88] ;  /* 0x0000880001087983 */ /* 0x001f280000300800 */
[----:B--2---:R0:W-:Y:S04]  /*2f2b0*/  STL.64 [R1+0x170], R12 ;  /* 0x0001700c01007387 */ /* 0x0041e80000100a00 */
[----:B------:R-:W-:Y:S04]  /*2f2c0*/  STL.64 [R1+0x178], R14 ;  /* 0x0001780e01007387 */ /* 0x000fe80000100a00 */
[----:B------:R-:W2:Y:S04]  /*2f2d0*/  LDL.LU R5, [R1+0x9c] ;  /* 0x00009c0001057983 */ /* 0x000ea80000300800 */
[----:B------:R-:W2:Y:S04]  /*2f2e0*/  LDL.LU R9, [R1+0xa0] ;  /* 0x0000a00001097983 */ /* 0x000ea80000300800 */
[----:B------:R-:W2:Y:S04]  /*2f2f0*/  LDL.LU R6, [R1+0xb0] ;  /* 0x0000b00001067983 */ /* 0x000ea80000300800 */
[----:B-1----:R-:W2:Y:S04]  /*2f300*/  LDL.LU R10, [R1+0xb4] ;  /* 0x0000b400010a7983 */ /* 0x002ea80000300800 */
[----:B------:R-:W2:Y:S04]  /*2f310*/  LDL.LU R7, [R1+0x1e8] ;  /* 0x0001e80001077983 */ /* 0x000ea80000300800 */
[----:B------:R-:W2:Y:S04]  /*2f320*/  LDL.LU R11, [R1+0x1f4] ;  /* 0x0001f400010b7983 */ /* 0x000ea80000300800 */
[----:B0-----:R-:W2:Y:S04]  /*2f330*/  LDL.LU R12, [R1+0x204] ;  /* 0x00020400010c7983 */ /* 0x001ea80000300800 */
        /* <DEDUP_REMOVED lines=14> */
[----:B------:R-:W-:Y:S01]  /*2f420*/  STS.128 [R3], R20 ;  /* 0x0000001403007388 */ /* 0x000fe20000000c00 */
[----:B------:R-:W-:-:S03]  /*2f430*/  LEA R28, R28, R2, 0x2 ;  /* 0x000000021c1c7211 */ /* 0x000fc600078e10ff */
[----:B------:R-:W-:Y:S04]  /*2f440*/  STS.128 [R3+0x200], R24 ;  /* 0x0002001803007388 */ /* 0x000fe80000000c00 */
[----:B--2---:R0:W-:Y:S04]  /*2f450*/  STL [R1+0x1a00], R29 ;  /* 0x001a001d01007387 */ /* 0x0041e80000100800 */
[----:B0-----:R-:W2:Y:S04]  /*2f460*/  LDL.LU R29, [R1+0x230] ;  /* 0x00023000011d7983 */ /* 0x001ea80000300800 */
[----:B------:R-:W2:Y:S04]  /*2f470*/  LDL.LU R15, [R1+0x234] ;  /* 0x00023400010f7983 */ /* 0x000ea80000300800 */
[----:B------:R-:W2:Y:S04]  /*2f480*/  LDL.LU R0, [R1+0x240] ;  /* 0x0002400001007983 */ /* 0x000ea80000300800 */
[----:B------:R-:W2:Y:S04]  /*2f490*/  LDL.LU R19, [R1+0x238] ;  /* 0x0002380001137983 */ /* 0x000ea80000300800 */
[----:B------:R-:W2:Y:S04]  /*2f4a0*/  LDL.LU R20, [R1+0xa8] ;  /* 0x0000a80001147983 */ /* 0x000ea80000300800 */
[----:B------:R-:W3:Y:S04]  /*2f4b0*/  LDL.LU R21, [R1+0x1e0] ;  /* 0x0001e00001157983 */ /* 0x000ee80000300800 */
[----:B------:R-:W4:Y:S04]  /*2f4c0*/  LDL.LU R22, [R1+0x1f8] ;  /* 0x0001f80001167983 */ /* 0x000f280000300800 */
[----:B------:R-:W4:Y:S04]  /*2f4d0*/  LDL.LU R23, [R1+0x200] ;  /* 0x0002000001177983 */ /* 0x000f280000300800 */
[----:B------:R-:W4:Y:S04]  /*2f4e0*/  LDL.LU R2, [R1+0x1a18] ;  /* 0x001a180001027983 */ /* 0x000f280000300800 */
[----:B------:R-:W4:Y:S04]  /*2f4f0*/  LDL.LU R27, [R1+0x98] ;  /* 0x00009800011b7983 */ /* 0x000f280000300800 */
[----:B------:R-:W4:Y:S04]  /*2f500*/  LDL.LU R24, [R1+0xa4] ;  /* 0x0000a40001187983 */ /* 0x000f280000300800 */
[----:B------:R-:W4:Y:S01]  /*2f510*/  LDL.LU R26, [R1+0x20c] ;  /* 0x00020c00011a7983 */ /* 0x000f220000300800 */
[----:B------:R-:W-:-:S02]  /*2f520*/  F2FP.BF16.PACK_AB R16, R13, R16 ;  /* 0x000000100d10723e */ /* 0x000fc400000010ff */
[----:B--2---:R-:W-:Y:S02]  /*2f530*/  F2FP.BF16.PACK_AB R9, R20, R9 ;  /* 0x000000091409723e */ /* 0x004fe400000010ff */
[----:B---3--:R-:W-:Y:S02]  /*2f540*/  F2FP.BF16.PACK_AB R10, R21, R10 ;  /* 0x0000000a150a723e */ /* 0x008fe400000010ff */
[----:B----4-:R-:W-:Y:S02]  /*2f550*/  F2FP.BF16.PACK_AB R7, R22, R7 ;  /* 0x000000071607723e */ /* 0x010fe400000010ff */
[----:B------:R-:W-:Y:S02]  /*2f560*/  F2FP.BF16.PACK_AB R4, R2, R4 ;  /* 0x000000040204723e */ /* 0x000fe400000010ff */
[----:B------:R-:W2:Y:S01]  /*2f570*/  LDL.LU R2, [R1+0x1a14] ;  /* 0x001a140001027983 */ /* 0x000ea20000300800 */
[----:B------:R-:W-:-:S03]  /*2f580*/  F2FP.BF16.PACK_AB R11, R23, R11 ;  /* 0x0000000b170b723e */ /* 0x000fc600000010ff */
[----:B------:R-:W3:Y:S01]  /*2f590*/  LDL.LU R20, [R1+0x244] ;  /* 0x0002440001147983 */ /* 0x000ee20000300800 */
[----:B------:R-:W-:-:S03]  /*2f5a0*/  F2FP.BF16.PACK_AB R5, R24, R5 ;  /* 0x000000051805723e */ /* 0x000fc600000010ff */
[----:B------:R-:W4:Y:S01]  /*2f5b0*/  LDL.LU R21, [R1+0x254] ;  /* 0x0002540001157983 */ /* 0x000f220000300800 */
[----:B------:R-:W-:-:S03]  /*2f5c0*/  F2FP.BF16.PACK_AB R12, R26, R12 ;  /* 0x0000000c1a0c723e */ /* 0x000fc600000010ff */
[----:B------:R-:W3:Y:S04]  /*2f5d0*/  LDL.LU R24, [R1+0x25c] ;  /* 0x00025c0001187983 */ /* 0x000ee80000300800 */
[----:B------:R-:W3:Y:S04]  /*2f5e0*/  LDL.LU R22, [R1+0x268] ;  /* 0x0002680001167983 */ /* 0x000ee80000300800 */
[----:B------:R-:W3:Y:S04]  /*2f5f0*/  LDL.LU R23, [R1+0x280] ;  /* 0x0002800001177983 */ /* 0x000ee80000300800 */
[----:B------:R-:W3:Y:S04]  /*2f600*/  LDL.LU R26, [R1+0x26c] ;  /* 0x00026c00011a7983 */ /* 0x000ee80000300800 */
[----:B------:R-:W3:Y:S01]  /*2f610*/  LDL.LU R13, [R1+0x1a10] ;  /* 0x001a1000010d7983 */ /* 0x000ee20000300800 */
[----:B------:R-:W-:Y:S01]  /*2f620*/  IMAD.MOV.U32 R25, RZ, RZ, c[0x0][0x1c8] ;  /* 0x00007200ff197624 */ /* 0x000fe200078e00ff */
[----:B------:R-:W-:-:S04]  /*2f630*/  F2FP.BF16.PACK_AB R8, R27, R8 ;  /* 0x000000081b08723e */ /* 0x000fc800000010ff */
[C---:B------:R-:W-:Y:S02]  /*2f640*/  LEA R27, R25.reuse, R28, 0x2 ;  /* 0x0000001c191b7211 */ /* 0x040fe400078e10ff */
[----:B--2---:R-:W-:Y:S02]  /*2f650*/  F2FP.BF16.PACK_AB R6, R6, R2 ;  /* 0x000000020606723e */ /* 0x004fe400000010ff */
[----:B------:R-:W-:-:S05]  /*2f660*/  LEA R2, R25, R27, 0x2 ;  /* 0x0000001b19027211 */ /* 0x000fca00078e10ff */
[----:B------:R-:W-:-:S05]  /*2f670*/  IMAD R2, R25, 0x4, R2 ;  /* 0x0000000419027824 */ /* 0x000fca00078e0202 */
[----:B------:R0:W-:Y:S01]  /*2f680*/  STL [R1+0x10], R2 ;  /* 0x0000100201007387 */ /* 0x0001e20000100800 */
[----:B---3--:R-:W-:-:S03]  /*2f690*/  F2FP.BF16.PACK_AB R13, R17, R13 ;  /* 0x0000000d110d723e */ /* 0x008fc600000010ff */
[----:B------:R-:W2:Y:S02]  /*2f6a0*/  LDL.LU R17, [R1+0x1a0c] ;  /* 0x001a0c0001117983 */ /* 0x000ea40000300800 */
[----:B--2---:R-:W-:Y:S02]  /*2f6b0*/  F2FP.BF16.PACK_AB R17, R14, R17 ;  /* 0x000000110e11723e */ /* 0x004fe400000010ff */
[----:B------:R-:W2:Y:S02]  /*2f6c0*/  LDL.LU R14, [R1+0x1a08] ;  /* 0x001a0800010e7983 */ /* 0x000ea40000300800 */
[----:B--2---:R-:W-:Y:S02]  /*2f6d0*/  F2FP.BF16.PACK_AB R14, R18, R14 ;  /* 0x0000000e120e723e */ /* 0x004fe400000010ff */
[----:B------:R-:W2:Y:S01]  /*2f6e0*/  LDL.LU R18, [R1+0x1a04] ;  /* 0x001a040001127983 */ /* 0x000ea20000300800 */
[----:B0-----:R-:W-:Y:S02]  /*2f6f0*/  LEA R2, R25, R2, 0x2 ;  /* 0x0000000219027211 */ /* 0x001fe400078e10ff */
[----:B--2---:R-:W-:-:S02]  /*2f700*/  F2FP.BF16.PACK_AB R18, R29, R18 ;  /* 0x000000121d12723e */ /* 0x004fc400000010ff */
[----:B------:R-:W2:Y:S04]  /*2f710*/  LDL.LU R29, [R1+0x1a00] ;  /* 0x001a0000011d7983 */ /* 0x000ea80000300800 */
[----:B------:R0:W-:Y:S01]  /*2f720*/  STL [R1+0x18], R2 ;  /* 0x0000180201007387 */ /* 0x0001e20000100800 */
[----:B--2---:R-:W-:-:S03]  /*2f730*/  F2FP.BF16.PACK_AB R15, R29, R15 ;  /* 0x0000000f1d0f723e */ /* 0x004fc600000010ff */
[----:B------:R-:W2:Y:S01]  /*2f740*/  LDL.LU R29, [R1+0x19fc] ;  /* 0x0019fc00011d7983 */ /* 0x000ea20000300800 */
[----:B0-----:R-:W-:-:S03]  /*2f750*/  LEA R2, R25, R2, 0x2 ;  /* 0x0000000219027211 */ /* 0x001fc600078e10ff */
[----:B------:R0:W-:Y:S01]  /*2f760*/  STS.128 [R3+0x80], R4 ;  /* 0x0000800403007388 */ /* 0x0001e20000000c00 */
[----:B------:R-:W-:-:S03]  /*2f770*/  F2FP.BF16.PACK_AB R19, R0, R19 ;  /* 0x000000130013723e */ /* 0x000fc600000010ff */
[----:B------:R-:W3:Y:S01]  /*2f780*/  LDL.LU R0, [R1+0x19f8] ;  /* 0x0019f80001007983 */ /* 0x000ee20000300800 */
[----:B0-----:R-:W-:Y:S01]  /*2f790*/  LEA R5, R25, R2, 0x2 ;  /* 0x0000000219057211 */ /* 0x001fe200078e10ff */
[----:B--2---:R-:W-:Y:S02]  /*2f7a0*/  IMAD.MOV.U32 R7, RZ, RZ, R29 ;  /* 0x000000ffff077224 */ /* 0x004fe400078e001d */
[----:B------:R-:W2:Y:S03]  /*2f7b0*/  LDL.LU R29, [R1+0x19f4] ;  /* 0x0019f400011d7983 */ /* 0x000ea60000300800 */
[----:B------:R-:W-:Y:S01]  /*2f7c0*/  MOV R6, R7 ;  /* 0x0000000700067202 */ /* 0x000fe20000000f00 */
[----:B------:R0:W-:Y:S04]  /*2f7d0*/  STL [R1+0x14], R2 ;  /* 0x0000140201007387 */ /* 0x0001e80000100800 */
[----:B------:R-:W4:Y:S04]  /*2f7e0*/  LDL.LU R4, [R1+0x258] ;  /* 0x0002580001047983 */ /* 0x000f280000300800 */
[----:B------:R-:W2:Y:S04]  /*2f7f0*/  LDL.LU R7, [R1+0x140] ;  /* 0x0001400001077983 */ /* 0x000ea80000300800 */
[----:B0-----:R-:W2:Y:S04]  /*2f800*/  LDL.LU R2, [R1+0x19f0] ;  /* 0x0019f00001027983 */ /* 0x001ea80000300800 */
[----:B------:R0:W-:Y:S04]  /*2f810*/  STS.128 [R3+0x280], R8 ;  /* 0x0002800803007388 */ /* 0x0001e80000000c00 */
[----:B------:R3:W-:Y:S04]  /*2f820*/  STS.128 [R3+0x100], R12 ;  /* 0x0001000c03007388 */ /* 0x0007e80000000c00 */
[----:B0-----:R-:W4:Y:S04]  /*2f830*/  LDL.LU R8, [R1+0x248] ;  /* 0x0002480001087983 */ /* 0x001f280000300800 */
[----:B------:R-:W4:Y:S01]  /*2f840*/  LDL.LU R9, [R1+0x260] ;  /* 0x0002600001097983 */ /* 0x000f220000300800 */
[----:B---3--:R-:W-:-:S03]  /*2f850*/  IMAD.MOV.U32 R13, RZ, RZ, R0 ;  /* 0x000000ffff0d7224 */ /* 0x008fc600078e0000 */
[----:B------:R0:W-:Y:S04]  /*2f860*/  STL [R1+0x1c], R5 ;  /* 0x00001c0501007387 */ /* 0x0001e80000100800 */
[----:B------:R-:W3:Y:S04]  /*2f870*/  LDL.LU R10, [R1+0x274] ;  /* 0x00027400010a7983 */ /* 0x000ee80000300800 */
[----:B------:R-:W3:Y:S04]  /*2f880*/  LDL.LU R11, [R1+0x288] ;  /* 0x00028800010b7983 */ /* 0x000ee80000300800 */
[----:B------:R-:W3:Y:S04]  /*2f890*/  LDL.LU R0, [R1+0x19ec] ;  /* 0x0019ec0001007983 */ /* 0x000ee80000300800 */
[----:B------:R-:W3:Y:S04]  /*2f8a0*/  LDL.LU R14, [R1+0x24c] ;  /* 0x00024c00010e7983 */ /* 0x000ee80000300800 */
[----:B------:R-:W3:Y:S01]  /*2f8b0*/  LDL.LU R15, [R1+0x250] ;  /* 0x00025000010f7983 */ /* 0x000ee20000300800 */
[----:B--2---:R-:W-:-:S03]  /*2f8c0*/  F2FP.BF16.PACK_AB R22, R22, R2 ;  /* 0x000000021616723e */ /* 0x004fc600000010ff */
[----:B------:R-:W2:Y:S01]  /*2f8d0*/  LDL.LU R2, [R1+0x19e8] ;  /* 0x0019e80001027983 */ /* 0x000ea20000300800 */
[C---:B0-----:R-:W-:Y:S02]  /*2f8e0*/  LEA R5, R25.reuse, R5, 0x2 ;  /* 0x0000000519057211 */ /* 0x041fe400078e10ff */
[----:B----4-:R-:W-:Y:S02]  /*2f8f0*/  F2FP.BF16.PACK_AB R21, R4, R21 ;  /* 0x000000150415723e */ /* 0x010fe400000010ff */
[----:B------:R-:W-:Y:S01]  /*2f900*/  LEA R4, R25, R5, 0x2 ;  /* 0x0000000519047211 */ /* 0x000fe200078e10ff */
[----:B------:R0:W-:Y:S01]  /*2f910*/  STS.128 [R3+0x300], R16 ;  /* 0x0003001003007388 */ /* 0x0001e20000000c00 */
[----:B---3--:R-:W-:-:S03]  /*2f920*/  F2FP.BF16.PACK_AB R23, R23, R0 ;  /* 0x000000001717723e */ /* 0x008fc600000010ff */
[----:B------:R-:W3:Y:S04]  /*2f930*/  LDL.LU R0, [R1+0x19e4] ;  /* 0x0019e40001007983 */ /* 0x000ee80000300800 */
[----:B------:R1:W-:Y:S04]  /*2f940*/  STL [R1+0x19dc], R4 ;  /* 0x0019dc0401007387 */ /* 0x0003e80000100800 */
[----:B0-----:R-:W4:Y:S01]  /*2f950*/  LDL R19, [R1+0x130] ;  /* 0x0001300001137983 */ /* 0x001f220000100800 */
[----:B------:R-:W-:Y:S01]  /*2f960*/  IMAD.MOV.U32 R18, RZ, RZ, R6 ;  /* 0x000000ffff127224 */ /* 0x000fe200078e0006 */
[----:B------:R-:W-:-:S02]  /*2f970*/  LEA R6, R25, R4, 0x2 ;  /* 0x0000000419067211 */ /* 0x000fc400078e10ff */
[----:B-1----:R-:W-:Y:S02]  /*2f980*/  MOV R4, c[0x0][0x1c8] ;  /* 0x0000720000047a02 */ /* 0x002fe40000000f00 */
[----:B------:R-:W-:Y:S02]  /*2f990*/  F2FP.BF16.PACK_AB R20, R14, R20 ;  /* 0x000000140e14723e */ /* 0x000fe400000010ff */
[----:B------:R-:W-:Y:S01]  /*2f9a0*/  F2FP.BF16.PACK_AB R8, R15, R8 ;  /* 0x000000080f08723e */ /* 0x000fe200000010ff */
[----:B------:R-:W-:Y:S01]  /*2f9b0*/  IMAD R6, R4, 0x4, R6 ;  /* 0x0000000404067824 */ /* 0x000fe200078e0206 */
[----:B------:R-:W-:Y:S02]  /*2f9c0*/  F2FP.BF16.PACK_AB R9, R9, R24 ;  /* 0x000000180909723e */ /* 0x000fe400000010ff */
[----:B------:R-:W-:Y:S01]  /*2f9d0*/  F2FP.BF16.PACK_AB R10, R10, R26 ;  /* 0x0000001a0a0a723e */ /* 0x000fe200000010ff */
[----:B------:R0:W-:Y:S01]  /*2f9e0*/  STS.128 [R3+0x180], R20 ;  /* 0x0001801403007388 */ /* 0x0001e20000000c00 */
[----:B--2---:R-:W-:-:S03]  /*2f9f0*/  F2FP.BF16.PACK_AB R11, R11, R2 ;  /* 0x000000020b0b723e */ /* 0x004fc600000010ff */
[----:B------:R-:W2:Y:S04]  /*2fa00*/  LDL.LU R2, [R1+0x19e0] ;  /* 0x0019e00001027983 */ /* 0x000ea80000300800 */
[----:B0-----:R-:W4:Y:S04]  /*2fa10*/  LDL R21, [R1+0x120] ;  /* 0x0001200001157983 */ /* 0x001f280000100800 */
[----:B------:R-:W-:Y:S04]  /*2fa20*/  STL [R1+0x8], R6 ;  /* 0x0000080601007387 */ /* 0x000fe80000100800 */
[----:B------:R-:W4:Y:S04]  /*2fa30*/  LDL.LU R20, [R1+0x20] ;  /* 0x0000200001147983 */ /* 0x000f280000300800 */
[----:B------:R0:W-:Y:S04]  /*2fa40*/  STS.128 [R3+0x380], R8 ;  /* 0x0003800803007388 */ /* 0x0001e80000000c00 */
[----:B0-----:R-:W4:Y:S04]  /*2fa50*/  LDL R11, [R1+0x150] ;  /* 0x00015000010b7983 */ /* 0x001f280000100800 */
[----:B------:R-:W0:Y:S04]  /*2fa60*/  S2R R24, SR_TID.X ;  /* 0x0000000000187919 */ /* 0x000e280000002100 */
[----:B------:R-:W1:Y:S01]  /*2fa70*/  S2R R26, SR_TID.X ;  /* 0x00000000001a7919 */ /* 0x000e620000002100 */
[----:B------:R-:W-:Y:S01]  /*2fa80*/  IMAD.MOV.U32 R22, RZ, RZ, c[0x0][0x1c8] ;  /* 0x00007200ff167624 */ /* 0x000fe200078e00ff */
[----:B------:R-:W-:-:S02]  /*2fa90*/  MOV R23, R13 ;  /* 0x0000000d00177202 */ /* 0x000fc40000000f00 */
[----:B------:R-:W-:Y:S01]  /*2faa0*/  LEA R4, R4, R29, 0x2 ;  /* 0x0000001d04047211 */ /* 0x000fe200078e10ff */
[----:B------:R-:W4:Y:S01]  /*2fab0*/  LDL R3, [R1+0x170] ;  /* 0x0001700001037983 */ /* 0x000f220000100800 */
[----:B0-----:R-:W-:-:S04]  /*2fac0*/  SHF.R.U32.HI R24, RZ, 0x5, R24 ;  /* 0x00000005ff187819 */ /* 0x001fc80000011618 */
[----:B------:R-:W-:Y:S02]  /*2fad0*/  SGXT.U32 R24, R24, 0x2 ;  /* 0x000000021818781a */ /* 0x000fe40000000000 */
[----:B-1----:R-:W-:-:S03]  /*2fae0*/  SHF.R.U32.HI R16, RZ, 0x5, R26 ;  /* 0x00000005ff107819 */ /* 0x002fc6000001161a */
[----:B------:R-:W-:Y:S01]  /*2faf0*/  IMAD R24, R24, c[0x0][0x1c8], RZ ;  /* 0x0000720018187a24 */ /* 0x000fe200078e02ff */
[----:B------:R-:W-:Y:S01]  /*2fb00*/  SGXT.U32 R16, R16, 0x2 ;  /* 0x000000021010781a */ /* 0x000fe20000000000 */
[----:B------:R-:W-:Y:S03]  /*2fb10*/  BAR.SYNC.DEFER_BLOCKING 0x0 ;  /* 0x0000000000007b1d */ /* 0x000fe60000010000 */
[----:B---3--:R-:W-:Y:S01]  /*2fb20*/  LEA R14, P6, R24, R0, 0x1 ;  /* 0x00000000180e7211 */ /* 0x008fe200078c08ff */
[----:B------:R-:W-:-:S05]  /*2fb30*/  IMAD R26, R16, c[0x0][0x1c8], RZ ;  /* 0x00007200101a7a24 */ /* 0x000fca00078e02ff */
[----:B------:R-:W-:Y:S01]  /*2fb40*/  LEA R26, R25, R26, 0x2 ;  /* 0x0000001a191a7211 */ /* 0x000fe200078e10ff */
[----:B------:R-:W-:-:S03]  /*2fb50*/  IMAD R6, R22, 0x4, R6 ;  /* 0x0000000416067824 */ /* 0x000fc600078e0206 */
[----:B------:R-:W-:Y:S02]  /*2fb60*/  LEA R12, P4, R26, R0, 0x1 ;  /* 0x000000001a0c7211 */ /* 0x000fe400078808ff */
[-C--:B--2---:R-:W-:Y:S01]  /*2fb70*/  LEA.HI.X.SX32 R15, R24, R2.reuse, 0x1, P6 ;  /* 0x00000002180f7211 */ /* 0x084fe200030f0eff */
[----:B------:R-:W-:Y:S01]  /*2fb80*/  IMAD R24, R16, c[0x0][0x1c8], RZ ;  /* 0x0000720010187a24 */ /* 0x000fe200078e02ff */
[----:B------:R-:W-:-:S04]  /*2fb90*/  LEA.HI.X.SX32 R13, R26, R2, 0x1, P4 ;  /* 0x000000021a0d7211 */ /* 0x000fc800020f0eff */
[C---:B------:R-:W-:Y:S02]  /*2fba0*/  LEA R24, R25.reuse, R24, 0x2 ;  /* 0x0000001819187211 */ /* 0x040fe400078e10ff */
[C---:B------:R-:W-:Y:S02]  /*2fbb0*/  LEA R26, R22.reuse, R6, 0x2 ;  /* 0x00000006161a7211 */ /* 0x040fe400078e10ff */
[----:B------:R-:W-:Y:S02]  /*2fbc0*/  LEA R24, R25, R24, 0x2 ;  /* 0x0000001819187211 */ /* 0x000fe400078e10ff */
[----:B------:R-:W-:Y:S02]  /*2fbd0*/  LEA R25, R22, R26, 0x2 ;  /* 0x0000001a16197211 */ /* 0x000fe400078e10ff */
[-C--:B------:R-:W-:Y:S02]  /*2fbe0*/  LEA R8, P6, R24, R0.reuse, 0x1 ;  /* 0x0000000018087211 */ /* 0x080fe400078c08ff */
[----:B------:R-:W-:-:S02]  /*2fbf0*/  LEA R16, P4, R29, R0, 0x1 ;  /* 0x000000001d107211 */ /* 0x000fc400078808ff */
[-C--:B------:R-:W-:Y:S01]  /*2fc00*/  LEA.HI.X.SX32 R9, R24, R2.reuse, 0x1, P6 ;  /* 0x0000000218097211 */ /* 0x080fe200030f0eff */
[C---:B------:R-:W-:Y:S01]  /*2fc10*/  IMAD R24, R22.reuse, 0x4, R25 ;  /* 0x0000000416187824 */ /* 0x040fe200078e0219 */
[----:B------:R-:W-:Y:S02]  /*2fc20*/  LEA.HI.X.SX32 R17, R29, R2, 0x1, P4 ;  /* 0x000000021d117211 */ /* 0x000fe400020f0eff */
[----:B------:R-:W-:Y:S01]  /*2fc30*/  MOV R29, R23 ;  /* 0x00000017001d7202 */ /* 0x000fe20000000f00 */
[C---:B------:R-:W-:Y:S01]  /*2fc40*/  IMAD R23, R22.reuse, 0x4, R24 ;  /* 0x0000000416177824 */ /* 0x040fe200078e0218 */
[----:B------:R0:W-:Y:S04]  /*2fc50*/  STG.E.U16 [R14.64], R7 ;  /* 0x000000070e007986 */ /* 0x0001e8000c101506 */
[----:B------:R1:W-:Y:S01]  /*2fc60*/  STL [R1+0x19d8], R24 ;  /* 0x0019d81801007387 */ /* 0x0003e20000100800 */
[----:B------:R-:W-:-:S03]  /*2fc70*/  LEA R10, R22, R23, 0x2 ;  /* 0x00000017160a7211 */ /* 0x000fc600078e10ff */
[----:B----4-:R2:W-:Y:S01]  /*2fc80*/  STG.E.U16 [R12.64], R21 ;  /* 0x000000150c007986 */ /* 0x0105e2000c101506 */
[----:B0-----:R-:W-:-:S03]  /*2fc90*/  LEA R14, P4, R4, R0, 0x1 ;  /* 0x00000000040e7211 */ /* 0x001fc600078808ff */
[----:B------:R0:W-:Y:S01]  /*2fca0*/  STG.E.U16 [R8.64], R19 ;  /* 0x0000001308007986 */ /* 0x0001e2000c101506 */
[----:B------:R-:W-:-:S03]  /*2fcb0*/  LEA.HI.X.SX32 R15, R4, R2, 0x1, P4 ;  /* 0x00000002040f7211 */ /* 0x000fc600020f0eff */
[----:B-1----:R-:W3:Y:S01]  /*2fcc0*/  LDL R24, [R1+0x160] ;  /* 0x0001600001187983 */ /* 0x002ee20000100800 */
[----:B--2---:R-:W-:-:S03]  /*2fcd0*/  LEA R12, P4, R20, R0, 0x1 ;  /* 0x00000000140c7211 */ /* 0x004fc600078808ff */
[----:B------:R1:W-:Y:S04]  /*2fce0*/  STG.E.U16 [R16.64], R11 ;  /* 0x0000000b10007986 */ /* 0x0003e8000c101506 */
[----:B0-----:R-:W2:Y:S01]  /*2fcf0*/  LDL.LU R19, [R1+0x10] ;  /* 0x0000100001137983 */ /* 0x001ea20000300800 */
[----:B------:R-:W-:-:S03]  /*2fd00*/  LEA.HI.X.SX32 R13, R20, R2, 0x1, P4 ;  /* 0x00000002140d7211 */ /* 0x000fc600020f0eff */
[----:B------:R-:W4:Y:S01]  /*2fd10*/  LDL.LU R4, [R1+0x18] ;  /* 0x0000180001047983 */ /* 0x000f220000300800 */
[----:B-1----:R-:W-:-:S03]  /*2fd20*/  LEA R11, R22, R10, 0x2 ;  /* 0x0000000a160b7211 */ /* 0x002fc600078e10ff */
[----:B------:R-:W2:Y:S04]  /*2fd30*/  LDL.LU R21, [R1+0x14] ;  /* 0x0000140001157983 */ /* 0x000ea80000300800 */
[----:B------:R-:W2:Y:S04]  /*2fd40*/  LDL R16, [R1+0x190] ;  /* 0x0001900001107983 */ /* 0x000ea80000100800 */
[----:B------:R-:W2:Y:S04]  /*2fd50*/  LDL.LU R20, [R1+0x1c] ;  /* 0x00001c0001147983 */ /* 0x000ea80000300800 */
[----:B------:R0:W-:Y:S04]  /*2fd60*/  STL.64 [R1+0x19c8], R10 ;  /* 0x0019c80a01007387 */ /* 0x0001e80000100a00 */
[----:B0-----:R-:W2:Y:S01]  /*2fd70*/  LDL R10, [R1+0x180] ;  /* 0x00018000010a7983 */ /* 0x001ea20000100800 */
[----:B------:R-:W-:Y:S01]  /*2fd80*/  IMAD.MOV.U32 R9, RZ, RZ, R29 ;  /* 0x000000ffff097224 */ /* 0x000fe200078e001d */
[----:B------:R-:W-:-:S02]  /*2fd90*/  LEA R8, P6, R28, R0, 0x1 ;  /* 0x000000001c087211 */ /* 0x000fc400078c08ff */
[----:B------:R-:W-:Y:S02]  /*2fda0*/  LEA R29, R22, R11, 0x2 ;  /* 0x0000000b161d7211 */ /* 0x000fe400078e10ff */
[----:B------:R-:W-:Y:S02]  /*2fdb0*/  MOV R11, R9 ;  /* 0x00000009000b7202 */ /* 0x000fe40000000f00 */
[----:B------:R-:W-:Y:S02]  /*2fdc0*/  LEA.HI.X.SX32 R9, R28, R2, 0x1, P6 ;  /* 0x000000021c097211 */ /* 0x000fe400030f0eff */
[----:B------:R-:W-:Y:S02]  /*2fdd0*/  LEA R29, R22, R29, 0x2 ;  /* 0x0000001d161d7211 */ /* 0x000fe400078e10ff */
[----:B------:R-:W-:-:S03]  /*2fde0*/  PRMT R17, R7, 0x7632, R17 ;  /* 0x0000763207117816 */ /* 0x000fc60000000011 */
[----:B------:R-:W-:-:S05]  /*2fdf0*/  IMAD R28, R22, 0x4, R29 ;  /* 0x00000004161c7824 */ /* 0x000fca00078e021d */
[----:B------:R-:W-:Y:S04]  /*2fe00*/  STL.64 [R1+0x19c0], R28 ;  /* 0x0019c01c01007387 */ /* 0x000fe80000100a00 */
[----:B---3--:R0:W-:Y:S02]  /*2fe10*/  STG.E.U16 [R14.64], R24 ;  /* 0x000000180e007986 */ /* 0x0081e4000c101506 */
[----:B0-----:R-:W-:Y:S01]  /*2fe20*/  IMAD.MOV.U32 R24, RZ, RZ, c[0x0][0x1c8] ;  /* 0x00007200ff187624 */ /* 0x001fe200078e00ff */
[----:B------:R-:W-:-:S04]  /*2fe30*/  LEA R14, P4, R27, R0, 0x1 ;  /* 0x000000001b0e7211 */ /* 0x000fc800078808ff */
[----:B------:R-:W-:Y:S02]  /*2fe40*/  LEA R24, R24, R27, 0x2 ;  /* 0x0000001b18187211 */ /* 0x000fe400078e10ff */
[----:B------:R-:W-:Y:S01]  /*2fe50*/  LEA.HI.X.SX32 R15, R27, R2, 0x1, P4 ;  /* 0x000000021b0f7211 */ /* 0x000fe200020f0eff */
[----:B--2---:R0:W-:Y:S04]  /*2fe60*/  STG.E.U16 [R12.64], R10 ;  /* 0x0000000a0c007986 */ /* 0x0041e8000c101506 */
[----:B------:R-:W-:Y:S04]  /*2fe70*/  STG.E.U16 [R8.64], R16 ;  /* 0x0000001008007986 */ /* 0x000fe8000c101506 */
[----:B------:R1:W-:Y:S01]  /*2fe80*/  STG.E.U16 [R14.64], R3 ;  /* 0x000000030e007986 */ /* 0x0003e2000c101506 */
[----:B0-----:R-:W-:-:S04]  /*2fe90*/  LEA R12, P4, R24, R0, 0x1 ;  /* 0x00000000180c7211 */ /* 0x001fc800078808ff */
[----:B------:R-:W-:Y:S02]  /*2fea0*/  LEA.HI.X.SX32 R13, R24, R2, 0x1, P4 ;  /* 0x00000002180d7211 */ /* 0x000fe400020f0eff */
[C---:B-1----:R-:W-:Y:S02]  /*2feb0*/  LEA R14, P4, R19.reuse, R0, 0x1 ;  /* 0x00000000130e7211 */ /* 0x042fe400078808ff */
[----:B------:R-:W-:Y:S02]  /*2fec0*/  LEA R9, R22, R28, 0x2 ;  /* 0x0000001c16097211 */ /* 0x000fe400078e10ff */
[----:B------:R-:W-:Y:S01]  /*2fed0*/  LEA.HI.X.SX32 R15, R19, R2, 0x1, P4 ;  /* 0x00000002130f7211 */ /* 0x000fe200020f0eff */
[----:B------:R-:W2:Y:S01]  /*2fee0*/  LDL.LU R28, [R1+0x120] ;  /* 0x00012000011c7983 */ /* 0x000ea20000300800 */
[----:B----4-:R-:W-:-:S03]  /*2fef0*/  LEA R16, P4, R4, R0, 0x1 ;  /* 0x0000000004107211 */ /* 0x010fc600078808ff */
[----:B------:R-:W3:Y:S04]  /*2ff00*/  LDL.LU R24, [R1+0x8] ;  /* 0x0000080001187983 */ /* 0x000ee80000300800 */
[----:B------:R0:W-:Y:S04]  /*2ff10*/  STG.E.U16 [R12.64], R17 ;  /* 0x000000110c007986 */ /* 0x0001e8000c101506 */
[----:B------:R-:W4:Y:S01]  /*2ff20*/  LDL.LU R10, [R1+0x130] ;  /* 0x00013000010a7983 */ /* 0x000f220000300800 */
[----:B0-----:R-:W-:-:S03]  /*2ff30*/  LEA.HI.X.SX32 R17, R4, R2, 0x1, P4 ;  /* 0x0000000204117211 */ /* 0x001fc600020f0eff */
[----:B------:R-:W3:Y:S01]  /*2ff40*/  LDL.LU R4, [R1+0x19dc] ;  /* 0x0019dc0001047983 */ /* 0x000ee20000300800 */
[----:B------:R-:W-:Y:S02]  /*2ff50*/  MOV R29, R18 ;  /* 0x00000012001d7202 */ /* 0x000fe40000000f00 */
[----:B------:R-:W-:-:S04]  /*2ff60*/  LEA R18, P6, R21, R0, 0x1 ;  /* 0x0000000015127211 */ /* 0x000fc800078c08ff */
[----:B------:R-:W-:Y:S01]  /*2ff70*/  LEA.HI.X.SX32 R19, R21, R2, 0x1, P6 ;  /* 0x0000000215137211 */ /* 0x000fe200030f0eff */
[----:B------:R0:W-:Y:S01]  /*2ff80*/  STL.64 [R1+0x19d0], R16 ;  /* 0x0019d01001007387 */ /* 0x0001e20000100a00 */
[----:B------:R-:W-:-:S03]  /*2ff90*/  MOV R21, c[0x0][0x1c8] ;  /* 0x0000720000157a02 */ /* 0x000fc60000000f00 */
[----:B------:R1:W-:Y:S01]  /*2ffa0*/  STL.64 [R1+0x19b8], R18 ;  /* 0x0019b81201007387 */ /* 0x0003e20000100a00 */
[CC--:B0-----:R-:W-:Y:S02]  /*2ffb0*/  LEA R16, P6, R5.reuse, R0.reuse, 0x1 ;  /* 0x0000000005107211 */ /* 0x0c1fe400078c08ff */
[C---:B-1----:R-:W-:Y:S02]  /*2ffc0*/  LEA R18, P4, R20.reuse, R0, 0x1 ;  /* 0x0000000014127211 */ /* 0x042fe400078808ff */
[-C--:B------:R-:W-:Y:S02]  /*2ffd0*/  LEA.HI.X.SX32 R17, R5, R2.reuse, 0x1, P6 ;  /* 0x0000000205117211 */ /* 0x080fe400030f0eff */
[----:B------:R-:W-:-:S05]  /*2ffe0*/  LEA.HI.X.SX32 R19, R20, R2, 0x1, P4 ;  /* 0x0000000214137211 */ /* 0x000fca00020f0eff */
[----:B------:R0:W-:Y:S04]  /*2fff0*/  STL.64 [R1+0x10], R18 ;  /* 0x0000101201007387 */ /* 0x0001e80000100a00 */
[----:B------:R1:W-:Y:S01]  /*30000*/  STL.64 [R1+0x18], R16 ;  /* 0x0000181001007387 */ /* 0x0003e20000100a00 */
[----:B--2---:R-:W-:Y:S01]  /*30010*/  PRMT R27, R28, 0x7632, R27 ;  /* 0x000076321c1b7816 */ /* 0x004fe2000000001b */
[----:B---3--:R-:W-:Y:S01]  /*30020*/  IMAD R28, R21, 0x4, R4 ;  /* 0x00000004151c7824 */ /* 0x008fe200078e0204 */
[----:B0-----:R-:W-:-:S04]  /*30030*/  LEA R18, P4, R4, R0, 0x1 ;  /* 0x0000000004127211 */ /* 0x001fc800078808ff */
[----:B-1----:R-:W-:Y:S02]  /*30040*/  LEA R16, P6, R28, R0, 0x1 ;  /* 0x000000001c107211 */ /* 0x002fe400078c08ff */
[-C--:B------:R-:W-:Y:S02]  /*30050*/  LEA.HI.X.SX32 R19, R4, R2.reuse, 0x1, P4 ;  /* 0x0000000204137211 */ /* 0x080fe400020f0eff */
[----:B------:R-:W-:-:S03]  /*30060*/  LEA.HI.X.SX32 R17, R28, R2, 0x1, P6 ;  /* 0x000000021c117211 */ /* 0x000fc600030f0eff */
[----:B------:R-:W-:Y:S04]  /*30070*/  STL.64 [R1+0x28], R18 ;  /* 0x0000281201007387 */ /* 0x000fe80000100a00 */
[----:B------:R0:W-:Y:S02]  /*30080*/  STL.64 [R1+0x30], R16 ;  /* 0x0000301001007387 */ /* 0x0001e40000100a00 */
[----:B0-----:R-:W-:-:S04]  /*30090*/  LEA R16, P4, R24, R0, 0x1 ;  /* 0x0000000018107211 */ /* 0x001fc800078808ff */
[----:B------:R-:W-:Y:S02]  /*300a0*/  LEA.HI.X.SX32 R17, R24, R2, 0x1, P4 ;  /* 0x0000000218117211 */ /* 0x000fe400020f0eff */
[----:B------:R-:W2:Y:S01]  /*300b0*/  LDL.LU R24, [R1+0x19d8] ;  /* 0x0019d80001187983 */ /* 0x000ea20000300800 */
[----:B------:R-:W-:-:S05]  /*300c0*/  IMAD R3, R22, 0x4, R9 ;  /* 0x0000000416037824 */ /* 0x000fca00078e0209 */
[----:B------:R-:W-:-:S04]  /*300d0*/  LEA R7, R22, R3, 0x2 ;  /* 0x0000000316077211 */ /* 0x000fc800078e10ff */
[----:B------:R-:W-:-:S05]  /*300e0*/  LEA R8, R22, R7, 0x2 ;  /* 0x0000000716087211 */ /* 0x000fca00078e10ff */
[C---:B------:R-:W-:Y:S01]  /*300f0*/  IMAD R12, R22.reuse, 0x4, R8 ;  /* 0x00000004160c7824 */ /* 0x040fe200078e0208 */
[----:B------:R-:W-:-:S04]  /*30100*/  LEA R19, R22, R23, 0x2 ;  /* 0x0000001716137211 */ /* 0x000fc800078e10ff */
[C---:B------:R-:W-:Y:S02]  /*30110*/  LEA R13, R22.reuse, R12, 0x2 ;  /* 0x0000000c160d7211 */ /* 0x040fe400078e10ff */
[----:B------:R-:W-:Y:S02]  /*30120*/  MOV R4, c[0x0][0x1c8] ;  /* 0x0000720000047a02 */ /* 0x000fe40000000f00 */
[C---:B------:R-:W-:Y:S01]  /*30130*/  LEA R20, R22.reuse, R13, 0x2 ;  /* 0x0000000d16147211 */ /* 0x040fe200078e10ff */
[----:B------:R-:W-:Y:S01]  /*30140*/  IMAD R19, R22, 0x4, R19 ;  /* 0x0000000416137824 */ /* 0x000fe200078e0213 */
[----:B------:R0:W-:Y:S03]  /*30150*/  STG.E.U16 [R14.64], R27 ;  /* 0x0000001b0e007986 */ /* 0x0001e6000c101506 */
[----:B------:R-:W-:Y:S01]  /*30160*/  IMAD R21, R4, 0x4, R20 ;  /* 0x0000000404157824 */ /* 0x000fe200078e0214 */
[----:B------:R-:W-:-:S02]  /*30170*/  LEA R28, P6, R6, R0, 0x1 ;  /* 0x00000000061c7211 */ /* 0x000fc400078c08ff */
[----:B------:R-:W-:Y:S02]  /*30180*/  LEA R19, R22, R19, 0x2 ;  /* 0x0000001316137211 */ /* 0x000fe400078e10ff */
[----:B------:R-:W-:Y:S02]  /*30190*/  LEA R22, R4, R21, 0x2 ;  /* 0x0000001504167211 */ /* 0x000fe400078e10ff */
[----:B0-----:R-:W-:Y:S02]  /*301a0*/  LEA R14, P4, R26, R0, 0x1 ;  /* 0x000000001a0e7211 */ /* 0x001fe400078808ff */
[----:B------:R-:W-:Y:S02]  /*301b0*/  MOV R18, R29 ;  /* 0x0000001d00127202 */ /* 0x000fe40000000f00 */
[----:B------:R-:W-:Y:S02]  /*301c0*/  LEA.HI.X.SX32 R29, R6, R2, 0x1, P6 ;  /* 0x00000002061d7211 */ /* 0x000fe400030f0eff */
[----:B----4-:R-:W-:-:S02]  /*301d0*/  PRMT R5, R10, 0x7632, R5 ;  /* 0x000076320a057816 */ /* 0x010fc40000000005 */
[----:B------:R-:W-:Y:S01]  /*301e0*/  LEA.HI.X.SX32 R15, R26, R2, 0x1, P4 ;  /* 0x000000021a0f7211 */ /* 0x000fe200020f0eff */
[----:B------:R-:W-:Y:S01]  /*301f0*/  IMAD R6, R4, 0x4, R22 ;  /* 0x0000000404067824 */ /* 0x000fe200078e0216 */
[----:B------:R0:W-:Y:S01]  /*30200*/  STL.64 [R1+0x38], R16 ;  /* 0x0000381001007387 */ /* 0x0001e20000100a00 */
[----:B------:R-:W-:-:S03]  /*30210*/  MOV R26, R11 ;  /* 0x0000000b001a7202 */ /* 0x000fc60000000f00 */
[----:B------:R-:W-:Y:S01]  /*30220*/  LEA R27, R4, R6, 0x2 ;  /* 0x00000006041b7211 */ /* 0x000fe200078e10ff */
[----:B0-----:R-:W3:Y:S04]  /*30230*/  LDL.LU.64 R16, [R1+0x19d0] ;  /* 0x0019d00001107983 */ /* 0x001ee80000300a00 */
[----:B------:R0:W-:Y:S04]  /*30240*/  STL.64 [R1+0x40], R28 ;  /* 0x0000401c01007387 */ /* 0x0001e80000100a00 */
[----:B------:R1:W-:Y:S01]  /*30250*/  STL.64 [R1+0x48], R14 ;  /* 0x0000480e01007387 */ /* 0x0003e20000100a00 */
[----:B0-----:R-:W-:-:S04]  /*30260*/  LEA R28, P6, R25, R0, 0x1 ;  /* 0x00000000191c7211 */ /* 0x001fc800078c08ff */
[----:B------:R-:W-:Y:S01]  /*30270*/  LEA.HI.X.SX32 R29, R25, R2, 0x1, P6 ;  /* 0x00000002191d7211 */ /* 0x000fe200030f0eff */
[----:B------:R-:W-:Y:S01]  /*30280*/  IMAD R25, R4, 0x4, R27 ;  /* 0x0000000404197824 */ /* 0x000fe200078e021b */
[----:B-1----:R-:W-:-:S04]  /*30290*/  LEA R14, P6, R23, R0, 0x1 ;  /* 0x00000000170e7211 */ /* 0x002fc800078c08ff */
[----:B------:R-:W-:Y:S02]  /*302a0*/  LEA.HI.X.SX32 R15, R23, R2, 0x1, P6 ;  /* 0x00000002170f7211 */ /* 0x000fe400030f0eff */
[----:B------:R-:W-:Y:S02]  /*302b0*/  MOV R23, c[0x0][0x1c8] ;  /* 0x0000720000177a02 */ /* 0x000fe40000000f00 */
[----:B--2---:R-:W-:-:S04]  /*302c0*/  LEA R10, P4, R24, R0, 0x1 ;  /* 0x00000000180a7211 */ /* 0x004fc800078808ff */
[----:B------:R-:W-:-:S05]  /*302d0*/  LEA.HI.X.SX32 R11, R24, R2, 0x1, P4 ;  /* 0x00000002180b7211 */ /* 0x000fca00020f0eff */
[----:B------:R0:W-:Y:S01]  /*302e0*/  STL.64 [R1+0x20], R10 ;  /* 0x0000200a01007387 */ /* 0x0001e20000100a00 */
[----:B------:R-:W-:-:S03]  /*302f0*/  LEA R24, R4, R25, 0x2 ;  /* 0x0000001904187211 */ /* 0x000fc600078e10ff */
[----:B0-----:R-:W2:Y:S02]  /*30300*/  LDL.LU.64 R10, [R1+0x19c8] ;  /* 0x0019c800010a7983 */ /* 0x001ea40000300a00 */
[----:B------:R-:W-:Y:S02]  /*30310*/  IMAD R23, R23, 0x4, R24 ;  /* 0x0000000417177824 */ /* 0x000fe400078e0218 */
[----:B------:R0:W-:Y:S04]  /*30320*/  STL.64 [R1+0x8], R14 ;  /* 0x0000080e01007387 */ /* 0x0001e80000100a00 */
[----:B0-----:R-:W4:Y:S04]  /*30330*/  LDL.LU R15, [R1+0x174] ;  /* 0x00017400010f7983 */ /* 0x001f280000300800 */
[----:B------:R0:W-:Y:S02]  /*30340*/  STL.64 [R1+0x19a0], R24 ;  /* 0x0019a01801007387 */ /* 0x0001e40000100a00 */
[----:B0-----:R-:W-:-:S02]  /*30350*/  MOV R24, R28 ;  /* 0x0000001c00187202 */ /* 0x001fc40000000f00 */
[----:B------:R-:W-:Y:S02]  /*30360*/  MOV R25, R29 ;  /* 0x0000001d00197202 */ /* 0x000fe40000000f00 */
[----:B------:R-:W4:Y:S04]  /*30370*/  LDL.LU.64 R28, [R1+0x19c0] ;  /* 0x0019c000011c7983 */ /* 0x000f280000300a00 */
[----:B---3--:R0:W-:Y:S04]  /*30380*/  STG.E.U16 [R16.64], R5 ;  /* 0x0000000510007986 */ /* 0x0081e8000c101506 */
[----:B0-----:R-:W3:Y:S01]  /*30390*/  LDL.LU R17, [R1+0x150] ;  /* 0x0001500001117983 */ /* 0x001ee20000300800 */
[----:B--2---:R-:W-:-:S04]  /*303a0*/  LEA R4, P4, R10, R0, 0x1 ;  /* 0x000000000a047211 */ /* 0x004fc800078808ff */
[----:B------:R-:W-:Y:S02]  /*303b0*/  LEA.HI.X.SX32 R5, R10, R2, 0x1, P4 ;  /* 0x000000020a057211 */ /* 0x000fe400020f0eff */
[----:B------:R-:W-:-:S03]  /*303c0*/  LEA R14, P6, R11, R0, 0x1 ;  /* 0x000000000b0e7211 */ /* 0x000fc600078c08ff */
[----:B------:R4:W-:Y:S01]  /*303d0*/  STL.64 [R1+0x1918], R4 ;  /* 0x0019180401007387 */ /* 0x0009e20000100a00 */
[----:B------:R-:W-:Y:S01]  /*303e0*/  LEA R10, P4, R19, R0, 0x1 ;  /* 0x00000000130a7211 */ /* 0x000fe200078808ff */
[----:B----4-:R-:W-:Y:S01]  /*303f0*/  IMAD.MOV.U32 R4, RZ, RZ, R15 ;  /* 0x000000ffff047224 */ /* 0x010fe200078e000f */
[----:B------:R-:W-:Y:S02]  /*30400*/  LEA.HI.X.SX32 R15, R11, R2, 0x1, P6 ;  /* 0x000000020b0f7211 */ /* 0x000fe400030f0eff */
[----:B------:R-:W-:Y:S02]  /*30410*/  MOV R5, R18 ;  /* 0x0000001200057202 */ /* 0x000fe40000000f00 */
[----:B------:R-:W-:-:S04]  /*30420*/  MOV R11, R19 ;  /* 0x00000013000b7202 */ /* 0x000fc80000000f00 */
[----:B------:R-:W-:Y:S02]  /*30430*/  LEA.HI.X.SX32 R11, R11, R2, 0x1, P4 ;  /* 0x000000020b0b7211 */ /* 0x000fe400020f0eff */
[C---:B------:R-:W-:Y:S01]  /*30440*/  LEA R18, P6, R29.reuse, R0, 0x1 ;  /* 0x000000001d127211 */ /* 0x040fe200078c08ff */
[----:B------:R-:W-:Y:S03]  /*30450*/  STL.64 [R1+0x1908], R14 ;  /* 0x0019080e01007387 */ /* 0x000fe60000100a00 */
[----:B------:R-:W-:Y:S01]  /*30460*/  LEA.HI.X.SX32 R19, R29, R2, 0x1, P6 ;  /* 0x000000021d137211 */ /* 0x000fe200030f0eff */
[----:B------:R-:W-:Y:S04]  /*30470*/  STL.64 [R1+0x1900], R10 ;  /* 0x0019000a01007387 */ /* 0x000fe80000100a00 */
[----:B------:R0:W-:Y:S04]  /*30480*/  STL.64 [R1+0x58], R18 ;  /* 0x0000581201007387 */ /* 0x0001e80000100a00 */
[----:B0-----:R-:W2:Y:S01]  /*30490*/  LDL.LU.64 R18, [R1+0x19b8] ;  /* 0x0019b80001127983 */ /* 0x001ea20000300a00 */
[----:B------:R-:W-:-:S05]  /*304a0*/  MOV R14, c[0x0][0x1c8] ;  /* 0x00007200000e7a02 */ /* 0x000fca0000000f00 */
[----:B------:R-:W-:Y:S01]  /*304b0*/  IMAD R16, R14, 0x4, R23 ;  /* 0x000000040e107824 */ /* 0x000fe200078e0217 */
[----:B---3--:R-:W-:-:S04]  /*304c0*/  PRMT R15, R17, 0x7632, R15 ;  /* 0x00007632110f7816 */ /* 0x008fc8000000000f */
[----:B------:R-:W-:Y:S02]  /*304d0*/  LEA R17, R14, R16, 0x2 ;  /* 0x000000100e117211 */ /* 0x000fe400078e10ff */
[----:B------:R-:W-:Y:S01]  /*304e0*/  LEA R10, P4, R28, R0, 0x1 ;  /* 0x000000001c0a7211 */ /* 0x000fe200078808ff */
[----:B------:R-:W-:Y:S02]  /*304f0*/  IMAD.MOV.U32 R29, RZ, RZ, R26 ;  /* 0x000000ffff1d7224 */ /* 0x000fe400078e001a */
[----:B------:R0:W-:Y:S01]  /*30500*/  STL.64 [R1+0x19a8], R16 ;  /* 0x0019a81001007387 */ /* 0x0001e20000100a00 */
[----:B------:R-:W-:Y:S02]  /*30510*/  LEA R26, R14, R17, 0x2 ;  /* 0x000000110e1a7211 */ /* 0x000fe400078e10ff */
[----:B------:R-:W-:Y:S02]  /*30520*/  LEA.HI.X.SX32 R11, R28, R2, 0x1, P4 ;  /* 0x000000021c0b7211 */ /* 0x000fe400020f0eff */
[----:B0-----:R-:W-:-:S02]  /*30530*/  MOV R16, R4 ;  /* 0x0000000400107202 */ /* 0x001fc40000000f00 */
[C---:B------:R-:W-:Y:S01]  /*30540*/  LEA R4, P6, R9.reuse, R0, 0x1 ;  /* 0x0000000009047211 */ /* 0x040fe200078c08ff */
[----:B------:R-:W-:Y:S01]  /*30550*/  IMAD.MOV.U32 R17, RZ, RZ, R5 ;  /* 0x000000ffff117224 */ /* 0x000fe200078e0005 */
[----:B------:R0:W-:Y:S02]  /*30560*/  STL.64 [R1+0x19b0], R26 ;  /* 0x0019b01a01007387 */ /* 0x0001e40000100a00 */
[----:B------:R-:W-:Y:S02]  /*30570*/  LEA.HI.X.SX32 R5, R9, R2, 0x1, P6 ;  /* 0x0000000209057211 */ /* 0x000fe400030f0eff */
[----:B------:R-:W-:Y:S01]  /*30580*/  LEA R28, R14, R26, 0x2 ;  /* 0x0000001a0e1c7211 */ /* 0x000fe200078e10ff */
[----:B------:R1:W-:Y:S04]  /*30590*/  STL.64 [R1], R10 ;  /* 0x0000000a01007387 */ /* 0x0003e80000100a00 */
[----:B0-----:R-:W3:Y:S04]  /*305a0*/  LDL.LU.64 R26, [R1+0x10] ;  /* 0x00001000011a7983 */ /* 0x001ee80000300a00 */
[----:B------:R0:W-:Y:S01]  /*305b0*/  STL.64 [R1+0x60], R4 ;  /* 0x0000600401007387 */ /* 0x0001e20000100a00 */
[----:B-1----:R-:W-:-:S04]  /*305c0*/  LEA R10, P4, R3, R0, 0x1 ;  /* 0x00000000030a7211 */ /* 0x002fc800078808ff */
[----:B------:R-:W-:Y:S02]  /*305d0*/  LEA.HI.X.SX32 R11, R3, R2, 0x1, P4 ;  /* 0x00000002030b7211 */ /* 0x000fe400020f0eff */
[----:B0-----:R-:W-:-:S04]  /*305e0*/  LEA R4, P6, R7, R0, 0x1 ;  /* 0x0000000007047211 */ /* 0x001fc800078c08ff */
[----:B------:R-:W-:Y:S01]  /*305f0*/  LEA.HI.X.SX32 R5, R7, R2, 0x1, P6 ;  /* 0x0000000207057211 */ /* 0x000fe200030f0eff */
[----:B--2---:R0:W-:Y:S04]  /*30600*/  STG.E.U16 [R18.64], R15 ;  /* 0x0000000f12007986 */ /* 0x0041e8000c101506 */
[----:B0-----:R-:W2:Y:S04]  /*30610*/  LDL.LU R19, [R1+0x180] ;  /* 0x0001800001137983 */ /* 0x001ea80000300800 */
[----:B------:R-:W-:Y:S04]  /*30620*/  STL.64 [R1+0x3a0], R10 ;  /* 0x0003a00a01007387 */ /* 0x000fe80000100a00 */
[----:B------:R0:W-:Y:S04]  /*30630*/  STL.64 [R1+0x1930], R4 ;  /* 0x0019300401007387 */ /* 0x0001e80000100a00 */
[----:B0-----:R-:W4:Y:S01]  /*30640*/  LDL.LU R5, [R1+0x160] ;  /* 0x0001600001057983 */ /* 0x001f220000300800 */
[----:B------:R-:W-:Y:S01]  /*30650*/  LEA R10, P4, R8, R0, 0x1 ;  /* 0x00000000080a7211 */ /* 0x000fe200078808ff */
[----:B------:R-:W-:Y:S01]  /*30660*/  IMAD.MOV.U32 R7, RZ, RZ, c[0x0][0x1c8] ;  /* 0x00007200ff077624 */ /* 0x000fe200078e00ff */
[----:B------:R-:W-:-:S02]  /*30670*/  LEA R9, R14, R28, 0x2 ;  /* 0x0000001c0e097211 */ /* 0x000fc400078e10ff */
[----:B------:R-:W-:Y:S02]  /*30680*/  LEA R14, P6, R12, R0, 0x1 ;  /* 0x000000000c0e7211 */ /* 0x000fe400078c08ff */
[-C--:B------:R-:W-:Y:S02]  /*30690*/  LEA.HI.X.SX32 R11, R8, R2.reuse, 0x1, P4 ;  /* 0x00000002080b7211 */ /* 0x080fe400020f0eff */
[C---:B------:R-:W-:Y:S02]  /*306a0*/  LEA R3, R7.reuse, R9, 0x2 ;  /* 0x0000000907037211 */ /* 0x040fe400078e10ff */
[----:B------:R-:W-:Y:S01]  /*306b0*/  LEA.HI.X.SX32 R15, R12, R2, 0x1, P6 ;  /* 0x000000020c0f7211 */ /* 0x000fe200030f0eff */
[----:B------:R0:W-:Y:S01]  /*306c0*/  STL.64 [R1+0x1910], R10 ;  /* 0x0019100a01007387 */ /* 0x0001e20000100a00 */
[----:B------:R-:W-:-:S03]  /*306d0*/  LEA R7, R7, R3, 0x2 ;  /* 0x0000000307077211 */ /* 0x000fc600078e10ff */
[----:B------:R1:W-:Y:S01]  /*306e0*/  STL.64 [R1+0x1920], R14 ;  /* 0x0019200e01007387 */ /* 0x0003e20000100a00 */
[----:B0-----:R-:W-:Y:S02]  /*306f0*/  MOV R10, c[0x0][0x1c8] ;  /* 0x00007200000a7a02 */ /* 0x001fe40000000f00 */
[----:B-1----:R-:W-:-:S03]  /*30700*/  LEA R14, P4, R13, R0, 0x1 ;  /* 0x000000000d0e7211 */ /* 0x002fc600078808ff */
[----:B------:R-:W-:Y:S01]  /*30710*/  IMAD R8, R10, 0x4, R7 ;  /* 0x000000040a087824 */ /* 0x000fe200078e0207 */
[----:B------:R-:W-:-:S04]  /*30720*/  LEA.HI.X.SX32 R15, R13, R2, 0x1, P4 ;  /* 0x000000020d0f7211 */ /* 0x000fc800020f0eff */
[----:B------:R-:W-:Y:S04]  /*30730*/  STL.64 [R1+0x1988], R8 ;  /* 0x0019880801007387 */ /* 0x000fe80000100a00 */
[----:B------:R-:W-:Y:S01]  /*30740*/  STL.64 [R1+0x380], R14 ;  /* 0x0003800e01007387 */ /* 0x000fe20000100a00 */
[----:B----4-:R-:W-:-:S05]  /*30750*/  PRMT R18, R5, 0x7632, R18 ;  /* 0x0000763205127816 */ /* 0x010fca0000000012 */
[----:B---3--:R0:W-:Y:S04]  /*30760*/  STG.E.U16 [R26.64], R18 ;  /* 0x000000121a007986 */ /* 0x0081e8000c101506 */
[----:B0-----:R-:W3:Y:S01]  /*30770*/  LDL.LU.64 R26, [R1+0x19b0] ;  /* 0x0019b000011a7983 */ /* 0x001ee20000300a00 */
[----:B------:R-:W-:Y:S01]  /*30780*/  IMAD.MOV.U32 R5, RZ, RZ, R16 ;  /* 0x000000ffff057224 */ /* 0x000fe200078e0010 */
[-C--:B------:R-:W-:Y:S02]  /*30790*/  LEA R16, P6, R20, R0.reuse, 0x1 ;  /* 0x0000000014107211 */ /* 0x080fe400078c08ff */
[----:B------:R-:W-:Y:S02]  /*307a0*/  LEA R14, P4, R21, R0, 0x1 ;  /* 0x00000000150e7211 */ /* 0x000fe400078808ff */
[----:B------:R-:W-:-:S02]  /*307b0*/  MOV R4, R17 ;  /* 0x0000001100047202 */ /* 0x000fc40000000f00 */
[----:B------:R-:W-:Y:S02]  /*307c0*/  LEA R12, R10, R8, 0x2 ;  /* 0x000000080a0c7211 */ /* 0x000fe400078e10ff */
[----:B------:R-:W-:Y:S02]  /*307d0*/  MOV R8, R24 ;  /* 0x0000001800087202 */ /* 0x000fe40000000f00 */
[----:B------:R-:W-:Y:S02]  /*307e0*/  LEA.HI.X.SX32 R17, R20, R2, 0x1, P6 ;  /* 0x0000000214117211 */ /* 0x000fe400030f0eff */
[C---:B------:R-:W-:Y:S02]  /*307f0*/  LEA R24, P6, R22.reuse, R0, 0x1 ;  /* 0x0000000016187211 */ /* 0x040fe400078c08ff */
[----:B------:R-:W-:Y:S01]  /*30800*/  LEA.HI.X.SX32 R15, R21, R2, 0x1, P4 ;  /* 0x00000002150f7211 */ /* 0x000fe200020f0eff */
[----:B------:R-:W-:Y:S01]  /*30810*/  IMAD.MOV.U32 R9, RZ, RZ, R25 ;  /* 0x000000ffff097224 */ /* 0x000fe200078e0019 */
[----:B------:R-:W-:Y:S01]  /*30820*/  MOV R20, R16 ;  /* 0x0000001000147202 */ /* 0x000fe20000000f00 */
[----:B------:R-:W-:Y:S01]  /*30830*/  IMAD.MOV.U32 R21, RZ, RZ, R17 ;  /* 0x000000ffff157224 */ /* 0x000fe200078e0011 */
[----:B------:R-:W-:Y:S01]  /*30840*/  LEA.HI.X.SX32 R25, R22, R2, 0x1, P6 ;  /* 0x0000000216197211 */ /* 0x000fe200030f0eff */
[----:B------:R-:W4:Y:S01]  /*30850*/  LDL.LU.64 R16, [R1+0x19a8] ;  /* 0x0019a80001107983 */ /* 0x000f220000300a00 */
[----:B------:R-:W-:-:S03]  /*30860*/  LEA R13, R10, R12, 0x2 ;  /* 0x0000000c0a0d7211 */ /* 0x000fc600078e10ff */
[----:B------:R-:W-:Y:S04]  /*30870*/  STL.64 [R1+0x1938], R14 ;  /* 0x0019380e01007387 */ /* 0x000fe80000100a00 */
[----:B------:R0:W-:Y:S04]  /*30880*/  STL.64 [R1+0x368], R24 ;  /* 0x0003681801007387 */ /* 0x0001e80000100a00 */
[----:B0-----:R-:W4:Y:S04]  /*30890*/  LDL.LU.64 R24, [R1+0x19a0] ;  /* 0x0019a00001187983 */ /* 0x001f280000300a00 */
[----:B------:R0:W-:Y:S01]  /*308a0*/  STL.64 [R1+0x1980], R12 ;  /* 0x0019800c01007387 */ /* 0x0001e20000100a00 */
[----:B---3--:R-:W-:-:S04]  /*308b0*/  LEA R14, P6, R27, R0, 0x1 ;  /* 0x000000001b0e7211 */ /* 0x008fc800078c08ff */
[----:B------:R-:W-:Y:S02]  /*308c0*/  LEA.HI.X.SX32 R15, R27, R2, 0x1, P6 ;  /* 0x000000021b0f7211 */ /* 0x000fe400030f0eff */
[----:B------:R-:W3:Y:S01]  /*308d0*/  LDL.LU R27, [R1+0x190] ;  /* 0x00019000011b7983 */ /* 0x000ee20000300800 */
[----:B0-----:R-:W-:Y:S02]  /*308e0*/  LEA R12, P4, R6, R0, 0x1 ;  /* 0x00000000060c7211 */ /* 0x001fe400078808ff */
[----:B------:R-:W-:Y:S02]  /*308f0*/  LEA R18, R10, R13, 0x2 ;  /* 0x0000000d0a127211 */ /* 0x000fe400078e10ff */
[----:B------:R-:W-:Y:S02]  /*30900*/  LEA.HI.X.SX32 R13, R6, R2, 0x1, P4 ;  /* 0x00000002060d7211 */ /* 0x000fe400020f0eff */
[----:B--2---:R-:W-:Y:S02]  /*30910*/  PRMT R22, R19, 0x7632, R22 ;  /* 0x0000763213167816 */ /* 0x004fe40000000016 */
[----:B------:R-:W-:Y:S01]  /*30920*/  LEA R19, R10, R18, 0x2 ;  /* 0x000000120a137211 */ /* 0x000fe200078e10ff */
[----:B---3--:R-:W-:Y:S04]  /*30930*/  STL.64 [R1+0x1990], R26 ;  /* 0x0019901a01007387 */ /* 0x008fe80000100a00 */
[----:B------:R-:W-:Y:S04]  /*30940*/  STL.64 [R1+0x348], R12 ;  /* 0x0003480c01007387 */ /* 0x000fe80000100a00 */
[----:B------:R0:W-:Y:S02]  /*30950*/  STL.64 [R1+0x340], R14 ;  /* 0x0003400e01007387 */ /* 0x0001e40000100a00 */
[----:B0-----:R-:W-:-:S02]  /*30960*/  MOV R14, R20 ;  /* 0x00000014000e7202 */ /* 0x001fc40000000f00 */
[----:B------:R-:W-:-:S05]  /*30970*/  MOV R15, R21 ;  /* 0x00000015000f7202 */ /* 0x000fca0000000f00 */
[----:B------:R0:W-:Y:S04]  /*30980*/  STL.64 [R1+0x1998], R14 ;  /* 0x0019980e01007387 */ /* 0x0001e80000100a00 */
[----:B0-----:R-:W2:Y:S01]  /*30990*/  LDL.LU.64 R14, [R1+0x18] ;  /* 0x00001800010e7983 */ /* 0x001ea20000300a00 */
[----:B----4-:R-:W-:-:S03]  /*309a0*/  LEA R12, P4, R25, R0, 0x1 ;  /* 0x00000000190c7211 */ /* 0x010fc600078808ff */
[----:B------:R0:W-:Y:S01]  /*309b0*/  STL.64 [R1+0x1978], R18 ;  /* 0x0019781201007387 */ /* 0x0001e20000100a00 */
[----:B------:R-:W-:Y:S01]  /*309c0*/  IMAD R6, R10, 0x4, R19 ;  /* 0x000000040a067824 */ /* 0x000fe200078e0213 */
[----:B------:R-:W-:Y:S02]  /*309d0*/  LEA.HI.X.SX32 R13, R25, R2, 0x1, P4 ;  /* 0x00000002190d7211 */ /* 0x000fe400020f0eff */
[----:B------:R-:W-:Y:S02]  /*309e0*/  LEA R26, P4, R23, R0, 0x1 ;  /* 0x00000000171a7211 */ /* 0x000fe400078808ff */
[----:B0-----:R-:W-:Y:S02]  /*309f0*/  MOV R18, R8 ;  /* 0x0000000800127202 */ /* 0x001fe40000000f00 */
[----:B------:R-:W-:Y:S02]  /*30a00*/  LEA R8, P6, R24, R0, 0x1 ;  /* 0x0000000018087211 */ /* 0x000fe400078c08ff */
[----:B------:R-:W-:-:S02]  /*30a10*/  MOV R19, R9 ;  /* 0x0000000900137202 */ /* 0x000fc40000000f00 */
[-C--:B------:R-:W-:Y:S01]  /*30a20*/  LEA.HI.X.SX32 R9, R24, R2.reuse, 0x1, P6 ;  /* 0x0000000218097211 */ /* 0x080fe200030f0eff */
[----:B------:R0:W-:Y:S01]  /*30a30*/  STL.64 [R1+0x338], R12 ;  /* 0x0003380c01007387 */ /* 0x0001e20000100a00 */
[----:B------:R-:W-:Y:S01]  /*30a40*/  IMAD R20, R10, 0x4, R6 ;  /* 0x000000040a147824 */ /* 0x000fe200078e0206 */
[----:B------:R-:W-:Y:S01]  /*30a50*/  LEA.HI.X.SX32 R27, R23, R2, 0x1, P4 ;  /* 0x00000002171b7211 */ /* 0x000fe200020f0eff */
[----:B------:R-:W-:-:S03]  /*30a60*/  IMAD.MOV.U32 R11, RZ, RZ, R4 ;  /* 0x000000ffff0b7224 */ /* 0x000fc600078e0004 */
[----:B------:R-:W-:Y:S01]  /*30a70*/  LEA R21, R10, R20, 0x2 ;  /* 0x000000140a157211 */ /* 0x000fe200078e10ff */
[----:B0-----:R-:W3:Y:S04]  /*30a80*/  LDL.LU.64 R12, [R1+0x28] ;  /* 0x00002800010c7983 */ /* 0x001ee80000300a00 */
[----:B------:R0:W-:Y:S02]  /*30a90*/  STL.64 [R1+0x330], R8 ;  /* 0x0003300801007387 */ /* 0x0001e40000100a00 */
[----:B0-----:R-:W-:-:S04]  /*30aa0*/  LEA R8, P6, R16, R0, 0x1 ;  /* 0x0000000010087211 */ /* 0x001fc800078c08ff */
[----:B------:R-:W-:Y:S01]  /*30ab0*/  LEA.HI.X.SX32 R9, R16, R2, 0x1, P6 ;  /* 0x0000000210097211 */ /* 0x000fe200030f0eff */
[----:B--2---:R0:W-:Y:S04]  /*30ac0*/  STG.E.U16 [R14.64], R22 ;  /* 0x000000160e007986 */ /* 0x0041e8000c101506 */
[----:B0-----:R-:W2:Y:S04]  /*30ad0*/  LDL.LU.64 R14, [R1+0x1998] ;  /* 0x00199800010e7983 */ /* 0x001ea80000300a00 */
[----:B------:R0:W-:Y:S04]  /*30ae0*/  STL.64 [R1+0x328], R26 ;  /* 0x0003281a01007387 */ /* 0x0001e80000100a00 */
[----:B0-----:R-:W4:Y:S04]  /*30af0*/  LDL.LU.64 R26, [R1+0x1990] ;  /* 0x00199000011a7983 */ /* 0x001f280000300a00 */
[----:B------:R-:W2:Y:S04]  /*30b00*/  LDL.LU R4, [R1+0x170] ;  /* 0x0001700001047983 */ /* 0x000ea80000300800 */
[----:B------:R-:W-:Y:S04]  /*30b10*/  STL.64 [R1+0x1968], R20 ;  /* 0x0019681401007387 */ /* 0x000fe80000100a00 */
[----:B------:R0:W-:Y:S02]  /*30b20*/  STL.64 [R1+0x320], R8 ;  /* 0x0003200801007387 */ /* 0x0001e40000100a00 */
[----:B0-----:R-:W-:-:S04]  /*30b30*/  LEA R8, P4, R17, R0, 0x1 ;  /* 0x0000000011087211 */ /* 0x001fc800078808ff */
[----:B------:R-:W-:-:S05]  /*30b40*/  LEA.HI.X.SX32 R9, R17, R2, 0x1, P4 ;  /* 0x0000000211097211 */ /* 0x000fca00020f0eff */
[----:B------:R0:W-:Y:S04]  /*30b50*/  STL.64 [R1+0x300], R8 ;  /* 0x0003000801007387 */ /* 0x0001e80000100a00 */
[----:B0-----:R-:W2:Y:S01]  /*30b60*/  LDL.LU.64 R8, [R1+0x1988] ;  /* 0x0019880001087983 */ /* 0x001ea20000300a00 */
[----:B------:R-:W-:Y:S01]  /*30b70*/  MOV R22, R18 ;  /* 0x0000001200167202 */ /* 0x000fe20000000f00 */
[----:B------:R-:W-:Y:S01]  /*30b80*/  IMAD.MOV.U32 R23, RZ, RZ, R19 ;  /* 0x000000ffff177224 */ /* 0x000fe200078e0013 */
[C---:B------:R-:W-:Y:S02]  /*30b90*/  LEA R16, R10.reuse, R21, 0x2 ;  /* 0x000000150a107211 */ /* 0x040fe400078e10ff */
[----:B------:R-:W-:Y:S02]  /*30ba0*/  MOV R20, R22 ;  /* 0x0000001600147202 */ /* 0x000fe40000000f00 */
[----:B------:R-:W-:-:S04]  /*30bb0*/  LEA R22, R10, R16, 0x2 ;  /* 0x000000100a167211 */ /* 0x000fc800078e10ff */
[----:B------:R-:W-:Y:S01]  /*30bc0*/  LEA R17, R10, R22, 0x2 ;  /* 0x000000160a117211 */ /* 0x000fe200078e10ff */
[----:B------:R-:W-:-:S04]  /*30bd0*/  IMAD.MOV.U32 R21, RZ, RZ, R23 ;  /* 0x000000ffff157224 */ /* 0x000fc800078e0017 */
[----:B------:R-:W-:Y:S01]  /*30be0*/  IMAD R23, R10, 0x4, R17 ;  /* 0x000000040a177824 */ /* 0x000fe200078e0211 */
[----:B----4-:R-:W-:-:S04]  /*30bf0*/  LEA R18, P6, R26, R0, 0x1 ;  /* 0x000000001a127211 */ /* 0x010fc800078c08ff */
[----:B------:R-:W-:Y:S02]  /*30c00*/  LEA.HI.X.SX32 R19, R26, R2, 0x1, P6 ;  /* 0x000000021a137211 */ /* 0x000fe400030f0eff */
[C---:B------:R-:W-:Y:S02]  /*30c10*/  LEA R26, P4, R28.reuse, R0, 0x1 ;  /* 0x000000001c1a7211 */ /* 0x040fe400078808ff */
[----:B------:R-:W-:Y:S01]  /*30c20*/  PRMT R24, R27, 0x7632, R24 ;  /* 0x000076321b187816 */ /* 0x000fe20000000018 */
[----:B------:R-:W-:Y:S01]  /*30c30*/  STL.64 [R1+0x2f8], R18 ;  /* 0x0002f81201007387 */ /* 0x000fe20000100a00 */
[----:B------:R-:W-:-:S05]  /*30c40*/  LEA.HI.X.SX32 R27, R28, R2, 0x1, P4 ;  /* 0x000000021c1b7211 */ /* 0x000fca00020f0eff */
[----:B------:R-:W-:Y:S04]  /*30c50*/  STL.64 [R1+0x2d8], R26 ;  /* 0x0002d81a01007387 */ /* 0x000fe80000100a00 */
[----:B------:R0:W-:Y:S04]  /*30c60*/  STL.64 [R1+0x1970], R16 ;  /* 0x0019701001007387 */ /* 0x0001e80000100a00 */
[----:B---3--:R1:W-:Y:S04]  /*30c70*/  STG.E.U16 [R12.64], R24 ;  /* 0x000000180c007986 */ /* 0x0083e8000c101506 */
[----:B0-----:R-:W3:Y:S01]  /*30c80*/  LDL.LU.64 R16, [R1+0x30] ;  /* 0x0000300001107983 */ /* 0x001ee20000300a00 */
[----:B--2---:R-:W-:-:S04]  /*30c90*/  LEA R18, P6, R9, R0, 0x1 ;  /* 0x0000000009127211 */ /* 0x004fc800078c08ff */
[----:B------:R-:W-:-:S05]  /*30ca0*/  LEA.HI.X.SX32 R19, R9, R2, 0x1, P6 ;  /* 0x0000000209137211 */ /* 0x000fca00030f0eff */
[----:B------:R0:W-:Y:S04]  /*30cb0*/  STL.64 [R1+0x2d0], R18 ;  /* 0x0002d01201007387 */ /* 0x0001e80000100a00 */
[----:B-1----:R-:W2:Y:S01]  /*30cc0*/  LDL.LU.64 R12, [R1+0x1980] ;  /* 0x00198000010c7983 */ /* 0x002ea20000300a00 */
[----:B0-----:R-:W-:-:S04]  /*30cd0*/  LEA R18, P4, R3, R0, 0x1 ;  /* 0x0000000003127211 */ /* 0x001fc800078808ff */
[----:B------:R-:W-:-:S05]  /*30ce0*/  LEA.HI.X.SX32 R19, R3, R2, 0x1, P4 ;  /* 0x0000000203137211 */ /* 0x000fca00020f0eff */
[----:B------:R0:W-:Y:S04]  /*30cf0*/  STL.64 [R1+0x2c8], R18 ;  /* 0x0002c81201007387 */ /* 0x0001e80000100a00 */
[----:B0-----:R-:W4:Y:S01]  /*30d00*/  LDL.LU.64 R18, [R1+0x1978] ;  /* 0x0019780001127983 */ /* 0x001f220000300a00 */
[----:B------:R-:W-:-:S04]  /*30d10*/  LEA R26, P6, R7, R0, 0x1 ;  /* 0x00000000071a7211 */ /* 0x000fc800078c08ff */
[----:B------:R-:W-:Y:S02]  /*30d20*/  LEA.HI.X.SX32 R27, R7, R2, 0x1, P6 ;  /* 0x00000002071b7211 */ /* 0x000fe400030f0eff */
[----:B------:R-:W-:-:S03]  /*30d30*/  LEA R24, P4, R8, R0, 0x1 ;  /* 0x0000000008187211 */ /* 0x000fc600078808ff */
[----:B------:R2:W-:Y:S01]  /*30d40*/  STL.64 [R1+0x18], R26 ;  /* 0x0000181a01007387 */ /* 0x0005e20000100a00 */
[----:B------:R-:W-:Y:S02]  /*30d50*/  LEA R9, R10, R23, 0x2 ;  /* 0x000000170a097211 */ /* 0x000fe400078e10ff */
[----:B------:R-:W-:Y:S02]  /*30d60*/  LEA.HI.X.SX32 R25, R8, R2, 0x1, P4 ;  /* 0x0000000208197211 */ /* 0x000fe400020f0eff */
[----:B------:R-:W-:Y:S02]  /*30d70*/  PRMT R28, R4, 0x7632, R28 ;  /* 0x00007632041c7816 */ /* 0x000fe4000000001c */
[C---:B------:R-:W-:Y:S01]  /*30d80*/  LEA R3, R10.reuse, R9, 0x2 ;  /* 0x000000090a037211 */ /* 0x040fe200078e10ff */
[----:B------:R-:W3:Y:S04]  /*30d90*/  LDL R4, [R1+0x144] ;  /* 0x0001440001047983 */ /* 0x000ee80000100800 */
[----:B------:R-:W-:-:S04]  /*30da0*/  IMAD R7, R10, 0x4, R3 ;  /* 0x000000040a077824 */ /* 0x000fc800078e0203 */
[----:B------:R-:W-:Y:S01]  /*30db0*/  IMAD R8, R10, 0x4, R7 ;  /* 0x000000040a087824 */ /* 0x000fe200078e0207 */
[----:B--2---:R-:W-:-:S04]  /*30dc0*/  LEA R26, P6, R12, R0, 0x1 ;  /* 0x000000000c1a7211 */ /* 0x004fc800078c08ff */
[----:B------:R-:W-:-:S05]  /*30dd0*/  LEA.HI.X.SX32 R27, R12, R2, 0x1, P6 ;  /* 0x000000020c1b7211 */ /* 0x000fca00030f0eff */
[----:B------:R0:W-:Y:S04]  /*30de0*/  STL.64 [R1+0x1828], R26 ;  /* 0x0018281a01007387 */ /* 0x0001e80000100a00 */
[----:B------:R1:W-:Y:S01]  /*30df0*/  STL.64 [R1+0x10], R24 ;  /* 0x0000101801007387 */ /* 0x0003e20000100a00 */
[----:B0-----:R-:W-:Y:S02]  /*30e00*/  MOV R26, R20 ;  /* 0x00000014001a7202 */ /* 0x001fe40000000f00 */
[CC--:B-1----:R-:W-:Y:S02]  /*30e10*/  LEA R24, P4, R13.reuse, R0.reuse, 0x1 ;  /* 0x000000000d187211 */ /* 0x0c2fe400078808ff */
[----:B----4-:R-:W-:Y:S02]  /*30e20*/  LEA R20, P6, R18, R0, 0x1 ;  /* 0x0000000012147211 */ /* 0x010fe400078c08ff */
[----:B------:R-:W-:-:S02]  /*30e30*/  LEA.HI.X.SX32 R25, R13, R2, 0x1, P4 ;  /* 0x000000020d197211 */ /* 0x000fc400020f0eff */
[----:B------:R-:W-:Y:S02]  /*30e40*/  MOV R27, R21 ;  /* 0x00000015001b7202 */ /* 0x000fe40000000f00 */
[----:B------:R-:W-:Y:S01]  /*30e50*/  LEA.HI.X.SX32 R21, R18, R2, 0x1, P6 ;  /* 0x0000000212157211 */ /* 0x000fe200030f0eff */
[----:B------:R0:W-:Y:S04]  /*30e60*/  STL.64 [R1+0x1830], R24 ;  /* 0x0018301801007387 */ /* 0x0001e80000100a00 */
[----:B0-----:R-:W2:Y:S04]  /*30e70*/  LDL.LU.64 R24, [R1+0x20] ;  /* 0x0000200001187983 */ /* 0x001ea80000300a00 */
[----:B------:R-:W-:Y:S04]  /*30e80*/  STL.64 [R1+0x1958], R8 ;  /* 0x0019580801007387 */ /* 0x000fe80000100a00 */
[----:B------:R0:W-:Y:S04]  /*30e90*/  STL.64 [R1+0x2c0], R20 ;  /* 0x0002c01401007387 */ /* 0x0001e80000100a00 */
[----:B---3--:R1:W-:Y:S01]  /*30ea0*/  STG.E.U16 [R16.64], R28 ;  /* 0x0000001c10007986 */ /* 0x0083e2000c101506 */
[----:B0-----:R-:W-:-:S04]  /*30eb0*/  LEA R20, P4, R19, R0, 0x1 ;  /* 0x0000000013147211 */ /* 0x001fc800078808ff */
[----:B------:R-:W-:Y:S01]  /*30ec0*/  LEA.HI.X.SX32 R21, R19, R2, 0x1, P4 ;  /* 0x0000000213157211 */ /* 0x000fe200020f0eff */
[----:B-1----:R-:W3:Y:S04]  /*30ed0*/  LDL.LU.64 R16, [R1+0x1970] ;  /* 0x0019700001107983 */ /* 0x002ee80000300a00 */
[----:B------:R0:W-:Y:S04]  /*30ee0*/  STL.64 [R1+0x2f0], R20 ;  /* 0x0002f01401007387 */ /* 0x0001e80000100a00 */
[----:B0-----:R-:W4:Y:S01]  /*30ef0*/  LDL.LU.64 R20, [R1+0x1968] ;  /* 0x0019680001147983 */ /* 0x001f220000300a00 */
[----:B------:R-:W-:-:S02]  /*30f00*/  LEA R12, R10, R8, 0x2 ;  /* 0x000000080a0c7211 */ /* 0x000fc400078e10ff */
[----:B------:R-:W-:-:S04]  /*30f10*/  LEA R8, P6, R6, R0, 0x1 ;  /* 0x0000000006087211 */ /* 0x000fc800078c08ff */
[----:B------:R-:W-:Y:S01]  /*30f20*/  LEA.HI.X.SX32 R9, R6, R2, 0x1, P6 ;  /* 0x0000000206097211 */ /* 0x000fe200030f0eff */
[----:B------:R-:W-:Y:S01]  /*30f30*/  IMAD.MOV.U32 R28, RZ, RZ, c[0x0][0x1c8] ;  /* 0x00007200ff1c7624 */ /* 0x000fe200078e00ff */
[----:B------:R-:W-:-:S04]  /*30f40*/  LEA R13, R10, R12, 0x2 ;  /* 0x0000000c0a0d7211 */ /* 0x000fc800078e10ff */
[----:B------:R-:W-:Y:S01]  /*30f50*/  LEA R6, R28, R13, 0x2 ;  /* 0x0000000d1c067211 */ /* 0x000fe200078e10ff */
[----:B--2---:R-:W-:Y:S04]  /*30f60*/  STL.64 [R1+0x1960], R24 ;  /* 0x0019601801007387 */ /* 0x004fe80000100a00 */
[----:B------:R-:W2:Y:S04]  /*30f70*/  LDL R10, [R1+0x124] ;  /* 0x00012400010a7983 */ /* 0x000ea80000100800 */
[----:B------:R-:W-:Y:S04]  /*30f80*/  STL.64 [R1+0x318], R8 ;  /* 0x0003180801007387 */ /* 0x000fe80000100a00 */
[----:B------:R0:W-:Y:S04]  /*30f90*/  STL.64 [R1+0x1950], R12 ;  /* 0x0019500c01007387 */ /* 0x0001e80000100a00 */
[----:B0-----:R-:W2:Y:S01]  /*30fa0*/  LDL.LU.64 R12, [R1+0x40] ;  /* 0x00004000010c7983 */ /* 0x001ea20000300a00 */
[----:B----4-:R-:W-:-:S02]  /*30fb0*/  LEA R24, P4, R20, R0, 0x1 ;  /* 0x0000000014187211 */ /* 0x010fc400078808ff */
[C---:B------:R-:W-:Y:S02]  /*30fc0*/  LEA R8, P6, R21.reuse, R0, 0x1 ;  /* 0x0000000015087211 */ /* 0x040fe400078c08ff */
[-C--:B------:R-:W-:Y:S02]  /*30fd0*/  LEA.HI.X.SX32 R25, R20, R2.reuse, 0x1, P4 ;  /* 0x0000000214197211 */ /* 0x080fe400020f0eff */
[----:B------:R-:W-:Y:S02]  /*30fe0*/  LEA.HI.X.SX32 R9, R21, R2, 0x1, P6 ;  /* 0x0000000215097211 */ /* 0x000fe400030f0eff */
[----:B------:R-:W4:Y:S01]  /*30ff0*/  LDL.LU.64 R20, [R1+0x38] ;  /* 0x0000380001147983 */ /* 0x000f220000300a00 */
[----:B------:R-:W-:-:S03]  /*31000*/  LEA R18, R28, R6, 0x2 ;  /* 0x000000061c127211 */ /* 0x000fc600078e10ff */
[----:B------:R3:W-:Y:S02]  /*31010*/  STL.64 [R1+0x310], R24 ;  /* 0x0003101801007387 */ /* 0x0007e40000100a00 */
[----:B------:R-:W-:Y:S02]  /*31020*/  IMAD R19, R28, 0x4, R18 ;  /* 0x000000041c137824 */ /* 0x000fe400078e0212 */
[----:B------:R0:W-:Y:S01]  /*31030*/  STL.64 [R1+0x308], R8 ;  /* 0x0003080801007387 */ /* 0x0001e20000100a00 */
[----:B---3--:R-:W-:-:S04]  /*31040*/  LEA R24, P4, R16, R0, 0x1 ;  /* 0x0000000010187211 */ /* 0x008fc800078808ff */
[----:B------:R-:W-:Y:S02]  /*31050*/  LEA.HI.X.SX32 R25, R16, R2, 0x1, P4 ;  /* 0x0000000210197211 */ /* 0x000fe400020f0eff */
[----:B0-----:R-:W-:-:S04]  /*31060*/  LEA R8, P6, R22, R0, 0x1 ;  /* 0x0000000016087211 */ /* 0x001fc800078c08ff */
[----:B------:R-:W-:Y:S02]  /*31070*/  LEA.HI.X.SX32 R9, R22, R2, 0x1, P6 ;  /* 0x0000000216097211 */ /* 0x000fe400030f0eff */
[----:B------:R-:W-:Y:S01]  /*31080*/  LEA R16, R28, R19, 0x2 ;  /* 0x000000131c107211 */ /* 0x000fe200078e10ff */
[----:B----4-:R0:W-:Y:S04]  /*31090*/  STG.E.U16 [R20.64], R4 ;  /* 0x0000000414007986 */ /* 0x0101e8000c101506 */
[----:B0-----:R-:W3:Y:S04]  /*310a0*/  LDL R4, [R1+0x134] ;  /* 0x0001340001047983 */ /* 0x001ee80000100800 */
[----:B------:R0:W-:Y:S04]  /*310b0*/  STL.64 [R1+0x1948], R18 ;  /* 0x0019481201007387 */ /* 0x0001e80000100a00 */
[----:B------:R1:W-:Y:S04]  /*310c0*/  STL.64 [R1+0x2e8], R24 ;  /* 0x0002e81801007387 */ /* 0x0003e80000100a00 */
[----:B0-----:R-:W3:Y:S01]  /*310d0*/  LDL.LU.64 R18, [R1+0x48] ;  /* 0x0000480001127983 */ /* 0x001ee20000300a00 */
[----:B-1----:R-:W-:-:S03]  /*310e0*/  LEA R24, P4, R17, R0, 0x1 ;  /* 0x0000000011187211 */ /* 0x002fc600078808ff */
[----:B------:R0:W-:Y:S01]  /*310f0*/  STL.64 [R1+0x2e0], R8 ;  /* 0x0002e00801007387 */ /* 0x0001e20000100a00 */
[----:B------:R-:W-:-:S05]  /*31100*/  LEA.HI.X.SX32 R25, R17, R2, 0x1, P4 ;  /* 0x0000000211197211 */ /* 0x000fca00020f0eff */
[----:B------:R1:W-:Y:S01]  /*31110*/  STL.64 [R1+0x2b8], R24 ;  /* 0x0002b81801007387 */ /* 0x0003e20000100a00 */
[----:B0-----:R-:W-:-:S04]  /*31120*/  LEA R8, P6, R23, R0, 0x1 ;  /* 0x0000000017087211 */ /* 0x001fc800078c08ff */
[----:B------:R-:W-:Y:S01]  /*31130*/  LEA.HI.X.SX32 R9, R23, R2, 0x1, P6 ;  /* 0x0000000217097211 */ /* 0x000fe200030f0eff */
[----:B-1----:R-:W4:Y:S04]  /*31140*/  LDL.LU.64 R24, [R1+0x1960] ;  /* 0x0019600001187983 */ /* 0x002f280000300a00 */
[----:B------:R0:W-:Y:S04]  /*31150*/  STL.64 [R1+0x2b0], R8 ;  /* 0x0002b00801007387 */ /* 0x0001e80000100a00 */
[----:B0-----:R-:W3:Y:S04]  /*31160*/  LDL.LU.64 R8, [R1+0x1958] ;  /* 0x0019580001087983 */ /* 0x001ee80000300a00 */
[----:B--2---:R0:W-:Y:S01]  /*31170*/  STG.E.U16 [R12.64], R10 ;  /* 0x0000000a0c007986 */ /* 0x0041e2000c101506 */
[----:B----4-:R-:W-:Y:S01]  /*31180*/  IMAD.MOV.U32 R22, RZ, RZ, R24 ;  /* 0x000000ffff167224 */ /* 0x010fe200078e0018 */
[----:B------:R-:W-:-:S02]  /*31190*/  MOV R23, R25 ;  /* 0x0000001900177202 */ /* 0x000fc40000000f00 */
[----:B------:R-:W-:-:S03]  /*311a0*/  LEA R24, P6, R3, R0, 0x1 ;  /* 0x0000000003187211 */ /* 0x000fc600078c08ff */
[----:B------:R1:W-:Y:S01]  /*311b0*/  STL.64 [R1+0x1940], R22 ;  /* 0x0019401601007387 */ /* 0x0003e20000100a00 */
[----:B------:R-:W-:-:S03]  /*311c0*/  LEA.HI.X.SX32 R25, R3, R2, 0x1, P6 ;  /* 0x0000000203197211 */ /* 0x000fc600030f0eff */
[----:B0-----:R-:W2:Y:S01]  /*311d0*/  LDL.LU.64 R12, [R1+0x1950] ;  /* 0x00195000010c7983 */ /* 0x001ea20000300a00 */
[----:B-1----:R-:W-:Y:S02]  /*311e0*/  MOV R22, R26 ;  /* 0x0000001a00167202 */ /* 0x002fe40000000f00 */
[----:B---3--:R-:W-:Y:S01]  /*311f0*/  LEA R26, P4, R9, R0, 0x1 ;  /* 0x00000000091a7211 */ /* 0x008fe200078808ff */
[----:B------:R-:W-:-:S03]  /*31200*/  IMAD.MOV.U32 R23, RZ, RZ, R27 ;  /* 0x000000ffff177224 */ /* 0x000fc600078e001b */
[----:B------:R-:W-:-:S05]  /*31210*/  LEA.HI.X.SX32 R27, R9, R2, 0x1, P4 ;  /* 0x00000002091b7211 */ /* 0x000fca00020f0eff */
[----:B------:R0:W-:Y:S04]  /*31220*/  STL.64 [R1+0x2a8], R26 ;  /* 0x0002a81a01007387 */ /* 0x0001e80000100a00 */
[----:B------:R1:W-:Y:S01]  /*31230*/  STL.64 [R1+0x2a0], R24 ;  /* 0x0002a01801007387 */ /* 0x0003e20000100a00 */
[CC--:B0-----:R-:W-:Y:S02]  /*31240*/  LEA R26, P4, R7.reuse, R0.reuse, 0x1 ;  /* 0x00000000071a7211 */ /* 0x0c1fe400078808ff */
[C---:B-1----:R-:W-:Y:S02]  /*31250*/  LEA R24, P6, R8.reuse, R0, 0x1 ;  /* 0x0000000008187211 */ /* 0x042fe400078c08ff */
[-C--:B------:R-:W-:Y:S02]  /*31260*/  LEA.HI.X.SX32 R27, R7, R2.reuse, 0x1, P4 ;  /* 0x00000002071b7211 */ /* 0x080fe400020f0eff */
[----:B------:R-:W-:Y:S01]  /*31270*/  LEA.HI.X.SX32 R25, R8, R2, 0x1, P6 ;  /* 0x0000000208197211 */ /* 0x000fe200030f0eff */
[----:B------:R0:W-:Y:S04]  /*31280*/  STG.E.U16 [R18.64], R4 ;  /* 0x0000000412007986 */ /* 0x0001e8000c101506 */
[----:B------:R2:W-:Y:S04]  /*31290*/  STL.64 [R1+0x298], R26 ;  /* 0x0002981a01007387 */ /* 0x0005e80000100a00 */
[----:B------:R1:W-:Y:S04]  /*312a0*/  STL.64 [R1+0x290], R24 ;  /* 0x0002901801007387 */ /* 0x0003e80000100a00 */
[----:B0-----:R-:W3:Y:S04]  /*312b0*/  LDL.LU.64 R18, [R1+0x1948] ;  /* 0x0019480001127983 */ /* 0x001ee80000300a00 */
[----:B------:R-:W-:Y:S01]  /*312c0*/  STG.E.U16 [R22.64], R11 ;  /* 0x0000000b16007986 */ /* 0x000fe2000c101506 */
[----:B--2---:R-:W-:-:S02]  /*312d0*/  LEA R26, P4, R12, R0, 0x1 ;  /* 0x000000000c1a7211 */ /* 0x004fc400078808ff */
[C---:B-1----:R-:W-:Y:S02]  /*312e0*/  LEA R24, P6, R13.reuse, R0, 0x1 ;  /* 0x000000000d187211 */ /* 0x042fe400078c08ff */
[-C--:B------:R-:W-:Y:S02]  /*312f0*/  LEA.HI.X.SX32 R27, R12, R2.reuse, 0x1, P4 ;  /* 0x000000020c1b7211 */ /* 0x080fe400020f0eff */
[----:B------:R-:W-:-:S03]  /*31300*/  LEA.HI.X.SX32 R25, R13, R2, 0x1, P6 ;  /* 0x000000020d197211 */ /* 0x000fc600030f0eff */
[----:B------:R0:W-:Y:S04]  /*31310*/  STL.64 [R1+0x288], R26 ;  /* 0x0002881a01007387 */ /* 0x0001e80000100a00 */
[----:B------:R1:W-:Y:S01]  /*31320*/  STL.64 [R1+0x280], R24 ;  /* 0x0002801801007387 */ /* 0x0003e20000100a00 */
[----:B0-----:R-:W-:Y:S01]  /*31330*/  IMAD.MOV.U32 R26, RZ, RZ, R14 ;  /* 0x000000ffff1a7224 */ /* 0x001fe200078e000e */
[----:B------:R-:W-:Y:S02]  /*31340*/  LEA R14, P4, R6, R0, 0x1 ;  /* 0x00000000060e7211 */ /* 0x000fe400078808ff */
[----:B------:R-:W-:Y:S02]  /*31350*/  MOV R27, R15 ;  /* 0x0000000f001b7202 */ /* 0x000fe40000000f00 */
[----:B-1----:R-:W-:-:S02]  /*31360*/  MOV R25, R5 ;  /* 0x0000000500197202 */ /* 0x002fc40000000f00 */
[----:B------:R-:W-:-:S05]  /*31370*/  LEA.HI.X.SX32 R15, R6, R2, 0x1, P4 ;  /* 0x00000002060f7211 */ /* 0x000fca00020f0eff */
[----:B------:R0:W-:Y:S01]  /*31380*/  STL.64 [R1+0x270], R14 ;  /* 0x0002700e01007387 */ /* 0x0001e20000100a00 */
[----:B---3--:R-:W-:-:S04]  /*31390*/  LEA R4, P6, R18, R0, 0x1 ;  /* 0x0000000012047211 */ /* 0x008fc800078c08ff */
[----:B------:R-:W-:-:S05]  /*313a0*/  LEA.HI.X.SX32 R5, R18, R2, 0x1, P6 ;  /* 0x0000000212057211 */ /* 0x000fca00030f0eff */
[----:B------:R1:W-:Y:S04]  /*313b0*/  STL.64 [R1+0x268], R4 ;  /* 0x0002680401007387 */ /* 0x0003e80000100a00 */
[----:B------:R-:W2:Y:S01]  /*313c0*/  LDL.LU.64 R22, [R1+0x1940] ;  /* 0x0019400001167983 */ /* 0x000ea20000300a00 */
[----:B------:R-:W-:-:S04]  /*313d0*/  LEA R20, R28, R16, 0x2 ;  /* 0x000000101c147211 */ /* 0x000fc800078e10ff */
[----:B------:R-:W-:-:S04]  /*313e0*/  LEA R17, R28, R20, 0x2 ;  /* 0x000000141c117211 */ /* 0x000fc800078e10ff */
[----:B------:R-:W-:-:S05]  /*313f0*/  LEA R21, R28, R17, 0x2 ;  /* 0x000000111c157211 */ /* 0x000fca00078e10ff */
[----:B------:R-:W-:-:S05]  /*31400*/  IMAD R3, R28, 0x4, R21 ;  /* 0x000000041c037824 */ /* 0x000fca00078e0215 */
[----:B------:R-:W-:-:S04]  /*31410*/  LEA R7, R28, R3, 0x2 ;  /* 0x000000031c077211 */ /* 0x000fc800078e10ff */
[----:B------:R-:W-:Y:S02]  /*31420*/  LEA R8, R28, R7, 0x2 ;  /* 0x000000071c087211 */ /* 0x000fe400078e10ff */
[CC--:B0-----:R-:W-:Y:S02]  /*31430*/  LEA R14, P4, R19.reuse, R0.reuse, 0x1 ;  /* 0x00000000130e7211 */ /* 0x0c1fe400078808ff */
[----:B-1----:R-:W-:Y:S01]  /*31440*/  LEA R4, P6, R16, R0, 0x1 ;  /* 0x0000000010047211 */ /* 0x002fe200078c08ff */
[----:B------:R-:W-:Y:S01]  /*31450*/  IMAD R9, R28, 0x4, R8 ;  /* 0x000000041c097824 */ /* 0x000fe200078e0208 */
[-C--:B------:R-:W-:Y:S02]  /*31460*/  LEA.HI.X.SX32 R15, R19, R2.reuse, 0x1, P4 ;  /* 0x00000002130f7211 */ /* 0x080fe400020f0eff */
[----:B------:R-:W-:Y:S02]  /*31470*/  LEA.HI.X.SX32 R5, R16, R2, 0x1, P6 ;  /* 0x0000000210057211 */ /* 0x000fe400030f0eff */
[C---:B------:R-:W-:Y:S01]  /*31480*/  LEA R12, R28.reuse, R9, 0x2 ;  /* 0x000000091c0c7211 */ /* 0x040fe200078e10ff */
[----:B------:R0:W-:Y:S03]  /*31490*/  STL.64 [R1+0x260], R14 ;  /* 0x0002600e01007387 */ /* 0x0001e60000100a00 */
[----:B------:R-:W-:-:S04]  /*314a0*/  LEA R6, R28, R12, 0x2 ;  /* 0x0000000c1c067211 */ /* 0x000fc800078e10ff */
[C---:B------:R-:W-:Y:S01]  /*314b0*/  LEA R13, R28.reuse, R6, 0x2 ;  /* 0x000000061c0d7211 */ /* 0x040fe200078e10ff */
[----:B0-----:R-:W3:Y:S04]  /*314c0*/  LDL.LU.64 R14, [R1+0x1938] ;  /* 0x00193800010e7983 */ /* 0x001ee80000300a00 */
[----:B------:R-:W4:Y:S04]  /*314d0*/  LDL R10, [R1+0x184] ;  /* 0x00018400010a7983 */ /* 0x000f280000100800 */
[----:B------:R0:W-:Y:S01]  /*314e0*/  STL.64 [R1+0x258], R4 ;  /* 0x0002580401007387 */ /* 0x0001e20000100a00 */
[----:B------:R-:W-:Y:S01]  /*314f0*/  IMAD R16, R28, 0x4, R13 ;  /* 0x000000041c107824 */ /* 0x000fe200078e020d */
[----:B0-----:R-:W-:-:S04]  /*31500*/  LEA R4, P6, R17, R0, 0x1 ;  /* 0x0000000011047211 */ /* 0x001fc800078c08ff */
[----:B------:R-:W-:Y:S02]  /*31510*/  LEA.HI.X.SX32 R5, R17, R2, 0x1, P6 ;  /* 0x0000000211057211 */ /* 0x000fe400030f0eff */
[----:B------:R-:W-:-:S03]  /*31520*/  LEA R17, R28, R16, 0x2 ;  /* 0x000000101c117211 */ /* 0x000fc600078e10ff */
[----:B------:R0:W-:Y:S01]  /*31530*/  STL.64 [R1+0x248], R4 ;  /* 0x0002480401007387 */ /* 0x0001e20000100a00 */
[----:B--2---:R-:W-:Y:S01]  /*31540*/  IMAD.MOV.U32 R18, RZ, RZ, R22 ;  /* 0x000000ffff127224 */ /* 0x004fe200078e0016 */
[C---:B------:R-:W-:Y:S02]  /*31550*/  LEA R22, P4, R20.reuse, R0, 0x1 ;  /* 0x0000000014167211 */ /* 0x040fe400078808ff */
[----:B------:R-:W-:Y:S02]  /*31560*/  MOV R19, R23 ;  /* 0x0000001700137202 */ /* 0x000fe40000000f00 */
[----:B------:R-:W-:Y:S02]  /*31570*/  LEA.HI.X.SX32 R23, R20, R2, 0x1, P4 ;  /* 0x0000000214177211 */ /* 0x000fe400020f0eff */
[C---:B0-----:R-:W-:Y:S01]  /*31580*/  LEA R4, P4, R21.reuse, R0, 0x1 ;  /* 0x0000000015047211 */ /* 0x041fe200078808ff */
[----:B------:R0:W-:Y:S03]  /*31590*/  STG.E.U16 [R18.64], R29 ;  /* 0x0000001d12007986 */ /* 0x0001e6000c101506 */
[----:B------:R-:W-:Y:S01]  /*315a0*/  LEA.HI.X.SX32 R5, R21, R2, 0x1, P4 ;  /* 0x0000000215057211 */ /* 0x000fe200020f0eff */
[----:B------:R-:W-:Y:S04]  /*315b0*/  STL.64 [R1+0x250], R22 ;  /* 0x0002501601007387 */ /* 0x000fe80000100a00 */
[----:B------:R-:W-:Y:S04]  /*315c0*/  STL [R1+0x1898], R29 ;  /* 0x0018981d01007387 */ /* 0x000fe80000100800 */
[----:B------:R-:W-:Y:S01]  /*315d0*/  STL [R1+0x189c], R29 ;  /* 0x00189c1d01007387 */ /* 0x000fe20000100800 */
[----:B0-----:R-:W-:-:S03]  /*315e0*/  LEA R18, R28, R17, 0x2 ;  /* 0x000000111c127211 */ /* 0x001fc600078e10ff */
[----:B------:R0:W-:Y:S04]  /*315f0*/  STL.64 [R1+0x1928], R16 ;  /* 0x0019281001007387 */ /* 0x0001e80000100a00 */
[----:B0-----:R-:W4:Y:S04]  /*31600*/  LDL.LU.64 R16, [R1+0x8] ;  /* 0x0000080001107983 */ /* 0x001f280000300a00 */
[----:B------:R0:W-:Y:S04]  /*31610*/  STL.64 [R1+0x240], R4 ;  /* 0x0002400401007387 */ /* 0x0001e80000100a00 */
[----:B0-----:R-:W2:Y:S01]  /*31620*/  LDL.LU.64 R4, [R1+0x1930] ;  /* 0x0019300001047983 */ /* 0x001ea20000300a00 */
[----:B------:R-:W-:Y:S01]  /*31630*/  LEA R22, P6, R3, R0, 0x1 ;  /* 0x0000000003167211 */ /* 0x000fe200078c08ff */
[----:B---3--:R-:W-:-:S02]  /*31640*/  IMAD.MOV.U32 R24, RZ, RZ, R14 ;  /* 0x000000ffff187224 */ /* 0x008fc400078e000e */
[----:B------:R-:W3:Y:S01]  /*31650*/  LDL.LU.64 R20, [R1+0x368] ;  /* 0x0003680001147983 */ /* 0x000ee20000300a00 */
[----:B------:R-:W-:Y:S02]  /*31660*/  LEA.HI.X.SX32 R23, R3, R2, 0x1, P6 ;  /* 0x0000000203177211 */ /* 0x000fe400030f0eff */
[----:B------:R-:W-:-:S03]  /*31670*/  LEA R14, P4, R7, R0, 0x1 ;  /* 0x00000000070e7211 */ /* 0x000fc600078808ff */
[----:B------:R0:W-:Y:S01]  /*31680*/  STL.64 [R1+0x238], R22 ;  /* 0x0002381601007387 */ /* 0x0001e20000100a00 */
[----:B------:R-:W-:Y:S01]  /*31690*/  IMAD.MOV.U32 R19, RZ, RZ, R25 ;  /* 0x000000ffff137224 */ /* 0x000fe200078e0019 */
[----:B------:R-:W-:Y:S02]  /*316a0*/  MOV R25, R15 ;  /* 0x0000000f00197202 */ /* 0x000fe40000000f00 */
[----:B------:R-:W-:Y:S02]  /*316b0*/  LEA.HI.X.SX32 R15, R7, R2, 0x1, P4 ;  /* 0x00000002070f7211 */ /* 0x000fe400020f0eff */
[----:B0-----:R-:W-:Y:S02]  /*316c0*/  MOV R22, R26 ;  /* 0x0000001a00167202 */ /* 0x001fe40000000f00 */
[----:B------:R-:W-:Y:S01]  /*316d0*/  MOV R23, R27 ;  /* 0x0000001b00177202 */ /* 0x000fe20000000f00 */
[----:B------:R0:W-:Y:S02]  /*316e0*/  STL.64 [R1+0x230], R14 ;  /* 0x0002300e01007387 */ /* 0x0001e40000100a00 */
[----:B0-----:R-:W-:-:S04]  /*316f0*/  LEA R14, P4, R9, R0, 0x1 ;  /* 0x00000000090e7211 */ /* 0x001fc800078808ff */
[----:B------:R-:W-:Y:S01]  /*31700*/  LEA.HI.X.SX32 R15, R9, R2, 0x1, P4 ;  /* 0x00000002090f7211 */ /* 0x000fe200020f0eff */
[----:B----4-:R0:W-:Y:S01]  /*31710*/  STG.E.U16 [R16.64], R10 ;  /* 0x0000000a10007986 */ /* 0x0101e2000c101506 */
[----:B--2---:R-:W-:Y:S02]  /*31720*/  MOV R26, R4 ;  /* 0x00000004001a7202 */ /* 0x004fe40000000f00 */
[----:B------:R-:W-:Y:S01]  /*31730*/  LEA R4, P6, R8, R0, 0x1 ;  /* 0x0000000008047211 */ /* 0x000fe200078c08ff */
[----:B------:R-:W-:-:S03]  /*31740*/  IMAD.MOV.U32 R27, RZ, RZ, R5 ;  /* 0x000000ffff1b7224 */ /* 0x000fc600078e0005 */
[----:B------:R-:W-:-:S05]  /*31750*/  LEA.HI.X.SX32 R5, R8, R2, 0x1, P6 ;  /* 0x0000000208057211 */ /* 0x000fca00030f0eff */
[----:B------:R1:W-:Y:S04]  /*31760*/  STL.64 [R1+0x228], R4 ;  /* 0x0002280401007387 */ /* 0x0003e80000100a00 */
[----:B0-----:R-:W2:Y:S01]  /*31770*/  LDL.LU.64 R16, [R1+0x1928] ;  /* 0x0019280001107983 */ /* 0x001ea20000300a00 */
[----:B-1----:R-:W-:-:S03]  /*31780*/  LEA R4, P6, R12, R0, 0x1 ;  /* 0x000000000c047211 */ /* 0x002fc600078c08ff */
[----:B------:R0:W-:Y:S01]  /*31790*/  STL.64 [R1+0x220], R14 ;  /* 0x0002200e01007387 */ /* 0x0001e20000100a00 */
[----:B------:R-:W-:-:S05]  /*317a0*/  LEA.HI.X.SX32 R5, R12, R2, 0x1, P6 ;  /* 0x000000020c057211 */ /* 0x000fca00030f0eff */
[----:B------:R1:W-:Y:S01]  /*317b0*/  STL.64 [R1+0x218], R4 ;  /* 0x0002180401007387 */ /* 0x0003e20000100a00 */
[----:B0-----:R-:W-:-:S04]  /*317c0*/  LEA R14, P4, R6, R0, 0x1 ;  /* 0x00000000060e7211 */ /* 0x001fc800078808ff */
[----:B------:R-:W-:Y:S02]  /*317d0*/  LEA.HI.X.SX32 R15, R6, R2, 0x1, P4 ;  /* 0x00000002060f7211 */ /* 0x000fe400020f0eff */
[----:B-1----:R-:W-:-:S03]  /*317e0*/  LEA R4, P6, R13, R0, 0x1 ;  /* 0x000000000d047211 */ /* 0x002fc600078c08ff */
[----:B------:R0:W-:Y:S01]  /*317f0*/  STL.64 [R1+0x210], R14 ;  /* 0x0002100e01007387 */ /* 0x0001e20000100a00 */
[----:B------:R-:W-:Y:S01]  /*31800*/  LEA.HI.X.SX32 R5, R13, R2, 0x1, P6 ;  /* 0x000000020d057211 */ /* 0x000fe200030f0eff */
[----:B------:R-:W-:Y:S02]  /*31810*/  IMAD.MOV.U32 R13, RZ, RZ, R11 ;  /* 0x000000ffff0d7224 */ /* 0x000fe400078e000b */
[----:B0-----:R-:W4:Y:S04]  /*31820*/  LDL.LU.64 R14, [R1+0x1920] ;  /* 0x00192000010e7983 */ /* 0x001f280000300a00 */
[----:B------:R0:W-:Y:S04]  /*31830*/  STL.64 [R1+0x208], R4 ;  /* 0x0002080401007387 */ /* 0x0001e80000100a00 */
[----:B0-----:R-:W3:Y:S04]  /*31840*/  LDL.LU.64 R4, [R1+0x1918] ;  /* 0x0019180001047983 */ /* 0x001ee80000300a00 */
[----:B------:R-:W3:Y:S01]  /*31850*/  LDL R11, [R1+0x194] ;  /* 0x00019400010b7983 */ /* 0x000ee20000100800 */
[----:B------:R-:W-:-:S04]  /*31860*/  LEA R3, R28, R18, 0x2 ;  /* 0x000000121c037211 */ /* 0x000fc800078e10ff */
[----:B------:R-:W-:-:S05]  /*31870*/  LEA R7, R28, R3, 0x2 ;  /* 0x000000031c077211 */ /* 0x000fca00078e10ff */
[----:B------:R-:W-:-:S05]  /*31880*/  IMAD R8, R28, 0x4, R7 ;  /* 0x000000041c087824 */ /* 0x000fca00078e0207 */
[----:B------:R-:W-:-:S04]  /*31890*/  LEA R12, R28, R8, 0x2 ;  /* 0x000000081c0c7211 */ /* 0x000fc800078e10ff */
[----:B------:R-:W-:-:S04]  /*318a0*/  LEA R9, R28, R12, 0x2 ;  /* 0x0000000c1c097211 */ /* 0x000fc800078e10ff */
[----:B------:R-:W-:Y:S02]  /*318b0*/  LEA R6, R28, R9, 0x2 ;  /* 0x000000091c067211 */ /* 0x000fe400078e10ff */
[-C--:B--2---:R-:W-:Y:S02]  /*318c0*/  LEA R10, P4, R16, R0.reuse, 0x1 ;  /* 0x00000000100a7211 */ /* 0x084fe400078808ff */
[----:B------:R-:W-:-:S04]  /*318d0*/  LEA R28, P6, R17, R0, 0x1 ;  /* 0x00000000111c7211 */ /* 0x000fc800078c08ff */
[-C--:B------:R-:W-:Y:S01]  /*318e0*/  LEA.HI.X.SX32 R29, R17, R2.reuse, 0x1, P6 ;  /* 0x00000002111d7211 */ /* 0x080fe200030f0eff */
[----:B---3--:R0:W-:Y:S02]  /*318f0*/  STG.E.U16 [R4.64], R11 ;  /* 0x0000000b04007986 */ /* 0x0081e4000c101506 */
[----:B0-----:R-:W-:-:S05]  /*31900*/  LEA.HI.X.SX32 R11, R16, R2, 0x1, P4 ;  /* 0x00000002100b7211 */ /* 0x001fca00020f0eff */
[----:B------:R0:W-:Y:S04]  /*31910*/  STL.64 [R1+0x200], R10 ;  /* 0x0002000a01007387 */ /* 0x0001e80000100a00 */
[----:B0-----:R-:W2:Y:S04]  /*31920*/  LDL.LU.64 R10, [R1+0x1910] ;  /* 0x00191000010a7983 */ /* 0x001ea80000300a00 */
[----:B------:R4:W-:Y:S02]  /*31930*/  STL.64 [R1+0x1f8], R28 ;  /* 0x0001f81c01007387 */ /* 0x0009e40000100a00 */
[----:B----4-:R-:W-:-:S02]  /*31940*/  MOV R28, R14 ;  /* 0x0000000e001c7202 */ /* 0x010fc40000000f00 */
[C---:B------:R-:W-:Y:S02]  /*31950*/  LEA R14, P4, R18.reuse, R0, 0x1 ;  /* 0x00000000120e7211 */ /* 0x040fe400078808ff */
[----:B------:R-:W-:Y:S02]  /*31960*/  MOV R29, R15 ;  /* 0x0000000f001d7202 */ /* 0x000fe40000000f00 */
[----:B------:R-:W-:-:S05]  /*31970*/  LEA.HI.X.SX32 R15, R18, R2, 0x1, P4 ;  /* 0x00000002120f7211 */ /* 0x000fca00020f0eff */
[----:B------:R0:W-:Y:S04]  /*31980*/  STL.64 [R1+0x1f0], R14 ;  /* 0x0001f00e01007387 */ /* 0x0001e80000100a00 */
[----:B0-----:R-:W3:Y:S01]  /*31990*/  LDL.LU.64 R14, [R1+0x1908] ;  /* 0x00190800010e7983 */ /* 0x001ee20000300a00 */
[----:B------:R-:W-:Y:S01]  /*319a0*/  MOV R16, R22 ;  /* 0x0000001600107202 */ /* 0x000fe20000000f00 */
[----:B------:R-:W-:Y:S01]  /*319b0*/  IMAD.MOV.U32 R22, RZ, RZ, R24 ;  /* 0x000000ffff167224 */ /* 0x000fe200078e0018 */
[----:B------:R-:W-:Y:S02]  /*319c0*/  MOV R24, R26 ;  /* 0x0000001a00187202 */ /* 0x000fe40000000f00 */
[----:B------:R-:W-:Y:S02]  /*319d0*/  LEA R26, P6, R3, R0, 0x1 ;  /* 0x00000000031a7211 */ /* 0x000fe400078c08ff */
[----:B------:R-:W-:-:S02]  /*319e0*/  MOV R17, R23 ;  /* 0x0000001700117202 */ /* 0x000fc40000000f00 */
[----:B------:R-:W-:Y:S01]  /*319f0*/  MOV R23, R25 ;  /* 0x0000001900177202 */ /* 0x000fe20000000f00 */
[----:B------:R-:W-:Y:S01]  /*31a00*/  IMAD.MOV.U32 R25, RZ, RZ, R27 ;  /* 0x000000ffff197224 */ /* 0x000fe200078e001b */
[----:B------:R-:W-:-:S05]  /*31a10*/  LEA.HI.X.SX32 R27, R3, R2, 0x1, P6 ;  /* 0x00000002031b7211 */ /* 0x000fca00030f0eff */
[----:B------:R2:W-:Y:S01]  /*31a20*/  STL.64 [R1+0x1e8], R26 ;  /* 0x0001e81a01007387 */ /* 0x0005e20000100a00 */
[----:B------:R-:W-:-:S05]  /*31a30*/  MOV R4, c[0x0][0x1c8] ;  /* 0x0000720000047a02 */ /* 0x000fca0000000f00 */
[----:B------:R-:W-:Y:S01]  /*31a40*/  IMAD R5, R4, 0x4, R6 ;  /* 0x0000000404057824 */ /* 0x000fe200078e0206 */
[----:B------:R-:W-:-:S03]  /*31a50*/  MOV R18, c[0x0][0x1c8] ;  /* 0x0000720000127a02 */ /* 0x000fc60000000f00 */
[----:B------:R-:W-:-:S05]  /*31a60*/  IMAD R4, R4, 0x4, R5 ;  /* 0x0000000404047824 */ /* 0x000fca00078e0205 */
[----:B------:R-:W-:Y:S02]  /*31a70*/  LEA R3, R18, R4, 0x2 ;  /* 0x0000000412037211 */ /* 0x000fe400078e10ff */
[----:B--2---:R-:W-:Y:S01]  /*31a80*/  MOV R26, R10 ;  /* 0x0000000a001a7202 */ /* 0x004fe20000000f00 */
[----:B------:R-:W-:Y:S01]  /*31a90*/  IMAD.MOV.U32 R27, RZ, RZ, R11 ;  /* 0x000000ffff1b7224 */ /* 0x000fe200078e000b */
[----:B------:R-:W-:-:S04]  /*31aa0*/  LEA R10, P6, R8, R0, 0x1 ;  /* 0x00000000080a7211 */ /* 0x000fc800078c08ff */
[----:B------:R0:W-:Y:S01]  /*31ab0*/  STL.64 [R1+0x18f0], R26 ;  /* 0x0018f01a01007387 */ /* 0x0001e20000100a00 */
[----:B------:R-:W-:Y:S02]  /*31ac0*/  LEA.HI.X.SX32 R11, R8, R2, 0x1, P6 ;  /* 0x00000002080b7211 */ /* 0x000fe400030f0eff */
[----:B0-----:R-:W-:-:S04]  /*31ad0*/  LEA R26, P4, R7, R0, 0x1 ;  /* 0x00000000071a7211 */ /* 0x001fc800078808ff */
[----:B------:R-:W-:Y:S01]  /*31ae0*/  LEA.HI.X.SX32 R27, R7, R2, 0x1, P4 ;  /* 0x00000002071b7211 */ /* 0x000fe200020f0eff */
[----:B---3--:R0:W-:Y:S04]  /*31af0*/  STG.E.U16 [R14.64], R19 ;  /* 0x000000130e007986 */ /* 0x0081e8000c101506 */
[----:B0-----:R-:W2:Y:S04]  /*31b00*/  LDL.LU R14, [R1+0x144] ;  /* 0x00014400010e7983 */ /* 0x001ea80000300800 */
[----:B------:R-:W-:Y:S04]  /*31b10*/  STL [R1+0x1890], R19 ;  /* 0x0018901301007387 */ /* 0x000fe80000100800 */
[----:B------:R0:W-:Y:S04]  /*31b20*/  STL.64 [R1+0x1d8], R10 ;  /* 0x0001d80a01007387 */ /* 0x0001e80000100a00 */
[----:B------:R1:W-:Y:S01]  /*31b30*/  STL.64 [R1+0x1e0], R26 ;  /* 0x0001e01a01007387 */ /* 0x0003e20000100a00 */
[----:B0-----:R-:W-:-:S04]  /*31b40*/  LEA R10, P4, R12, R0, 0x1 ;  /* 0x000000000c0a7211 */ /* 0x001fc800078808ff */
[----:B------:R-:W-:Y:S02]  /*31b50*/  LEA.HI.X.SX32 R11, R12, R2, 0x1, P4 ;  /* 0x000000020c0b7211 */ /* 0x000fe400020f0eff */
[----:B-1----:R-:W-:-:S03]  /*31b60*/  LEA R26, P6, R9, R0, 0x1 ;  /* 0x00000000091a7211 */ /* 0x002fc600078c08ff */
[----:B------:R0:W-:Y:S01]  /*31b70*/  STL.64 [R1+0x1d0], R10 ;  /* 0x0001d00a01007387 */ /* 0x0001e20000100a00 */
[----:B------:R-:W-:-:S03]  /*31b80*/  LEA.HI.X.SX32 R27, R9, R2, 0x1, P6 ;  /* 0x00000002091b7211 */ /* 0x000fc600030f0eff */
[----:B0-----:R-:W3:Y:S04]  /*31b90*/  LDL.LU.64 R10, [R1+0x1900] ;  /* 0x00190000010a7983 */ /* 0x001ee80000300a00 */
[----:B------:R-:W4:Y:S04]  /*31ba0*/  LDL.LU R9, [R1+0x124] ;  /* 0x0001240001097983 */ /* 0x000f280000300800 */
[----:B------:R0:W-:Y:S04]  /*31bb0*/  STL.64 [R1+0x18f8], R20 ;  /* 0x0018f81401007387 */ /* 0x0001e80000100a00 */
[----:B------:R1:W-:Y:S01]  /*31bc0*/  STL.64 [R1+0x1c8], R26 ;  /* 0x0001c81a01007387 */ /* 0x0003e20000100a00 */
[----:B0-----:R-:W-:-:S02]  /*31bd0*/  LEA R20, P6, R5, R0, 0x1 ;  /* 0x0000000005147211 */ /* 0x001fc400078c08ff */
[C---:B-1----:R-:W-:Y:S02]  /*31be0*/  LEA R26, P4, R6.reuse, R0, 0x1 ;  /* 0x00000000061a7211 */ /* 0x042fe400078808ff */
[-C--:B------:R-:W-:Y:S02]  /*31bf0*/  LEA.HI.X.SX32 R21, R5, R2.reuse, 0x1, P6 ;  /* 0x0000000205157211 */ /* 0x080fe400030f0eff */
[----:B------:R-:W-:-:S03]  /*31c00*/  LEA.HI.X.SX32 R27, R6, R2, 0x1, P4 ;  /* 0x00000002061b7211 */ /* 0x000fc600020f0eff */
[----:B------:R0:W-:Y:S04]  /*31c10*/  STL.64 [R1+0x1b8], R20 ;  /* 0x0001b81401007387 */ /* 0x0001e80000100a00 */
[----:B------:R1:W-:Y:S01]  /*31c20*/  STL.64 [R1+0x1c0], R26 ;  /* 0x0001c01a01007387 */ /* 0x0003e20000100a00 */
[CC--:B0-----:R-:W-:Y:S02]  /*31c30*/  LEA R20, P4, R4.reuse, R0.reuse, 0x1 ;  /* 0x0000000004147211 */ /* 0x0c1fe400078808ff */
[C---:B-1----:R-:W-:Y:S02]  /*31c40*/  LEA R26, P6, R3.reuse, R0, 0x1 ;  /* 0x00000000031a7211 */ /* 0x042fe400078c08ff */
[-C--:B------:R-:W-:Y:S02]  /*31c50*/  LEA.HI.X.SX32 R21, R4, R2.reuse, 0x1, P4 ;  /* 0x0000000204157211 */ /* 0x080fe400020f0eff */
[----:B------:R-:W-:-:S03]  /*31c60*/  LEA.HI.X.SX32 R27, R3, R2, 0x1, P6 ;  /* 0x00000002031b7211 */ /* 0x000fc600030f0eff */
[----:B------:R0:W-:Y:S04]  /*31c70*/  STL.64 [R1+0x1b0], R20 ;  /* 0x0001b01401007387 */ /* 0x0001e80000100a00 */
[----:B0-----:R-:W4:Y:S04]  /*31c80*/  LDL.LU.64 R20, [R1+0x18f8] ;  /* 0x0018f80001147983 */ /* 0x001f280000300a00 */
[----:B------:R-:W4:Y:S04]  /*31c90*/  LDL.LU.64 R4, [R1+0x60] ;  /* 0x0000600001047983 */ /* 0x000f280000300a00 */
[----:B------:R0:W-:Y:S04]  /*31ca0*/  STL.64 [R1+0x1a8], R26 ;  /* 0x0001a81a01007387 */ /* 0x0001e80000100a00 */
[----:B0-----:R-:W4:Y:S01]  /*31cb0*/  LDL.LU.64 R26, [R1+0x18f0] ;  /* 0x0018f000011a7983 */ /* 0x001f220000300a00 */
[----:B--2---:R-:W-:-:S05]  /*31cc0*/  PRMT R8, R14, 0x7632, R8 ;  /* 0x000076320e087816 */ /* 0x004fca0000000008 */
[----:B---3--:R-:W-:Y:S04]  /*31cd0*/  STG.E.U16 [R10.64], R8 ;  /* 0x000000080a007986 */ /* 0x008fe8000c101506 */
[----:B----4-:R0:W-:Y:S04]  /*31ce0*/  STL.64 [R1+0x18d0], R26 ;  /* 0x0018d01a01007387 */ /* 0x0101e80000100a00 */
[----:B------:R1:W-:Y:S01]  /*31cf0*/  STL [R1+0x18d8], R27 ;  /* 0x0018d81b01007387 */ /* 0x0003e20000100800 */
[----:B0-----:R-:W-:Y:S01]  /*31d00*/  IMAD.MOV.U32 R26, RZ, RZ, R4 ;  /* 0x000000ffff1a7224 */ /* 0x001fe200078e0004 */
[----:B-1----:R-:W-:-:S05]  /*31d10*/  MOV R27, R5 ;  /* 0x00000005001b7202 */ /* 0x002fca0000000f00 */
[----:B------:R0:W-:Y:S04]  /*31d20*/  STL.64 [R1+0x18e8], R26 ;  /* 0x0018e81a01007387 */ /* 0x0001e80000100a00 */
[----:B------:R-:W2:Y:S01]  /*31d30*/  LDL.LU R11, [R1+0x134] ;  /* 0x00013400010b7983 */ /* 0x000ea20000300800 */
[----:B------:R-:W-:Y:S01]  /*31d40*/  MOV R19, R13 ;  /* 0x0000000d00137202 */ /* 0x000fe20000000f00 */
[----:B------:R-:W-:-:S05]  /*31d50*/  IMAD R13, R18, 0x4, R3 ;  /* 0x00000004120d7824 */ /* 0x000fca00078e0203 */
[C---:B0-----:R-:W-:Y:S02]  /*31d60*/  LEA R26, P4, R13.reuse, R0, 0x1 ;  /* 0x000000000d1a7211 */ /* 0x041fe400078808ff */
[C---:B------:R-:W-:Y:S02]  /*31d70*/  LEA R15, R18.reuse, R13, 0x2 ;  /* 0x0000000d120f7211 */ /* 0x040fe400078e10ff */
[----:B------:R-:W-:Y:S02]  /*31d80*/  LEA.HI.X.SX32 R27, R13, R2, 0x1, P4 ;  /* 0x000000020d1b7211 */ /* 0x000fe400020f0eff */
[----:B------:R-:W-:Y:S02]  /*31d90*/  LEA R12, R18, R15, 0x2 ;  /* 0x0000000f120c7211 */ /* 0x000fe400078e10ff */
[----:B------:R-:W-:-:S04]  /*31da0*/  LEA R4, P6, R15, R0, 0x1 ;  /* 0x000000000f047211 */ /* 0x000fc800078c08ff */
[----:B------:R-:W-:Y:S01]  /*31db0*/  LEA.HI.X.SX32 R5, R15, R2, 0x1, P6 ;  /* 0x000000020f057211 */ /* 0x000fe200030f0eff */
[----:B--2---:R0:W-:Y:S04]  /*31dc0*/  STL.64 [R1+0x18e0], R10 ;  /* 0x0018e00a01007387 */ /* 0x0041e80000100a00 */
[----:B0-----:R-:W2:Y:S04]  /*31dd0*/  LDL.LU.64 R10, [R1+0x58] ;  /* 0x00005800010a7983 */ /* 0x001ea80000300a00 */
[----:B------:R-:W-:Y:S04]  /*31de0*/  STL.64 [R1+0x18c8], R20 ;  /* 0x0018c81401007387 */ /* 0x000fe80000100a00 */
[----:B------:R0:W-:Y:S04]  /*31df0*/  STL.64 [R1+0x1a0], R26 ;  /* 0x0001a01a01007387 */ /* 0x0001e80000100a00 */
[----:B------:R-:W-:Y:S01]  /*31e00*/  STL.64 [R1+0x140], R4 ;  /* 0x0001400401007387 */ /* 0x000fe20000100a00 */
[----:B0-----:R-:W-:-:S04]  /*31e10*/  LEA R26, P4, R12, R0, 0x1 ;  /* 0x000000000c1a7211 */ /* 0x001fc800078808ff */
[----:B------:R-:W-:-:S05]  /*31e20*/  LEA.HI.X.SX32 R27, R12, R2, 0x1, P4 ;  /* 0x000000020c1b7211 */ /* 0x000fca00020f0eff */
[----:B------:R0:W-:Y:S04]  /*31e30*/  STL.64 [R1+0x120], R26 ;  /* 0x0001201a01007387 */ /* 0x0001e80000100a00 */
[----:B0-----:R-:W3:Y:S01]  /*31e40*/  LDL.LU.64 R26, [R1+0x18e8] ;  /* 0x0018e800011a7983 */ /* 0x001ee20000300a00 */
[----:B------:R-:W-:Y:S01]  /*31e50*/  IMAD R14, R18, 0x4, R12 ;  /* 0x00000004120e7824 */ /* 0x000fe200078e020c */
[----:B------:R-:W-:Y:S02]  /*31e60*/  PRMT R6, R9, 0x7632, R6 ;  /* 0x0000763209067816 */ /* 0x000fe40000000006 */
[----:B------:R-:W4:Y:S02]  /*31e70*/  LDL.LU.64 R12, [R1+0x380] ;  /* 0x00038000010c7983 */ /* 0x000f240000300a00 */
[----:B------:R-:W-:-:S02]  /*31e80*/  LEA R20, P6, R14, R0, 0x1 ;  /* 0x000000000e147211 */ /* 0x000fc400078c08ff */
[----:B------:R-:W-:Y:S02]  /*31e90*/  LEA R7, R18, R14, 0x2 ;  /* 0x0000000e12077211 */ /* 0x000fe400078e10ff */
[----:B------:R-:W-:-:S05]  /*31ea0*/  LEA.HI.X.SX32 R21, R14, R2, 0x1, P6 ;  /* 0x000000020e157211 */ /* 0x000fca00030f0eff */
[----:B------:R-:W-:Y:S04]  /*31eb0*/  STL.64 [R1+0x118], R20 ;  /* 0x0001181401007387 */ /* 0x000fe80000100a00 */
[----:B--2---:R0:W-:Y:S04]  /*31ec0*/  STG.E.U16 [R10.64], R6 ;  /* 0x000000060a007986 */ /* 0x0041e8000c101506 */
[----:B0-----:R-:W2:Y:S01]  /*31ed0*/  LDL.LU.64 R10, [R1+0x18e0] ;  /* 0x0018e000010a7983 */ /* 0x001ea20000300a00 */
[----:B---3--:R-:W-:Y:S02]  /*31ee0*/  MOV R14, R26 ;  /* 0x0000001a000e7202 */ /* 0x008fe40000000f00 */
[----:B------:R-:W-:Y:S01]  /*31ef0*/  LEA R26, P4, R7, R0, 0x1 ;  /* 0x00000000071a7211 */ /* 0x000fe200078808ff */
[----:B------:R-:W-:-:S03]  /*31f00*/  IMAD.MOV.U32 R15, RZ, RZ, R27 ;  /* 0x000000ffff0f7224 */ /* 0x000fc600078e001b */
[----:B------:R-:W-:-:S05]  /*31f10*/  LEA.HI.X.SX32 R27, R7, R2, 0x1, P4 ;  /* 0x00000002071b7211 */ /* 0x000fca00020f0eff */
[----:B------:R0:W-:Y:S04]  /*31f20*/  STL.64 [R1+0x110], R26 ;  /* 0x0001101a01007387 */ /* 0x0001e80000100a00 */
[----:B0-----:R0:W3:Y:S01]  /*31f30*/  LDL.LU R27, [R1+0x18d8] ;  /* 0x0018d800011b7983 */ /* 0x0010e20000300800 */
[----:B------:R-:W-:-:S04]  /*31f40*/  LEA R8, R18, R7, 0x2 ;  /* 0x0000000712087211 */ /* 0x000fc800078e10ff */
[----:B------:R-:W-:Y:S02]  /*31f50*/  LEA R3, R18, R8, 0x2 ;  /* 0x0000000812037211 */ /* 0x000fe400078e10ff */
[----:B------:R-:W-:-:S03]  /*31f60*/  LEA R20, P6, R8, R0, 0x1 ;  /* 0x0000000008147211 */ /* 0x000fc600078c08ff */
[----:B------:R-:W-:Y:S01]  /*31f70*/  IMAD R9, R18, 0x4, R3 ;  /* 0x0000000412097824 */ /* 0x000fe200078e0203 */
[----:B------:R-:W-:-:S04]  /*31f80*/  LEA.HI.X.SX32 R21, R8, R2, 0x1, P6 ;  /* 0x0000000208157211 */ /* 0x000fc800030f0eff */
[-C--:B------:R-:W-:Y:S01]  /*31f90*/  LEA R26, P6, R9, R0.reuse, 0x1 ;  /* 0x00000000091a7211 */ /* 0x080fe200078c08ff */
[----:B------:R-:W-:Y:S04]  /*31fa0*/  STL.64 [R1+0x108], R20 ;  /* 0x0001081401007387 */ /* 0x000fe80000100a00 */
[----:B------:R3:W-:Y:S04]  /*31fb0*/  STL [R1+0xf8], R26 ;  /* 0x0000f81a01007387 */ /* 0x0007e80000100800 */
[----:B---3--:R-:W3:Y:S01]  /*31fc0*/  LDL.LU.64 R26, [R1+0x18d0] ;  /* 0x0018d000011a7983 */ /* 0x008ee20000300a00 */
[----:B------:R-:W-:-:S04]  /*31fd0*/  LEA R20, P4, R3, R0, 0x1 ;  /* 0x0000000003147211 */ /* 0x000fc800078808ff */
[----:B------:R-:W-:Y:S01]  /*31fe0*/  LEA.HI.X.SX32 R21, R3, R2, 0x1, P4 ;  /* 0x0000000203157211 */ /* 0x000fe200020f0eff */
[----:B---3--:R1:W-:Y:S04]  /*31ff0*/  STL.64 [R1+0x18b0], R26 ;  /* 0x0018b01a01007387 */ /* 0x0083e80000100a00 */
[----:B-1----:R0:W3:Y:S04]  /*32000*/  LDL.64 R26, [R1+0xf8] ;  /* 0x0000f800011a7983 */ /* 0x0020e80000100a00 */
[----:B------:R1:W-:Y:S04]  /*32010*/  STL.64 [R1+0x100], R20 ;  /* 0x0001001401007387 */ /* 0x0003e80000100a00 */
[----:B-1----:R-:W2:Y:S04]  /*32020*/  LDL.LU.64 R20, [R1+0x18c8] ;  /* 0x0018c80001147983 */ /* 0x002ea80000300a00 */
[----:B------:R-:W-:Y:S01]  /*32030*/  STL.64 [R1+0x18b8], R14 ;  /* 0x0018b80e01007387 */ /* 0x000fe20000100a00 */
[----:B------:R-:W-:-:S04]  /*32040*/  LEA R4, R18, R9, 0x2 ;  /* 0x0000000912047211 */ /* 0x000fc800078e10ff */
[----:B------:R-:W-:-:S04]  /*32050*/  LEA R5, R18, R4, 0x2 ;  /* 0x0000000412057211 */ /* 0x000fc800078e10ff */
[----:B------:R-:W-:Y:S01]  /*32060*/  LEA R6, R18, R5, 0x2 ;  /* 0x0000000512067211 */ /* 0x000fe200078e10ff */
[----:B--2---:R1:W-:Y:S04]  /*32070*/  STL.64 [R1+0x18c0], R20 ;  /* 0x0018c01401007387 */ /* 0x0043e80000100a00 */
[----:B-1----:R-:W2:Y:S01]  /*32080*/  LDL.LU.64 R20, [R1] ;  /* 0x0000000001147983 */ /* 0x002ea20000300a00 */
[----:B---3--:R-:W-:Y:S02]  /*32090*/  LEA.HI.X.SX32 R27, R9, R2, 0x1, P6 ;  /* 0x00000002091b7211 */ /* 0x008fe400030f0eff */
[-C--:B------:R-:W-:Y:S02]  /*320a0*/  LEA R14, P6, R5, R0.reuse, 0x1 ;  /* 0x00000000050e7211 */ /* 0x080fe400078c08ff */
[----:B------:R-:W-:-:S02]  /*320b0*/  LEA R26, P4, R4, R0, 0x1 ;  /* 0x00000000041a7211 */ /* 0x000fc400078808ff */
[----:B------:R-:W-:Y:S01]  /*320c0*/  LEA.HI.X.SX32 R15, R5, R2, 0x1, P6 ;  /* 0x00000002050f7211 */ /* 0x000fe200030f0eff */
[----:B------:R1:W-:Y:S01]  /*320d0*/  STL [R1+0xfc], R27 ;  /* 0x0000fc1b01007387 */ /* 0x0003e20000100800 */
[----:B------:R-:W-:-:S03]  /*320e0*/  IMAD R8, R18, 0x4, R6 ;  /* 0x0000000412087824 */ /* 0x000fc600078e0206 */
[----:B------:R3:W-:Y:S01]  /*320f0*/  STL.64 [R1+0xe8], R14 ;  /* 0x0000e80e01007387 */ /* 0x0007e20000100a00 */
[----:B------:R-:W-:Y:S02]  /*32100*/  PRMT R10, R11, 0x7632, R10 ;  /* 0x000076320b0a7816 */ /* 0x000fe4000000000a */
[----:B-1----:R-:W-:Y:S02]  /*32110*/  LEA.HI.X.SX32 R27, R4, R2, 0x1, P4 ;  /* 0x00000002041b7211 */ /* 0x002fe400020f0eff */
[----:B---3--:R-:W-:-:S03]  /*32120*/  LEA R14, P4, R6, R0, 0x1 ;  /* 0x00000000060e7211 */ /* 0x008fc600078808ff */
[----:B------:R1:W-:Y:S01]  /*32130*/  STL.64 [R1+0xf0], R26 ;  /* 0x0000f01a01007387 */ /* 0x0003e20000100a00 */
[----:B------:R-:W-:Y:S02]  /*32140*/  LEA.HI.X.SX32 R15, R6, R2, 0x1, P4 ;  /* 0x00000002060f7211 */ /* 0x000fe400020f0eff */
[----:B------:R-:W-:Y:S02]  /*32150*/  LEA R7, R18, R8, 0x2 ;  /* 0x0000000812077211 */ /* 0x000fe400078e10ff */
[----:B-1----:R-:W-:-:S04]  /*32160*/  LEA R26, P6, R8, R0, 0x1 ;  /* 0x00000000081a7211 */ /* 0x002fc800078c08ff */
[----:B------:R-:W-:Y:S01]  /*32170*/  LEA.HI.X.SX32 R27, R8, R2, 0x1, P6 ;  /* 0x00000002081b7211 */ /* 0x000fe200030f0eff */
[----:B--2---:R1:W-:Y:S04]  /*32180*/  STG.E.U16 [R20.64], R10 ;  /* 0x0000000a14007986 */ /* 0x0043e8000c101506 */
[----:B-1----:R-:W2:Y:S04]  /*32190*/  LDL.LU.64 R20, [R1+0x18c0] ;  /* 0x0018c00001147983 */ /* 0x002ea80000300a00 */
[----:B------:R1:W-:Y:S04]  /*321a0*/  STL.64 [R1+0xe0], R14 ;  /* 0x0000e00e01007387 */ /* 0x0003e80000100a00 */
[----:B-1----:R-:W3:Y:S04]  /*321b0*/  LDL.LU.64 R14, [R1+0x18b8] ;  /* 0x0018b800010e7983 */ /* 0x002ee80000300a00 */
[----:B------:R-:W2:Y:S04]  /*321c0*/  LDL.LU R9, [R1+0x350] ;  /* 0x0003500001097983 */ /* 0x000ea80000300800 */
[----:B------:R1:W-:Y:S02]  /*321d0*/  STL.64 [R1+0xd8], R26 ;  /* 0x0000d81a01007387 */ /* 0x0003e40000100a00 */
[----:B-1----:R-:W-:-:S04]  /*321e0*/  LEA R26, P4, R7, R0, 0x1 ;  /* 0x00000000071a7211 */ /* 0x002fc800078808ff */
[----:B------:R-:W-:-:S05]  /*321f0*/  LEA.HI.X.SX32 R27, R7, R2, 0x1, P4 ;  /* 0x00000002071b7211 */ /* 0x000fca00020f0eff */
[----:B------:R1:W-:Y:S04]  /*32200*/  STL.64 [R1+0xd0], R26 ;  /* 0x0000d01a01007387 */ /* 0x0003e80000100a00 */
[----:B-1----:R-:W2:Y:S01]  /*32210*/  LDL.LU.64 R26, [R1+0x18b0] ;  /* 0x0018b000011a7983 */ /* 0x002ea20000300a00 */
[----:B------:R-:W-:-:S04]  /*32220*/  LEA R3, R18, R7, 0x2 ;  /* 0x0000000712037211 */ /* 0x000fc800078e10ff */
[----:B------:R-:W-:Y:S01]  /*32230*/  LEA R10, P6, R3, R0, 0x1 ;  /* 0x00000000030a7211 */ /* 0x000fe200078c08ff */
[----:B------:R-:W-:-:S03]  /*32240*/  IMAD R4, R18, 0x4, R3 ;  /* 0x0000000412047824 */ /* 0x000fc600078e0203 */
[----:B------:R-:W-:Y:S02]  /*32250*/  LEA.HI.X.SX32 R11, R3, R2, 0x1, P6 ;  /* 0x00000002030b7211 */ /* 0x000fe400030f0eff */
[----:B------:R-:W-:-:S04]  /*32260*/  LEA R5, R18, R4, 0x2 ;  /* 0x0000000412057211 */ /* 0x000fc800078e10ff */
[----:B------:R-:W-:-:S05]  /*32270*/  LEA R6, R18, R5, 0x2 ;  /* 0x0000000512067211 */ /* 0x000fca00078e10ff */
[----:B------:R-:W-:Y:S01]  /*32280*/  IMAD R7, R18, 0x4, R6 ;  /* 0x0000000412077824 */ /* 0x000fe200078e0206 */
[----:B------:R-:W-:-:S03]  /*32290*/  PRMT R8, R19, 0x7632, R8 ;  /* 0x0000763213087816 */ /* 0x000fc60000000008 */
[----:B------:R-:W-:Y:S01]  /*322a0*/  IMAD R3, R18, 0x4, R7 ;  /* 0x0000000412037824 */ /* 0x000fe200078e0207 */
[----:B--2---:R3:W-:Y:S04]  /*322b0*/  STL.64 [R1+0x18a8], R26 ;  /* 0x0018a81a01007387 */ /* 0x0047e80000100a00 */
[----:B------:R1:W-:Y:S01]  /*322c0*/  STL.64 [R1+0xc8], R10 ;  /* 0x0000c80a01007387 */ /* 0x0003e20000100a00 */
[----:B---3--:R-:W-:Y:S02]  /*322d0*/  MOV R26, R14 ;  /* 0x0000000e001a7202 */ /* 0x008fe40000000f00 */
[-C--:B------:R-:W-:Y:S02]  /*322e0*/  LEA R14, P4, R4, R0.reuse, 0x1 ;  /* 0x00000000040e7211 */ /* 0x080fe400078808ff */
[----:B-1----:R-:W-:-:S02]  /*322f0*/  LEA R10, P6, R5, R0, 0x1 ;  /* 0x00000000050a7211 */ /* 0x002fc400078c08ff */
[----:B------:R-:W-:Y:S02]  /*32300*/  MOV R27, R15 ;  /* 0x0000000f001b7202 */ /* 0x000fe40000000f00 */
[-C--:B------:R-:W-:Y:S02]  /*32310*/  LEA.HI.X.SX32 R15, R4, R2.reuse, 0x1, P4 ;  /* 0x00000002040f7211 */ /* 0x080fe400020f0eff */
[----:B------:R-:W-:-:S03]  /*32320*/  LEA.HI.X.SX32 R11, R5, R2, 0x1, P6 ;  /* 0x00000002050b7211 */ /* 0x000fc600030f0eff */
[----:B------:R1:W-:Y:S04]  /*32330*/  STL.64 [R1+0xc0], R14 ;  /* 0x0000c00e01007387 */ /* 0x0003e80000100a00 */
[----:B------:R2:W-:Y:S01]  /*32340*/  STL.64 [R1+0xb0], R10 ;  /* 0x0000b00a01007387 */ /* 0x0005e20000100a00 */
[----:B------:R-:W-:Y:S02]  /*32350*/  LEA R4, R18, R3, 0x2 ;  /* 0x0000000312047211 */ /* 0x000fe400078e10ff */
[CC--:B-1----:R-:W-:Y:S02]  /*32360*/  LEA R14, P4, R6.reuse, R0.reuse, 0x1 ;  /* 0x00000000060e7211 */ /* 0x0c2fe400078808ff */
[----:B--2---:R-:W-:Y:S02]  /*32370*/  LEA R10, P6, R7, R0, 0x1 ;  /* 0x00000000070a7211 */ /* 0x004fe400078c08ff */
[----:B------:R-:W-:-:S02]  /*32380*/  LEA.HI.X.SX32 R15, R6, R2, 0x1, P4 ;  /* 0x00000002060f7211 */ /* 0x000fc400020f0eff */
[----:B------:R-:W-:Y:S01]  /*32390*/  LEA.HI.X.SX32 R11, R7, R2, 0x1, P6 ;  /* 0x00000002070b7211 */ /* 0x000fe200030f0eff */
[----:B------:R1:W-:Y:S01]  /*323a0*/  STG.E.U16 [R26.64], R8 ;  /* 0x000000081a007986 */ /* 0x0003e2000c101506 */
[----:B------:R-:W-:-:S03]  /*323b0*/  LEA R5, R18, R4, 0x2 ;  /* 0x0000000412057211 */ /* 0x000fc600078e10ff */
[----:B------:R2:W-:Y:S04]  /*323c0*/  STL.64 [R1+0xa8], R14 ;  /* 0x0000a80e01007387 */ /* 0x0005e80000100a00 */
[----:B------:R3:W-:Y:S01]  /*323d0*/  STL.64 [R1+0xa0], R10 ;  /* 0x0000a00a01007387 */ /* 0x0007e20000100a00 */
[CC--:B-1----:R-:W-:Y:S02]  /*323e0*/  LEA R26, P4, R3.reuse, R0.reuse, 0x1 ;  /* 0x00000000031a7211 */ /* 0x0c2fe400078808ff */
[----:B--2---:R-:W-:Y:S02]  /*323f0*/  LEA R14, P6, R4, R0, 0x1 ;  /* 0x00000000040e7211 */ /* 0x004fe400078c08ff */
[----:B------:R-:W-:Y:S02]  /*32400*/  LEA.HI.X.SX32 R27, R3, R2, 0x1, P4 ;  /* 0x00000002031b7211 */ /* 0x000fe400020f0eff */
[----:B---3--:R-:W-:-:S02]  /*32410*/  MOV R10, 0x3dc6b27f ;  /* 0x3dc6b27f000a7802 */ /* 0x008fc40000000f00 */
[----:B------:R-:W-:Y:S01]  /*32420*/  LEA.HI.X.SX32 R15, R4, R2, 0x1, P6 ;  /* 0x00000002040f7211 */ /* 0x000fe200030f0eff */
[C---:B------:R-:W-:Y:S02]  /*32430*/  IMAD R6, R18.reuse, 0x4, R5 ;  /* 0x0000000412067824 */ /* 0x040fe400078e0205 */
[----:B------:R1:W-:Y:S04]  /*32440*/  STL [R1+0x18a4], R10 ;  /* 0x0018a40a01007387 */ /* 0x0003e80000100800 */
[----:B------:R2:W-:Y:S01]  /*32450*/  STL.64 [R1+0x98], R26 ;  /* 0x0000981a01007387 */ /* 0x0005e20000100a00 */
[----:B------:R-:W-:Y:S02]  /*32460*/  LEA R3, R18, R6, 0x2 ;  /* 0x0000000612037211 */ /* 0x000fe400078e10ff */
[C---:B-1----:R-:W-:Y:S01]  /*32470*/  LEA R10, P6, R6.reuse, R0, 0x1 ;  /* 0x00000000060a7211 */ /* 0x042fe200078c08ff */
[----:B--2---:R-:W2:Y:S04]  /*32480*/  LDL.LU.64 R26, [R1+0x18a8] ;  /* 0x0018a800011a7983 */ /* 0x004ea80000300a00 */
[----:B------:R1:W-:Y:S01]  /*32490*/  STL.64 [R1+0x90], R14 ;  /* 0x0000900e01007387 */ /* 0x0003e20000100a00 */
[----:B------:R-:W-:Y:S01]  /*324a0*/  LEA.HI.X.SX32 R11, R6, R2, 0x1, P6 ;  /* 0x00000002060b7211 */ /* 0x000fe200030f0eff */
[----:B------:R-:W-:Y:S01]  /*324b0*/  IMAD R4, R18, 0x4, R3 ;  /* 0x0000000412047824 */ /* 0x000fe200078e0203 */
[----:B-1----:R-:W-:-:S04]  /*324c0*/  LEA R14, P4, R5, R0, 0x1 ;  /* 0x00000000050e7211 */ /* 0x002fc800078808ff */
[----:B------:R-:W-:-:S05]  /*324d0*/  LEA.HI.X.SX32 R15, R5, R2, 0x1, P4 ;  /* 0x00000002050f7211 */ /* 0x000fca00020f0eff */
[----:B------:R-:W-:Y:S04]  /*324e0*/  STL.64 [R1+0x88], R14 ;  /* 0x0000880e01007387 */ /* 0x000fe80000100a00 */
[----:B------:R1:W-:Y:S01]  /*324f0*/  STL.64 [R1+0x80], R10 ;  /* 0x0000800a01007387 */ /* 0x0003e20000100a00 */
[----:B------:R-:W-:Y:S02]  /*32500*/  LEA R5, R18, R4, 0x2 ;  /* 0x0000000412057211 */ /* 0x000fe400078e10ff */
[CC--:B-1----:R-:W-:Y:S02]  /*32510*/  LEA R10, P6, R4.reuse, R0.reuse, 0x1 ;  /* 0x00000000040a7211 */ /* 0x0c2fe400078c08ff */
[----:B------:R-:W-:Y:S02]  /*32520*/  LEA R14, P4, R3, R0, 0x1 ;  /* 0x00000000030e7211 */ /* 0x000fe400078808ff */
[----:B------:R-:W-:-:S02]  /*32530*/  LEA.HI.X.SX32 R11, R4, R2, 0x1, P6 ;  /* 0x00000002040b7211 */ /* 0x000fc400030f0eff */
[----:B------:R-:W-:-:S03]  /*32540*/  LEA.HI.X.SX32 R15, R3, R2, 0x1, P4 ;  /* 0x00000002030f7211 */ /* 0x000fc600020f0eff */
[----:B------:R1:W-:Y:S04]  /*32550*/  STL.64 [R1+0x70], R10 ;  /* 0x0000700a01007387 */ /* 0x0003e80000100a00 */
[----:B------:R-:W-:Y:S01]  /*32560*/  STL.64 [R1+0x78], R14 ;  /* 0x0000780e01007387 */ /* 0x000fe20000100a00 */
[----:B-1----:R-:W-:-:S04]  /*32570*/  LEA R10, P4, R5, R0, 0x1 ;  /* 0x00000000050a7211 */ /* 0x002fc800078808ff */
[----:B------:R-:W-:-:S05]  /*32580*/  LEA.HI.X.SX32 R11, R5, R2, 0x1, P4 ;  /* 0x00000002050b7211 */ /* 0x000fca00020f0eff */
[----:B------:R1:W-:Y:S04]  /*32590*/  STL.64 [R1+0x68], R10 ;  /* 0x0000680a01007387 */ /* 0x0003e80000100a00 */
[----:B-1----:R-:W3:Y:S01]  /*325a0*/  LDL.LU R10, [R1+0x18a4] ;  /* 0x0018a400010a7983 */ /* 0x002ee20000300800 */
[----:B------:R-:W-:Y:S02]  /*325b0*/  IADD3 R7, R9, -0x3f3504f3, RZ ;  /* 0xc0cafb0d09077810 */ /* 0x000fe40007ffe0ff */
[----:B------:R-:W-:Y:S02]  /*325c0*/  LEA R6, R18, R5, 0x2 ;  /* 0x0000000512067211 */ /* 0x000fe400078e10ff */
[----:B------:R-:W-:Y:S02]  /*325d0*/  LOP3.LUT R7, R7, 0xff800000, RZ, 0xc0, !PT ;  /* 0xff80000007077812 */ /* 0x000fe400078ec0ff */
[----:B------:R-:W-:-:S02]  /*325e0*/  LEA R14, P6, R6, R0, 0x1 ;  /* 0x00000000060e7211 */ /* 0x000fc400078c08ff */
[----:B------:R-:W-:Y:S01]  /*325f0*/  LEA R4, R18, R6, 0x2 ;  /* 0x0000000612047211 */ /* 0x000fe200078e10ff */
[----:B------:R-:W-:Y:S01]  /*32600*/  IMAD.IADD R8, R9, 0x1, -R7 ;  /* 0x0000000109087824 */ /* 0x000fe200078e0a07 */
[----:B------:R-:W-:Y:S02]  /*32610*/  LEA.HI.X.SX32 R15, R6, R2, 0x1, P6 ;  /* 0x00000002060f7211 */ /* 0x000fe400030f0eff */
[----:B------:R-:W-:Y:S01]  /*32620*/  LEA R5, R18, R4, 0x2 ;  /* 0x0000000412057211 */ /* 0x000fe200078e10ff */
[----:B------:R-:W-:-:S04]  /*32630*/  FADD R3, R8, -1 ;  /* 0xbf80000008037421 */ /* 0x000fc80000000000 */
[----:B------:R-:W-:Y:S01]  /*32640*/  IMAD R6, R18, 0x4, R5 ;  /* 0x0000000412067824 */ /* 0x000fe200078e0205 */
[----:B---3--:R1:W-:Y:S01]  /*32650*/  STL [R1+0x18a0], R10 ;  /* 0x0018a00a01007387 */ /* 0x0083e20000100800 */
[----:B------:R-:W-:-:S03]  /*32660*/  FFMA.FTZ R8, R3, R10, -0.16845393180847167969 ;  /* 0xbe2c7f3003087423 */ /* 0x000fc6000001000a */
[----:B------:R3:W-:Y:S01]  /*32670*/  STL.64 [R1+0xb8], R14 ;  /* 0x0000b80e01007387 */ /* 0x0007e20000100a00 */
[CC--:B-1----:R-:W-:Y:S02]  /*32680*/  LEA R10, P6, R5.reuse, R0.reuse, 0x1 ;  /* 0x00000000050a7211 */ /* 0x0c2fe400078c08ff */
[C---:B---3--:R-:W-:Y:S02]  /*32690*/  LEA R14, P4, R4.reuse, R0, 0x1 ;  /* 0x00000000040e7211 */ /* 0x048fe400078808ff */
[-C--:B------:R-:W-:Y:S02]  /*326a0*/  LEA.HI.X.SX32 R11, R5, R2.reuse, 0x1, P6 ;  /* 0x00000002050b7211 */ /* 0x080fe400030f0eff */
[----:B------:R-:W-:Y:S02]  /*326b0*/  LEA.HI.X.SX32 R15, R4, R2, 0x1, P4 ;  /* 0x00000002040f7211 */ /* 0x000fe400020f0eff */
[----:B------:R-:W-:-:S03]  /*326c0*/  LEA R4, R18, R6, 0x2 ;  /* 0x0000000612047211 */ /* 0x000fc600078e10ff */
[----:B------:R1:W-:Y:S04]  /*326d0*/  STL.64 [R1+0x60], R14 ;  /* 0x0000600e01007387 */ /* 0x0003e80000100a00 */
[----:B------:R3:W-:Y:S01]  /*326e0*/  STL.64 [R1+0x58], R10 ;  /* 0x0000580a01007387 */ /* 0x0007e20000100a00 */
[----:B------:R-:W-:Y:S02]  /*326f0*/  LEA R5, R18, R4, 0x2 ;  /* 0x0000000412057211 */ /* 0x000fe400078e10ff */
[----:B-1----:R-:W-:Y:S02]  /*32700*/  MOV R14, R28 ;  /* 0x0000001c000e7202 */ /* 0x002fe40000000f00 */
[-C--:B------:R-:W-:Y:S02]  /*32710*/  LEA R28, P4, R6, R0.reuse, 0x1 ;  /* 0x00000000061c7211 */ /* 0x080fe400078808ff */
[----:B---3--:R-:W-:Y:S01]  /*32720*/  LEA R10, P6, R4, R0, 0x1 ;  /* 0x00000000040a7211 */ /* 0x008fe200078c08ff */
[----:B------:R-:W-:Y:S01]  /*32730*/  IMAD.MOV.U32 R15, RZ, RZ, R29 ;  /* 0x000000ffff0f7224 */ /* 0x000fe200078e001d */
[----:B------:R-:W-:-:S02]  /*32740*/  LEA.HI.X.SX32 R29, R6, R2, 0x1, P4 ;  /* 0x00000002061d7211 */ /* 0x000fc400020f0eff */
[----:B------:R-:W-:Y:S02]  /*32750*/  LEA.HI.X.SX32 R11, R4, R2, 0x1, P6 ;  /* 0x00000002040b7211 */ /* 0x000fe400030f0eff */
[C---:B------:R-:W-:Y:S01]  /*32760*/  LEA R6, R18.reuse, R5, 0x2 ;  /* 0x0000000512067211 */ /* 0x040fe200078e10ff */
[----:B------:R1:W-:Y:S04]  /*32770*/  STL.64 [R1+0x50], R28 ;  /* 0x0000501c01007387 */ /* 0x0003e80000100a00 */
[----:B------:R3:W-:Y:S01]  /*32780*/  STL.64 [R1+0x48], R10 ;  /* 0x0000480a01007387 */ /* 0x0007e20000100a00 */
[----:B------:R-:W-:Y:S01]  /*32790*/  IMAD R4, R18, 0x4, R6 ;  /* 0x0000000412047824 */ /* 0x000fe200078e0206 */
[-C--:B-1----:R-:W-:Y:S02]  /*327a0*/  LEA R28, P6, R6, R0.reuse, 0x1 ;  /* 0x00000000061c7211 */ /* 0x082fe400078c08ff */
[----:B---3--:R-:W-:-:S02]  /*327b0*/  LEA R10, P4, R5, R0, 0x1 ;  /* 0x00000000050a7211 */ /* 0x008fc400078808ff */
[-C--:B------:R-:W-:Y:S02]  /*327c0*/  LEA.HI.X.SX32 R29, R6, R2.reuse, 0x1, P6 ;  /* 0x00000002061d7211 */ /* 0x080fe400030f0eff */
[----:B------:R-:W-:-:S05]  /*327d0*/  LEA.HI.X.SX32 R11, R5, R2, 0x1, P4 ;  /* 0x00000002050b7211 */ /* 0x000fca00020f0eff */
[----:B------:R1:W-:Y:S01]  /*327e0*/  STL.64 [R1+0x40], R10 ;  /* 0x0000400a01007387 */ /* 0x0003e20000100a00 */
[----:B------:R-:W-:-:S03]  /*327f0*/  LEA R6, R18, R4, 0x2 ;  /* 0x0000000412067211 */ /* 0x000fc600078e10ff */
[----:B-1----:R-:W3:Y:S04]  /*32800*/  LDL.LU R10, [R1+0x18a0] ;  /* 0x0018a000010a7983 */ /* 0x002ee80000300800 */
[----:B------:R1:W-:Y:S02]  /*32810*/  STL.64 [R1+0x38], R28 ;  /* 0x0000381c01007387 */ /* 0x0003e40000100a00 */
[----:B-1----:R-:W-:-:S04]  /*32820*/  LEA R28, P4, R4, R0, 0x1 ;  /* 0x00000000041c7211 */ /* 0x002fc800078808ff */
[----:B------:R-:W-:Y:S02]  /*32830*/  LEA.HI.X.SX32 R29, R4, R2, 0x1, P4 ;  /* 0x00000002041d7211 */ /* 0x000fe400020f0eff */
[----:B------:R-:W-:-:S03]  /*32840*/  LEA R4, R18, R6, 0x2 ;  /* 0x0000000612047211 */ /* 0x000fc600078e10ff */
[----:B------:R1:W-:Y:S02]  /*32850*/  STL.64 [R1+0x30], R28 ;  /* 0x0000301c01007387 */ /* 0x0003e40000100a00 */
[----:B------:R-:W-:Y:S02]  /*32860*/  IMAD R5, R18, 0x4, R4 ;  /* 0x0000000412057824 */ /* 0x000fe400078e0204 */
[----:B-1----:R-:W2:Y:S04]  /*32870*/  LDL.LU R29, [R1+0x189c] ;  /* 0x00189c00011d7983 */ /* 0x002ea80000300800 */
[----:B------:R-:W3:Y:S01]  /*32880*/  LDL.LU R18, [R1+0x3a8] ;  /* 0x0003a80001127983 */ /* 0x000ee20000300800 */
[----:B------:R-:W-:Y:S01]  /*32890*/  LEA R28, P4, R6, R0, 0x1 ;  /* 0x00000000061c7211 */ /* 0x000fe200078808ff */
[----:B------:R-:W-:-:S04]  /*328a0*/  FFMA.FTZ R8, R3, R8, 0.1716887056827545166 ;  /* 0x3e2fcf2a03087423 */ /* 0x000fc80000010008 */
[----:B------:R-:W-:-:S04]  /*328b0*/  FFMA.FTZ R8, R3, R8, -0.17900948226451873779 ;  /* 0xbe374e4303087423 */ /* 0x000fc80000010008 */
[----:B------:R-:W-:-:S04]  /*328c0*/  FFMA.FTZ R8, R3, R8, 0.20512372255325317383 ;  /* 0x3e520bf403087423 */ /* 0x000fc80000010008 */
[----:B------:R-:W-:-:S04]  /*328d0*/  FFMA.FTZ R8, R3, R8, -0.24046532809734344482 ;  /* 0xbe763c8b03087423 */ /* 0x000fc80000010008 */
[----:B------:R-:W-:Y:S01]  /*328e0*/  FFMA.FTZ R8, R3, R8, 0.28857114911079406738 ;  /* 0x3e93bf9903087423 */ /* 0x000fe20000010008 */
[----:B--2---:R-:W-:Y:S02]  /*328f0*/  MOV R19, R29 ;  /* 0x0000001d00137202 */ /* 0x004fe40000000f00 */
[----:B------:R-:W-:Y:S01]  /*32900*/  LEA.HI.X.SX32 R19, R6, R2, 0x1, P4 ;  /* 0x0000000206137211 */ /* 0x000fe200020f0eff */
[----:B---3--:R1:W-:Y:S04]  /*32910*/  STL [R1+0x1894], R18 ;  /* 0x0018941201007387 */ /* 0x0083e80000100800 */
[----:B------:R-:W-:Y:S04]  /*32920*/  STL [R1+0x28], R28 ;  /* 0x0000281c01007387 */ /* 0x000fe80000100800 */
[----:B------:R-:W2:Y:S04]  /*32930*/  LDL.LU R29, [R1+0x1898] ;  /* 0x00189800011d7983 */ /* 0x000ea80000300800 */
[----:B------:R-:W3:Y:S01]  /*32940*/  LDL R6, [R1+0x364] ;  /* 0x0003640001067983 */ /* 0x000ee20000100800 */
[----:B-1----:R-:W-:-:S02]  /*32950*/  MOV R18, R28 ;  /* 0x0000001c00127202 */ /* 0x002fc40000000f00 */
[C---:B------:R-:W-:Y:S01]  /*32960*/  LEA R18, P4, R4.reuse, R0, 0x1 ;  /* 0x0000000004127211 */ /* 0x040fe200078808ff */
[----:B------:R1:W-:Y:S03]  /*32970*/  STL [R1+0x2c], R19 ;  /* 0x00002c1301007387 */ /* 0x0003e60000100800 */
[----:B-1----:R-:W-:-:S05]  /*32980*/  LEA.HI.X.SX32 R19, R4, R2, 0x1, P4 ;  /* 0x0000000204137211 */ /* 0x002fca00020f0eff */
[----:B------:R1:W-:Y:S04]  /*32990*/  STL.64 [R1+0x20], R18 ;  /* 0x0000201201007387 */ /* 0x0003e80000100a00 */
[----:B-1----:R-:W4:Y:S04]  /*329a0*/  LDL.LU R18, [R1+0x1894] ;  /* 0x0018940001127983 */ /* 0x002f280000300800 */
[----:B------:R-:W4:Y:S01]  /*329b0*/  LDL.LU R19, [R1+0x3ac] ;  /* 0x0003ac0001137983 */ /* 0x000f220000300800 */
[----:B------:R-:W-:-:S04]  /*329c0*/  FFMA.FTZ R8, R3, R8, -0.36067417263984680176 ;  /* 0xbeb8aa4903087423 */ /* 0x000fc80000010008 */
[----:B------:R-:W-:Y:S01]  /*329d0*/  FFMA.FTZ R8, R3, R8, 0.48089820146560668945 ;  /* 0x3ef6384a03087423 */ /* 0x000fe20000010008 */
[----:B------:R-:W-:-:S03]  /*329e0*/  LEA R28, P6, R5, R0, 0x1 ;  /* 0x00000000051c7211 */ /* 0x000fc600078c08ff */
[----:B------:R-:W-:-:S04]  /*329f0*/  FFMA.FTZ R8, R3, R8, -0.72134751081466674805 ;  /* 0xbf38aa3b03087423 */ /* 0x000fc80000010008 */
[C---:B------:R-:W-:Y:S01]  /*32a00*/  FMUL R0, R3.reuse, R8 ;  /* 0x0000000803007220 */ /* 0x040fe20000400000 */
[----:B------:R-:W1:Y:S03]  /*32a10*/  I2F R7, R7 ;  /* 0x0000000700077306 */ /* 0x000e660000201400 */
[----:B------:R-:W-:-:S04]  /*32a20*/  FMUL R0, R3, R0 ;  /* 0x0000000003007220 */ /* 0x000fc80000400000 */
[----:B------:R-:W-:Y:S01]  /*32a30*/  FFMA.FTZ R3, R3, 1.4426950216293334961, R0 ;  /* 0x3fb8aa3b03037823 */ /* 0x000fe20000010000 */
[----:B------:R-:W-:Y:S01]  /*32a40*/  ISETP.GE.U32.AND P4, PT, R9, 0x7f800000, PT ;  /* 0x7f8000000900780c */ /* 0x000fe20003f86070 */
[----:B------:R0:W-:Y:S01]  /*32a50*/  STL [R1+0x16c0], R28 ;  /* 0x0016c01c01007387 */ /* 0x0001e20000100800 */
[----:B---3--:R-:W-:Y:S01]  /*32a60*/  IADD3 R0, R6, -0x3f3504f3, RZ ;  /* 0xc0cafb0d06007810 */ /* 0x008fe20007ffe0ff */
[----:B--2---:R-:W-:Y:S01]  /*32a70*/  IMAD.MOV.U32 R11, RZ, RZ, R29 ;  /* 0x000000ffff0b7224 */ /* 0x004fe200078e001d */
[----:B------:R-:W-:Y:S02]  /*32a80*/  LEA.HI.X.SX32 R29, R5, R2, 0x1, P6 ;  /* 0x00000002051d7211 */ /* 0x000fe400030f0eff */
[----:B------:R-:W-:Y:S02]  /*32a90*/  LOP3.LUT R0, R0, 0xff800000, RZ, 0xc0, !PT ;  /* 0xff80000000007812 */ /* 0x000fe400078ec0ff */
[----:B------:R-:W-:Y:S02]  /*32aa0*/  FSEL R2, RZ, -23, P5 ;  /* 0xc1b80000ff027808 */ /* 0x000fe40002800000 */
[----:B------:R-:W-:-:S03]  /*32ab0*/  IADD3 R4, R6, -R0, RZ ;  /* 0x8000000006047210 */ /* 0x000fc60007ffe0ff */
[----:B-1----:R-:W-:Y:S02]  /*32ac0*/  FFMA.FTZ R2, R7, 1.1920928955078125e-07, R2 ;  /* 0x3400000007027823 */ /* 0x002fe40000010002 */
[----:B------:R-:W-:Y:S02]  /*32ad0*/  FADD R4, R4, -1 ;  /* 0xbf80000004047421 */ /* 0x000fe40000000000 */
[----:B0-----:R-:W-:Y:S02]  /*32ae0*/  FADD R28, R2, R3 ;  /* 0x00000003021c7221 */ /* 0x001fe40000000000 */
[----:B------:R-:W-:Y:S01]  /*32af0*/  FFMA.FTZ R3, R4, R10, -0.16845393180847167969 ;  /* 0xbe2c7f3004037423 */ /* 0x000fe2000001000a */
[----:B------:R-:W-:-:S03]  /*32b00*/  @P4 MOV R2, 0x7f800000 ;  /* 0x7f80000000024802 */ /* 0x000fc60000000f00 */
[----:B------:R-:W-:-:S04]  /*32b10*/  FFMA.FTZ R3, R4, R3, 0.1716887056827545166 ;  /* 0x3e2fcf2a04037423 */ /* 0x000fc80000010003 */
[C---:B------:R-:W-:Y:S02]  /*32b20*/  FFMA.FTZ R3, R4.reuse, R3, -0.17900948226451873779 ;  /* 0xbe374e4304037423 */ /* 0x040fe40000010003 */
[----:B------:R-:W-:Y:S02]  /*32b30*/  @P4 FFMA.FTZ R28, R9, R2, +INF ;  /* 0x7f800000091c4423 */ /* 0x000fe40000010002 */
[----:B------:R-:W-:Y:S01]  /*32b40*/  FFMA.FTZ R3, R4, R3, 0.20512372255325317383 ;  /* 0x3e520bf404037423 */ /* 0x000fe20000010003 */
[----:B----4-:R-:W-:-:S03]  /*32b50*/  IADD3 R2, R18, -0x3f3504f3, RZ ;  /* 0xc0cafb0d12027810 */ /* 0x010fc60007ffe0ff */
[----:B------:R-:W-:Y:S01]  /*32b60*/  FFMA.FTZ R3, R4, R3, -0.24046532809734344482 ;  /* 0xbe763c8b04037423 */ /* 0x000fe20000010003 */
[----:B------:R-:W-:-:S03]  /*32b70*/  LOP3.LUT R2, R2, 0xff800000, RZ, 0xc0, !PT ;  /* 0xff80000002027812 */ /* 0x000fc600078ec0ff */
[----:B------:R-:W-:Y:S01]  /*32b80*/  FFMA.FTZ R5, R4, R3, 0.28857114911079406738 ;  /* 0x3e93bf9904057423 */ /* 0x000fe20000010003 */
[----:B------:R-:W-:-:S03]  /*32b90*/  IADD3 R3, R18, -R2, RZ ;  /* 0x8000000212037210 */ /* 0x000fc60007ffe0ff */
[C---:B------:R-:W-:Y:S02]  /*32ba0*/  FFMA.FTZ R5, R4.reuse, R5, -0.36067417263984680176 ;  /* 0xbeb8aa4904057423 */ /* 0x040fe40000010005 */
[----:B------:R-:W-:Y:S02]  /*32bb0*/  FADD R3, R3, -1 ;  /* 0xbf80000003037421 */ /* 0x000fe40000000000 */
[----:B------:R-:W-:Y:S02]  /*32bc0*/  FFMA.FTZ R6, R4, R5, 0.48089820146560668945 ;  /* 0x3ef6384a04067423 */ /* 0x000fe40000010005 */
[----:B------:R-:W-:-:S04]  /*32bd0*/  FFMA.FTZ R5, R3, R10, -0.16845393180847167969 ;  /* 0xbe2c7f3003057423 */ /* 0x000fc8000001000a */
[----:B------:R-:W-:-:S04]  /*32be0*/  FFMA.FTZ R5, R3, R5, 0.1716887056827545166 ;  /* 0x3e2fcf2a03057423 */ /* 0x000fc80000010005 */
[C---:B------:R-:W-:Y:S02]  /*32bf0*/  FFMA.FTZ R5, R3.reuse, R5, -0.17900948226451873779 ;  /* 0xbe374e4303057423 */ /* 0x040fe40000010005 */
[C---:B------:R-:W-:Y:S02]  /*32c00*/  FFMA.FTZ R6, R4.reuse, R6, -0.72134751081466674805 ;  /* 0xbf38aa3b04067423 */ /* 0x040fe40000010006 */
[C---:B------:R-:W-:Y:S02]  /*32c10*/  FFMA.FTZ R5, R3.reuse, R5, 0.20512372255325317383 ;  /* 0x3e520bf403057423 */ /* 0x040fe40000010005 */
[C---:B------:R-:W-:Y:S02]  /*32c20*/  FMUL R6, R4.reuse, R6 ;  /* 0x0000000604067220 */ /* 0x040fe40000400000 */
[----:B------:R-:W-:Y:S02]  /*32c30*/  FFMA.FTZ R5, R3, R5, -0.24046532809734344482 ;  /* 0xbe763c8b03057423 */ /* 0x000fe40000010005 */
[----:B------:R-:W-:-:S02]  /*32c40*/  FMUL R6, R4, R6 ;  /* 0x0000000604067220 */ /* 0x000fc40000400000 */
[----:B------:R-:W-:Y:S01]  /*32c50*/  FFMA.FTZ R5, R3, R5, 0.28857114911079406738 ;  /* 0x3e93bf9903057423 */ /* 0x000fe20000010005 */
[----:B------:R-:W-:Y:S01]  /*32c60*/  FSETP.NEU.AND P4, PT, R9, RZ, PT ;  /* 0x000000ff0900720b */ /* 0x000fe20003f8d000 */
[----:B------:R-:W-:Y:S02]  /*32c70*/  FFMA.FTZ R9, R4, 1.4426950216293334961, R6 ;  /* 0x3fb8aa3b04097823 */ /* 0x000fe40000010006 */
[----:B------:R-:W-:-:S04]  /*32c80*/  FFMA.FTZ R6, R3, R5, -0.36067417263984680176 ;  /* 0xbeb8aa4903067423 */ /* 0x000fc80000010005 */
[----:B------:R-:W-:Y:S01]  /*32c90*/  FFMA.FTZ R6, R3, R6, 0.48089820146560668945 ;  /* 0x3ef6384a03067423 */ /* 0x000fe20000010006 */
[----:B------:R-:W-:-:S03]  /*32ca0*/  IADD3 R4, R19, -0x3f3504f3, RZ ;  /* 0xc0cafb0d13047810 */ /* 0x000fc60007ffe0ff */
[C---:B------:R-:W-:Y:S01]  /*32cb0*/  FFMA.FTZ R7, R3.reuse, R6, -0.72134751081466674805 ;  /* 0xbf38aa3b03077423 */ /* 0x040fe20000010006 */
[----:B------:R-:W0:Y:S01]  /*32cc0*/  I2F R8, R0 ;  /* 0x0000000000087306 */ /* 0x000e220000201400 */
[----:B------:R-:W-:Y:S02]  /*32cd0*/  LOP3.LUT R4, R4, 0xff800000, RZ, 0xc0, !PT ;  /* 0xff80000004047812 */ /* 0x000fe400078ec0ff */
[----:B------:R-:W-:Y:S02]  /*32ce0*/  FMUL R7, R3, R7 ;  /* 0x0000000703077220 */ /* 0x000fe40000400000 */
[----:B------:R-:W-:Y:S02]  /*32cf0*/  IADD3 R5, R19, -R4, RZ ;  /* 0x8000000413057210 */ /* 0x000fe40007ffe0ff */
[----:B------:R-:W-:-:S04]  /*32d00*/  FMUL R7, R3, R7 ;  /* 0x0000000703077220 */ /* 0x000fc80000400000 */
[----:B------:R-:W-:Y:S02]  /*32d10*/  FFMA.FTZ R7, R3, 1.4426950216293334961, R7 ;  /* 0x3fb8aa3b03077823 */ /* 0x000fe40000010007 */
[----:B------:R1:W2:Y:S01]  /*32d20*/  I2F R3, R2 ;  /* 0x0000000200037306 */ /* 0x0002a20000201400 */
[----:B------:R-:W-:Y:S01]  /*32d30*/  FADD R5, R5, -1 ;  /* 0xbf80000005057421 */ /* 0x000fe20000000000 */
[----:B------:R3:W-:Y:S03]  /*32d40*/  STL [R1+0x16bc], R29 ;  /* 0x0016bc1d01007387 */ /* 0x0007e60000100800 */
[----:B------:R-:W-:Y:S01]  /*32d50*/  FFMA.FTZ R6, R5, R10, -0.16845393180847167969 ;  /* 0xbe2c7f3005067423 */ /* 0x000fe2000001000a */
[----:B-1----:R-:W-:Y:S01]  /*32d60*/  FSEL R2, RZ, -23, P3 ;  /* 0xc1b80000ff027808 */ /* 0x002fe20001800000 */
[----:B---3--:R-:W-:Y:S02]  /*32d70*/  IMAD.MOV.U32 R29, RZ, RZ, R11 ;  /* 0x000000ffff1d7224 */ /* 0x008fe400078e000b */
[----:B------:R-:W3:Y:S02]  /*32d80*/  LDL.LU.64 R10, [R1+0x3a0] ;  /* 0x0003a000010a7983 */ /* 0x000ee40000300a00 */
[----:B0-----:R-:W-:-:S02]  /*32d90*/  FFMA.FTZ R2, R8, 1.1920928955078125e-07, R2 ;  /* 0x3400000008027823 */ /* 0x001fc40000010002 */
[----:B------:R-:W4:Y:S01]  /*32da0*/  LDL.LU R8, [R1+0x364] ;  /* 0x0003640001087983 */ /* 0x000f220000300800 */
[----:B------:R-:W-:-:S04]  /*32db0*/  FFMA.FTZ R6, R5, R6, 0.1716887056827545166 ;  /* 0x3e2fcf2a05067423 */ /* 0x000fc80000010006 */
[----:B------:R-:W-:Y:S02]  /*32dc0*/  FFMA.FTZ R0, R5, R6, -0.17900948226451873779 ;  /* 0xbe374e4305007423 */ /* 0x000fe40000010006 */
[----:B------:R-:W-:Y:S02]  /*32dd0*/  IMAD.MOV.U32 R6, RZ, RZ, R29 ;  /* 0x000000ffff067224 */ /* 0x000fe400078e001d */
[----:B------:R-:W-:Y:S01]  /*32de0*/  FADD R29, R2, R9 ;  /* 0x00000009021d7221 */ /* 0x000fe20000000000 */
[----:B------:R-:W-:-:S05]  /*32df0*/  FSEL R2, RZ, -23, P2 ;  /* 0xc1b80000ff027808 */ /* 0x000fca0001000000 */
[----:B--2---:R-:W-:Y:S01]  /*32e00*/  FFMA.FTZ R3, R3, 1.1920928955078125e-07, R2 ;  /* 0x3400000003037823 */ /* 0x004fe20000010002 */
[C---:B----4-:R-:W-:Y:S02]  /*32e10*/  ISETP.GE.U32.AND P3, PT, R8.reuse, 0x7f800000, PT ;  /* 0x7f8000000800780c */ /* 0x050fe40003f66070 */
[----:B------:R-:W-:-:S11]  /*32e20*/  FSETP.NEU.AND P2, PT, R8, RZ, PT ;  /* 0x000000ff0800720b */ /* 0x000fd60003f4d000 */
[----:B------:R-:W-:-:S05]  /*32e30*/  @P3 MOV R2, 0x7f800000 ;  /* 0x7f80000000023802 */ /* 0x000fca0000000f00 */
[----:B------:R-:W-:Y:S01]  /*32e40*/  @P3 FFMA.FTZ R29, R8, R2, +INF ;  /* 0x7f800000081d3423 */ /* 0x000fe20000010002 */
[----:B---3--:R-:W-:Y:S01]  /*32e50*/  MOV R9, R11 ;  /* 0x0000000b00097202 */ /* 0x008fe20000000f00 */
[----:B------:R-:W-:-:S03]  /*32e60*/  IMAD.MOV.U32 R8, RZ, RZ, R10 ;  /* 0x000000ffff087224 */ /* 0x000fc600078e000a */
[----:B------:R0:W-:Y:S04]  /*32e70*/  STL.64 [R1+0x16c8], R28 ;  /* 0x0016c81c01007387 */ /* 0x0001e80000100a00 */
[----:B------:R-:W2:Y:S04]  /*32e80*/  LDL.LU R10, [R1+0x184] ;  /* 0x00018400010a7983 */ /* 0x000ea80000300800 */
[----:B------:R-:W3:Y:S04]  /*32e90*/  LDL.LU R11, [R1+0x194] ;  /* 0x00019400010b7983 */ /* 0x000ee80000300800 */
[----:B0-----:R-:W4:Y:S01]  /*32ea0*/  LDL.LU R28, [R1+0x188] ;  /* 0x00018800011c7983 */ /* 0x001f220000300800 */
[----:B------:R-:W-:Y:S01]  /*32eb0*/  MOV R29, R6 ;  /* 0x00000006001d7202 */ /* 0x000fe20000000f00 */
[----:B------:R-:W-:-:S04]  /*32ec0*/  FFMA.FTZ R0, R5, R0, 0.20512372255325317383 ;  /* 0x3e520bf405007423 */ /* 0x000fc80000010000 */
[----:B------:R-:W-:-:S04]  /*32ed0*/  FFMA.FTZ R0, R5, R0, -0.24046532809734344482 ;  /* 0xbe763c8b05007423 */ /* 0x000fc80000010000 */
[----:B------:R-:W-:-:S04]  /*32ee0*/  FFMA.FTZ R0, R5, R0, 0.28857114911079406738 ;  /* 0x3e93bf9905007423 */ /* 0x000fc80000010000 */
[----:B------:R-:W-:-:S04]  /*32ef0*/  FFMA.FTZ R0, R5, R0, -0.36067417263984680176 ;  /* 0xbeb8aa4905007423 */ /* 0x000fc80000010000 */
[C---:B------:R-:W-:Y:S01]  /*32f00*/  FFMA.FTZ R0, R5.reuse, R0, 0.48089820146560668945 ;  /* 0x3ef6384a05007423 */ /* 0x040fe20000010000 */
[----:B------:R-:W0:Y:S03]  /*32f10*/  I2F R4, R4 ;  /* 0x0000000400047306 */ /* 0x000e260000201400 */
[----:B------:R-:W-:Y:S01]  /*32f20*/  FFMA.FTZ R0, R5, R0, -0.72134751081466674805 ;  /* 0xbf38aa3b05007423 */ /* 0x000fe20000010000 */
[----:B----4-:R1:W-:Y:S04]  /*32f30*/  STL [R1+0x1880], R28 ;  /* 0x0018801c01007387 */ /* 0x0103e80000100800 */
[----:B------:R-:W4:Y:S01]  /*32f40*/  LDL.LU R6, [R1+0x198] ;  /* 0x0001980001067983 */ /* 0x000f220000300800 */
[----:B-1----:R-:W-:-:S03]  /*32f50*/  FADD R28, R3, R7 ;  /* 0x00000007031c7221 */ /* 0x002fc60000000000 */
[----:B------:R-:W4:Y:S01]  /*32f60*/  LDL.LU R7, [R1+0x168] ;  /* 0x0001680001077983 */ /* 0x000f220000300800 */
[----:B------:R-:W-:Y:S01]  /*32f70*/  FMUL R0, R5, R0 ;  /* 0x0000000005007220 */ /* 0x000fe20000400000 */
[----:B------:R-:W-:-:S03]  /*32f80*/  ISETP.GE.U32.AND P5, PT, R18, 0x7f800000, PT ;  /* 0x7f8000001200780c */ /* 0x000fc60003fa6070 */
[----:B------:R-:W-:-:S04]  /*32f90*/  FMUL R0, R5, R0 ;  /* 0x0000000005007220 */ /* 0x000fc80000400000 */
[----:B------:R-:W-:Y:S01]  /*32fa0*/  FFMA.FTZ R5, R5, 1.4426950216293334961, R0 ;  /* 0x3fb8aa3b05057823 */ /* 0x000fe20000010000 */
[----:B------:R-:W-:-:S05]  /*32fb0*/  FSEL R0, RZ, -23, P1 ;  /* 0xc1b80000ff007808 */ /* 0x000fca0000800000 */
[----:B0-----:R-:W-:Y:S01]  /*32fc0*/  FFMA.FTZ R2, R4, 1.1920928955078125e-07, R0 ;  /* 0x3400000004027823 */ /* 0x001fe20000010000 */
[----:B------:R-:W-:-:S05]  /*32fd0*/  @P5 MOV R0, 0x7f800000 ;  /* 0x7f80000000005802 */ /* 0x000fca0000000f00 */
[C---:B------:R-:W-:Y:S01]  /*32fe0*/  @P5 FFMA.FTZ R28, R18.reuse, R0, +INF ;  /* 0x7f800000121c5423 */ /* 0x040fe20000010000 */
[----:B------:R-:W-:Y:S01]  /*32ff0*/  FSETP.NEU.AND P1, PT, R18, RZ, PT ;  /* 0x000000ff1200720b */ /* 0x000fe20003f2d000 */
[----:B----4-:R-:W-:Y:S04]  /*33000*/  STL.64 [R1+0x1888], R6 ;  /* 0x0018880601007387 */ /* 0x010fe80000100a00 */
[----:B------:R0:W-:Y:S04]  /*33010*/  STL [R1+0x1838], R4 ;  /* 0x0018380401007387 */ /* 0x0001e80000100800 */
[----:B0-----:R-:W4:Y:S04]  /*33020*/  LDL.LU R4, [R1+0x158] ;  /* 0x0001580001047983 */ /* 0x001f280000300800 */
[----:B------:R-:W-:Y:S04]  /*33030*/  STL [R1+0x134], R28 ;  /* 0x0001341c01007387 */ /* 0x000fe80000100800 */
[----:B------:R-:W2:Y:S01]  /*33040*/  LDL.LU R18, [R1+0x178] ;  /* 0x0001780001127983 */ /* 0x000ea20000300800 */
[----:B------:R-:W-:Y:S01]  /*33050*/  ISETP.GE.U32.AND P3, PT, R19, 0x7f800000, PT ;  /* 0x7f8000001300780c */ /* 0x000fe20003f66070 */
[----:B------:R-:W-:Y:S01]  /*33060*/  FADD R6, R2, R5 ;  /* 0x0000000502067221 */ /* 0x000fe20000000000 */
[----:B------:R-:W-:-:S11]  /*33070*/  PRMT R2, R29, 0x7632, R2 ;  /* 0x000076321d027816 */ /* 0x000fd60000000002 */
[----:B------:R-:W-:-:S04]  /*33080*/  @P3 IMAD.MOV.U32 R0, RZ, RZ, 0x7f800000 ;  /* 0x7f800000ff003424 */ /* 0x000fc800078e00ff */
[C---:B------:R-:W-:Y:S01]  /*33090*/  @P3 FFMA.FTZ R6, R19.reuse, R0, +INF ;  /* 0x7f80000013063423 */ /* 0x040fe20000010000 */
[----:B------:R-:W-:Y:S02]  /*330a0*/  FSETP.NEU.AND P3, PT, R19, RZ, PT ;  /* 0x000000ff1300720b */ /* 0x000fe40003f6d000 */
[----:B------:R-:W-:Y:S01]  /*330b0*/  MOV R7, R21 ;  /* 0x0000001500077202 */ /* 0x000fe20000000f00 */
[----:B--2---:R0:W-:Y:S04]  /*330c0*/  STL [R1+0x1868], R18 ;  /* 0x0018681201007387 */ /* 0x0041e80000100800 */
[----:B0-----:R-:W2:Y:S04]  /*330d0*/  LDL.LU R18, [R1+0x148] ;  /* 0x0001480001127983 */ /* 0x001ea80000300800 */
[----:B------:R0:W-:Y:S04]  /*330e0*/  STL [R1+0x1848], R5 ;  /* 0x0018480501007387 */ /* 0x0001e80000100800 */
[----:B0-----:R-:W2:Y:S04]  /*330f0*/  LDL.LU R5, [R1+0x138] ;  /* 0x0001380001057983 */ /* 0x001ea80000300800 */
[----:B------:R-:W2:Y:S04]  /*33100*/  LDL.LU R19, [R1+0x1890] ;  /* 0x0018900001137983 */ /* 0x000ea80000300800 */
[----:B------:R0:W-:Y:S04]  /*33110*/  STL [R1+0x130], R6 ;  /* 0x0001300601007387 */ /* 0x0001e80000100800 */
[----:B------:R-:W2:Y:S01]  /*33120*/  LDL.LU.64 R28, [R1+0x348] ;  /* 0x00034800011c7983 */ /* 0x000ea20000300a00 */
[----:B0-----:R-:W-:-:S03]  /*33130*/  MOV R6, R20 ;  /* 0x0000001400067202 */ /* 0x001fc60000000f00 */
[----:B------:R-:W2:Y:S04]  /*33140*/  LDL.LU.64 R20, [R1+0x300] ;  /* 0x0003000001147983 */ /* 0x000ea80000300a00 */
[----:B--2---:R0:W-:Y:S04]  /*33150*/  STL.64 [R1+0x1840], R20 ;  /* 0x0018401401007387 */ /* 0x0041e80000100a00 */
[----:B0-----:R-:W2:Y:S01]  /*33160*/  LDL.LU.64 R20, [R1+0x320] ;  /* 0x0003200001147983 */ /* 0x001ea20000300a00 */
[----:B------:R-:W-:-:S03]  /*33170*/  PRMT R3, R10, 0x7632, R3 ;  /* 0x000076320a037816 */ /* 0x000fc60000000003 */
[----:B--2---:R0:W-:Y:S04]  /*33180*/  STL.64 [R1+0x1850], R20 ;  /* 0x0018501401007387 */ /* 0x0041e80000100a00 */
[----:B0-----:R-:W2:Y:S04]  /*33190*/  LDL.LU.64 R20, [R1+0x328] ;  /* 0x0003280001147983 */ /* 0x001ea80000300a00 */
[----:B------:R-:W-:Y:S04]  /*331a0*/  STG.E.U16 [R8.64], R2 ;  /* 0x0000000208007986 */ /* 0x000fe8000c101506 */
[----:B------:R-:W-:Y:S04]  /*331b0*/  STG.E.U16 [R24.64], R3 ;  /* 0x0000000318007986 */ /* 0x000fe8000c101506 */
[----:B--2---:R0:W-:Y:S04]  /*331c0*/  STL [R1+0x1858], R21 ;  /* 0x0018581501007387 */ /* 0x0041e80000100800 */
[----:B0-----:R-:W2:Y:S04]  /*331d0*/  LDL.LU R21, [R1+0x128] ;  /* 0x0001280001157983 */ /* 0x001ea80000300800 */
[----:B------:R-:W2:Y:S04]  /*331e0*/  LDL.LU.64 R24, [R1+0x2f8] ;  /* 0x0002f80001187983 */ /* 0x000ea80000300a00 */
[----:B--2---:R0:W-:Y:S04]  /*331f0*/  STL.64 [R1+0x1860], R24 ;  /* 0x0018601801007387 */ /* 0x0041e80000100a00 */
[----:B0-----:R-:W2:Y:S01]  /*33200*/  LDL.LU.64 R24, [R1+0x330] ;  /* 0x0003300001187983 */ /* 0x001ea20000300a00 */
[----:B---3--:R-:W-:-:S03]  /*33210*/  PRMT R2, R11, 0x7632, R2 ;  /* 0x000076320b027816 */ /* 0x008fc60000000002 */
[----:B--2---:R0:W-:Y:S04]  /*33220*/  STL.64 [R1+0x1870], R24 ;  /* 0x0018701801007387 */ /* 0x0041e80000100a00 */
[----:B0-----:R-:W2:Y:S01]  /*33230*/  LDL.LU.64 R24, [R1+0x338] ;  /* 0x0003380001187983 */ /* 0x001ea20000300a00 */
[----:B------:R-:W-:-:S03]  /*33240*/  PRMT R0, R19, 0x7632, R0 ;  /* 0x0000763213007816 */ /* 0x000fc60000000000 */
[----:B------:R-:W-:Y:S04]  /*33250*/  STG.E.U16 [R26.64], R2 ;  /* 0x000000021a007986 */ /* 0x000fe8000c101506 */
[----:B------:R-:W-:Y:S04]  /*33260*/  STG.E.U16 [R14.64], R0 ;  /* 0x000000000e007986 */ /* 0x000fe8000c101506 */
[----:B------:R-:W-:Y:S04]  /*33270*/  STG.E.U16 [R12.64], R18 ;  /* 0x000000120c007986 */ /* 0x000fe8000c101506 */
[----:B------:R-:W-:Y:S04]  /*33280*/  STG.E.U16 [R16.64], R21 ;  /* 0x0000001510007986 */ /* 0x000fe8000c101506 */
[----:B------:R-:W-:Y:S04]  /*33290*/  STG.E.U16 [R22.64], R5 ;  /* 0x0000000516007986 */ /* 0x000fe8000c101506 */
[----:B----4-:R-:W-:Y:S04]  /*332a0*/  STG.E.U16 [R6.64], R4 ;  /* 0x0000000406007986 */ /* 0x010fe8000c101506 */
[----:B--2---:R0:W-:Y:S04]  /*332b0*/  STL.64 [R1+0x1878], R24 ;  /* 0x0018781801007387 */ /* 0x0041e80000100a00 */
[----:B0-----:R-:W2:Y:S04]  /*332c0*/  LDL.LU.64 R24, [R1+0x340] ;  /* 0x0003400001187983 */ /* 0x001ea80000300a00 */
[----:B------:R-:W3:Y:S04]  /*332d0*/  LDL.LU.64 R26, [R1+0x2d8] ;  /* 0x0002d800011a7983 */ /* 0x000ee80000300a00 */
[----:B------:R-:W4:Y:S04]  /*332e0*/  LDL.LU.64 R8, [R1+0x2d0] ;  /* 0x0002d00001087983 */ /* 0x000f280000300a00 */
[----:B------:R-:W2:Y:S04]  /*332f0*/  LDL.LU.64 R10, [R1+0x2c8] ;  /* 0x0002c800010a7983 */ /* 0x000ea80000300a00 */
[----:B------:R-:W2:Y:S04]  /*33300*/  LDL.LU.64 R14, [R1+0x18] ;  /* 0x00001800010e7983 */ /* 0x000ea80000300a00 */
[----:B------:R-:W2:Y:S04]  /*33310*/  LDL.LU R17, [R1+0x14c] ;  /* 0x00014c0001117983 */ /* 0x000ea80000300800 */
[----:B------:R-:W2:Y:S04]  /*33320*/  LDL.LU.64 R12, [R1+0x10] ;  /* 0x00001000010c7983 */ /* 0x000ea80000300a00 */
[----:B------:R-:W2:Y:S04]  /*33330*/  LDL.LU R16, [R1+0x12c] ;  /* 0x00012c0001107983 */ /* 0x000ea80000300800 */
[----:B------:R-:W2:Y:S04]  /*33340*/  LDL.LU R23, [R1+0x13c] ;  /* 0x00013c0001177983 */ /* 0x000ea80000300800 */
[----:B------:R-:W2:Y:S04]  /*33350*/  LDL.LU R22, [R1+0x278] ;  /* 0x0002780001167983 */ /* 0x000ea80000300800 */
[----:B------:R-:W2:Y:S04]  /*33360*/  LDL.LU.64 R6, [R1+0x1888] ;  /* 0x0018880001067983 */ /* 0x000ea80000300a00 */
[----:B--2---:R0:W-:Y:S04]  /*33370*/  STG.E.U16 [R28.64], R7 ;  /* 0x000000071c007986 */ /* 0x0041e8000c101506 */
[----:B0-----:R-:W2:Y:S04]  /*33380*/  LDL.LU R28, [R1+0x1880] ;  /* 0x00188000011c7983 */ /* 0x001ea80000300800 */
[----:B------:R-:W3:Y:S04]  /*33390*/  LDL.LU R29, [R1+0x3b0] ;  /* 0x0003b000011d7983 */ /* 0x000ee80000300800 */
[----:B--2---:R0:W-:Y:S04]  /*333a0*/  STG.E.U16 [R24.64], R28 ;  /* 0x0000001c18007986 */ /* 0x0041e8000c101506 */
[----:B0-----:R-:W2:Y:S01]  /*333b0*/  LDL.LU.64 R24, [R1+0x1878] ;  /* 0x0018780001187983 */ /* 0x001ea20000300a00 */
[----:B------:R-:W-:-:S03]  /*333c0*/  PRMT R0, R18, 0x7632, R0 ;  /* 0x0000763212007816 */ /* 0x000fc60000000000 */
[----:B--2---:R0:W-:Y:S04]  /*333d0*/  STG.E.U16 [R24.64], R6 ;  /* 0x0000000618007986 */ /* 0x0041e8000c101506 */
[----:B0-----:R-:W2:Y:S04]  /*333e0*/  LDL.LU.64 R24, [R1+0x1870] ;  /* 0x0018700001187983 */ /* 0x001ea80000300a00 */
[----:B------:R-:W2:Y:S04]  /*333f0*/  LDL.LU R19, [R1+0x15c] ;  /* 0x00015c0001137983 */ /* 0x000ea80000300800 */
[----:B------:R-:W2:Y:S01]  /*33400*/  LDL.LU R18, [R1+0x1868] ;  /* 0x0018680001127983 */ /* 0x000ea20000300800 */
[----:B------:R-:W-:-:S03]  /*33410*/  PRMT R2, R21, 0x7632, R2 ;  /* 0x0000763215027816 */ /* 0x000fc60000000002 */
[----:B--2---:R0:W-:Y:S04]  /*33420*/  STG.E.U16 [R24.64], R18 ;  /* 0x0000001218007986 */ /* 0x0041e8000c101506 */
[----:B0-----:R-:W2:Y:S04]  /*33430*/  LDL.LU.64 R24, [R1+0x1860] ;  /* 0x0018600001187983 */ /* 0x001ea80000300a00 */
[----:B------:R-:W2:Y:S04]  /*33440*/  LDL.LU R21, [R1+0x1858] ;  /* 0x0018580001157983 */ /* 0x000ea80000300800 */
[----:B--2---:R0:W-:Y:S04]  /*33450*/  STG.E.U16 [R20.64], R0 ;  /* 0x0000000014007986 */ /* 0x0041e8000c101506 */
[----:B0-----:R-:W2:Y:S01]  /*33460*/  LDL.LU.64 R20, [R1+0x1850] ;  /* 0x0018500001147983 */ /* 0x001ea20000300a00 */
[----:B------:R-:W-:-:S03]  /*33470*/  PRMT R0, R5, 0x7632, R0 ;  /* 0x0000763205007816 */ /* 0x000fc60000000000 */
[----:B------:R-:W3:Y:S04]  /*33480*/  LDL.LU R5, [R1+0x1848] ;  /* 0x0018480001057983 */ /* 0x000ee80000300800 */
[----:B--2---:R0:W-:Y:S04]  /*33490*/  STG.E.U16 [R20.64], R2 ;  /* 0x0000000214007986 */ /* 0x0041e8000c101506 */
[----:B0-----:R-:W2:Y:S01]  /*334a0*/  LDL.LU.64 R20, [R1+0x1840] ;  /* 0x0018400001147983 */ /* 0x001ea20000300a00 */
[----:B------:R-:W-:-:S03]  /*334b0*/  PRMT R2, R4, 0x7632, R2 ;  /* 0x0000763204027816 */ /* 0x000fc60000000002 */
[----:B------:R-:W4:Y:S01]  /*334c0*/  LDL.LU R4, [R1+0x1838] ;  /* 0x0018380001047983 */ /* 0x000f220000300800 */
[----:B---3--:R-:W-:Y:S02]  /*334d0*/  PRMT R5, R17, 0x7632, R5 ;  /* 0x0000763211057816 */ /* 0x008fe40000000005 */
[----:B------:R-:W-:Y:S01]  /*334e0*/  PRMT R3, R28, 0x7632, R3 ;  /* 0x000076321c037816 */ /* 0x000fe20000000003 */
[----:B--2---:R0:W-:Y:S04]  /*334f0*/  STG.E.U16 [R20.64], R0 ;  /* 0x0000000014007986 */ /* 0x0041e8000c101506 */
[----:B------:R1:W-:Y:S01]  /*33500*/  STG.E.U16 [R24.64], R2 ;  /* 0x0000000218007986 */ /* 0x0003e2000c101506 */
[----:B0-----:R-:W-:-:S03]  /*33510*/  PRMT R0, R7, 0x7632, R0 ;  /* 0x0000763207007816 */ /* 0x001fc60000000000 */
[----:B------:R-:W2:Y:S04]  /*33520*/  LDL.LU.64 R20, [R1+0x2c0] ;  /* 0x0002c00001147983 */ /* 0x000ea80000300a00 */
[----:B-1----:R-:W3:Y:S04]  /*33530*/  LDL.LU.64 R24, [R1+0x1830] ;  /* 0x0018300001187983 */ /* 0x002ee80000300a00 */
[----:B------:R0:W-:Y:S04]  /*33540*/  STG.E.U16 [R26.64], R0 ;  /* 0x000000001a007986 */ /* 0x0001e8000c101506 */
[----:B0-----:R-:W2:Y:S01]  /*33550*/  LDL.LU.64 R26, [R1+0x1828] ;  /* 0x00182800011a7983 */ /* 0x001ea20000300a00 */
[----:B------:R-:W-:-:S02]  /*33560*/  PRMT R2, R6, 0x7632, R2 ;  /* 0x0000763206027816 */ /* 0x000fc40000000002 */
[----:B------:R-:W-:Y:S02]  /*33570*/  PRMT R0, R18, 0x7632, R0 ;  /* 0x0000763212007816 */ /* 0x000fe40000000000 */
[----:B----4-:R-:W-:Y:S01]  /*33580*/  PRMT R4, R16, 0x7632, R4 ;  /* 0x0000763210047816 */ /* 0x010fe20000000004 */
[----:B------:R-:W-:Y:S04]  /*33590*/  STL [R1+0x1818], R2 ;  /* 0x0018180201007387 */ /* 0x000fe80000100800 */
[----:B------:R-:W-:Y:S04]  /*335a0*/  STL [R1+0x1808], R0 ;  /* 0x0018080001007387 */ /* 0x000fe80000100800 */
[----:B------:R-:W-:Y:S04]  /*335b0*/  STL.S16 [R1+0x158], R5 ;  /* 0x0001580501007387 */ /* 0x000fe80000100600 */
[----:B------:R-:W-:Y:S04]  /*335c0*/  STL.S16 [R1+0x148], R4 ;  /* 0x0001480401007387 */ /* 0x000fe80000100600 */
[----:B------:R-:W0:Y:S04]  /*335d0*/  LDS.128 R4, [R22] ;  /* 0x0000000016047984 */ /* 0x000e280000000c00 */
[----:B------:R-:W-:Y:S04]  /*335e0*/  STG.E.U16 [R8.64], R3 ;  /* 0x0000000308007986 */ /* 0x000fe8000c101506 */
[----:B------:R1:W-:Y:S04]  /*335f0*/  STG.E.U16 [R10.64], R2 ;  /* 0x000000020a007986 */ /* 0x0003e8000c101506 */
[----:B------:R-:W-:Y:S01]  /*33600*/  LDS.128 R8, [R22+0x400] ;  /* 0x0004000016087984 */ /* 0x000fe20000000c00 */
[----:B-1----:R-:W-:-:S05]  /*33610*/  PRMT R2, R23, 0x7632, R2 ;  /* 0x0000763217027816 */ /* 0x002fca0000000002 */
[----:B------:R-:W-:Y:S04]  /*33620*/  STL.S16 [R1+0x138], R2 ;  /* 0x0001380201007387 */ /* 0x000fe80000100600 */
[----:B0-----:R-:W-:Y:S01]  /*33630*/  STL [R1+0x10], R4 ;  /* 0x0000100401007387 */ /* 0x001fe20000100800 */
[----:B------:R-:W-:-:S03]  /*33640*/  IMAD.MOV.U32 R28, RZ, RZ, R5 ;  /* 0x000000ffff1c7224 */ /* 0x000fc600078e0005 */
[----:B------:R-:W-:Y:S04]  /*33650*/  STL.64 [R1+0x18], R6 ;  /* 0x0000180601007387 */ /* 0x000fe80000100a00 */
[----:B------:R-:W0:Y:S04]  /*33660*/  LDS.128 R4, [R29] ;  /* 0x000000001d047984 */ /* 0x000e280000000c00 */
[----:B------:R1:W-:Y:S04]  /*33670*/  STG.E.U16 [R14.64], R0 ;  /* 0x000000000e007986 */ /* 0x0003e8000c101506 */
[----:B------:R-:W-:Y:S04]  /*33680*/  STG.E.U16 [R12.64], R17 ;  /* 0x000000110c007986 */ /* 0x000fe8000c101506 */
[----:B------:R-:W-:Y:S01]  /*33690*/  STL [R1+0x1788], R28 ;  /* 0x0017881c01007387 */ /* 0x000fe20000100800 */
[----:B-1----:R-:W-:-:S03]  /*336a0*/  PRMT R0, R19, 0x7632, R0 ;  /* 0x0000763213007816 */ /* 0x002fc60000000000 */
[----:B------:R-:W-:Y:S04]  /*336b0*/  LDS.128 R12, [R22+0x800] ;  /* 0x00080000160c7984 */ /* 0x000fe80000000c00 */
[----:B0-----:R0:W-:Y:S04]  /*336c0*/  STL [R1+0x17b8], R5 ;  /* 0x0017b80501007387 */ /* 0x0011e80000100800 */
[----:B------:R1:W-:Y:S01]  /*336d0*/  STL [R1+0x1710], R7 ;  /* 0x0017100701007387 */ /* 0x0003e20000100800 */
[----:B0-----:R-:W-:Y:S02]  /*336e0*/  MOV R5, R8 ;  /* 0x0000000800057202 */ /* 0x001fe40000000f00 */
[----:B-1----:R-:W-:Y:S01]  /*336f0*/  MOV R7, R10 ;  /* 0x0000000a00077202 */ /* 0x002fe20000000f00 */
[----:B--2---:R-:W-:Y:S04]  /*33700*/  STG.E.U16 [R26.64], R16 ;  /* 0x000000101a007986 */ /* 0x004fe8000c101506 */
[----:B---3--:R0:W-:Y:S04]  /*33710*/  STG.E.U16 [R24.64], R23 ;  /* 0x0000001718007986 */ /* 0x0081e8000c101506 */
[----:B------:R1:W-:Y:S04]  /*33720*/  STG.E.U16 [R20.64], R19 ;  /* 0x0000001314007986 */ /* 0x0003e8000c101506 */
[----:B------:R-:W-:Y:S04]  /*33730*/  LDS.128 R16, [R29+0x800] ;  /* 0x000800001d107984 */ /* 0x000fe80000000c00 */
[----:B0-----:R-:W2:Y:S04]  /*33740*/  LDL.LU R23, [R1+0x16c] ;  /* 0x00016c0001177983 */ /* 0x001ea80000300800 */
[----:B------:R0:W-:Y:S04]  /*33750*/  STL.S16 [R1+0x12c], R0 ;  /* 0x00012c0001007387 */ /* 0x0001e80000100600 */
[----:B------:R-:W-:Y:S04]  /*33760*/  STL [R1+0x4], R9 ;  /* 0x0000040901007387 */ /* 0x000fe80000100800 */
[----:B------:R-:W-:Y:S04]  /*33770*/  STL [R1+0xc], R11 ;  /* 0x00000c0b01007387 */ /* 0x000fe80000100800 */
[----:B------:R3:W-:Y:S04]  /*33780*/  STL.64 [R1+0x17e0], R4 ;  /* 0x0017e00401007387 */ /* 0x0007e80000100a00 */
[----:B------:R-:W-:Y:S04]  /*33790*/  STL.64 [R1+0x1748], R6 ;  /* 0x0017480601007387 */ /* 0x000fe80000100a00 */
[----:B-1----:R-:W2:Y:S04]  /*337a0*/  LDL.LU.64 R20, [R1+0x2f0] ;  /* 0x0002f00001147983 */ /* 0x002ea80000300a00 */
[----:B------:R-:W4:Y:S04]  /*337b0*/  LDL.LU R2, [R1+0x18c] ;  /* 0x00018c0001027983 */ /* 0x000f280000300800 */
[----:B0-----:R-:W2:Y:S04]  /*337c0*/  LDL.LU R0, [R1+0x19c] ;  /* 0x00019c0001007983 */ /* 0x001ea80000300800 */
[----:B---3--:R-:W3:Y:S04]  /*337d0*/  LDL.LU.64 R4, [R1+0x2a0] ;  /* 0x0002a00001047983 */ /* 0x008ee80000300a00 */
[----:B------:R-:W0:Y:S04]  /*337e0*/  LDS.128 R8, [R29+0x400] ;  /* 0x000400001d087984 */ /* 0x000e280000000c00 */
[----:B------:R-:W-:Y:S04]  /*337f0*/  LDS.128 R24, [R29+0xc00] ;  /* 0x000c00001d187984 */ /* 0x000fe80000000c00 */
[----:B---3--:R1:W-:Y:S04]  /*33800*/  STL.64 [R1+0x17e8], R4 ;  /* 0x0017e80401007387 */ /* 0x0083e80000100a00 */
[----:B-1----:R-:W3:Y:S04]  /*33810*/  LDL.LU.64 R4, [R1+0x2e0] ;  /* 0x0002e00001047983 */ /* 0x002ee80000300a00 */
[----:B---3--:R1:W-:Y:S04]  /*33820*/  STL.64 [R1+0x17f0], R4 ;  /* 0x0017f00401007387 */ /* 0x0083e80000100a00 */
[----:B-1----:R-:W3:Y:S04]  /*33830*/  LDL.LU.64 R4, [R1+0x2e8] ;  /* 0x0002e80001047983 */ /* 0x002ee80000300a00 */
[----:B---3--:R1:W-:Y:S04]  /*33840*/  STL [R1+0x17f8], R5 ;  /* 0x0017f80501007387 */ /* 0x0083e80000100800 */
[----:B-1----:R-:W3:Y:S04]  /*33850*/  LDL.LU R5, [R1+0x17c] ;  /* 0x00017c0001057983 */ /* 0x002ee80000300800 */
[----:B---3--:R1:W-:Y:S04]  /*33860*/  STL.64 [R1+0x1810], R4 ;  /* 0x0018100401007387 */ /* 0x0083e80000100a00 */
[----:B-1----:R-:W3:Y:S04]  /*33870*/  LDL.LU.64 R4, [R1+0x310] ;  /* 0x0003100001047983 */ /* 0x002ee80000300a00 */
[----:B---3--:R1:W-:Y:S04]  /*33880*/  STL.64 [R1+0x1820], R4 ;  /* 0x0018200401007387 */ /* 0x0083e80000100a00 */
[----:B-1----:R-:W3:Y:S04]  /*33890*/  LDL.LU.64 R4, [R1+0x318] ;  /* 0x0003180001047983 */ /* 0x002ee80000300a00 */
[----:B------:R-:W3:Y:S04]  /*338a0*/  LDL.LU.64 R6, [R1+0x298] ;  /* 0x0002980001067983 */ /* 0x000ee80000300a00 */
[----:B--2---:R-:W-:Y:S01]  /*338b0*/  STG.E.U16 [R20.64], R23 ;  /* 0x0000001714007986 */ /* 0x004fe2000c101506 */
[----:B----4-:R-:W-:-:S03]  /*338c0*/  PRMT R3, R2, 0x7632, R3 ;  /* 0x0000763202037816 */ /* 0x010fc60000000003 */
[----:B---3--:R1:W-:Y:S04]  /*338d0*/  STL.64 [R1+0x1800], R6 ;  /* 0x0018000601007387 */ /* 0x0083e80000100a00 */
[----:B-1----:R-:W2:Y:S04]  /*338e0*/  LDL.LU.64 R6, [R1+0x308] ;  /* 0x0003080001067983 */ /* 0x002ea80000300a00 */
[----:B0-----:R0:W-:Y:S02]  /*338f0*/  STL.64 [R1+0x1738], R10 ;  /* 0x0017380a01007387 */ /* 0x0011e40000100a00 */
[----:B0-----:R-:W-:-:S02]  /*33900*/  PRMT R10, R23, 0x7632, R10 ;  /* 0x00007632170a7816 */ /* 0x001fc4000000000a */
[----:B------:R-:W3:Y:S04]  /*33910*/  LDL.LU R11, [R1+0x10] ;  /* 0x00001000010b7983 */ /* 0x000ee80000300800 */
[----:B------:R-:W0:Y:S04]  /*33920*/  LDS.128 R20, [R22+0xc00] ;  /* 0x000c000016147984 */ /* 0x000e280000000c00 */
[----:B------:R1:W-:Y:S04]  /*33930*/  STL.64 [R1+0x17d8], R12 ;  /* 0x0017d80c01007387 */ /* 0x0003e80000100a00 */
[----:B-1----:R-:W4:Y:S04]  /*33940*/  LDL.LU.64 R12, [R1+0x2a8] ;  /* 0x0002a800010c7983 */ /* 0x002f280000300a00 */
[----:B------:R1:W-:Y:S04]  /*33950*/  STL.64 [R1+0x1740], R14 ;  /* 0x0017400e01007387 */ /* 0x0003e80000100a00 */
[----:B-1----:R-:W2:Y:S04]  /*33960*/  LDL.LU.S16 R14, [R1+0x138] ;  /* 0x00013800010e7983 */ /* 0x002ea80000300600 */
[----:B------:R-:W2:Y:S04]  /*33970*/  LDL.LU.S16 R15, [R1+0x12c] ;  /* 0x00012c00010f7983 */ /* 0x000ea80000300600 */
[----:B------:R1:W-:Y:S04]  /*33980*/  STL.64 [R1+0x17d0], R16 ;  /* 0x0017d01001007387 */ /* 0x0003e80000100a00 */
[----:B-1----:R-:W2:Y:S04]  /*33990*/  LDL.LU.64 R16, [R1+0x2b0] ;  /* 0x0002b00001107983 */ /* 0x002ea80000300a00 */
[----:B------:R1:W-:Y:S04]  /*339a0*/  STL.64 [R1+0x1730], R18 ;  /* 0x0017301201007387 */ /* 0x0003e80000100a00 */
[----:B------:R-:W-:Y:S04]  /*339b0*/  STG.E.U16 [R4.64], R2 ;  /* 0x0000000204007986 */ /* 0x000fe8000c101506 */
[----:B-1----:R-:W3:Y:S04]  /*339c0*/  LDL.LU.64 R18, [R1+0x288] ;  /* 0x0002880001127983 */ /* 0x002ee80000300a00 */
[----:B0-----:R0:W-:Y:S04]  /*339d0*/  STL.64 [R1+0x17c8], R20 ;  /* 0x0017c81401007387 */ /* 0x0011e80000100a00 */
[----:B0-----:R-:W2:Y:S04]  /*339e0*/  LDL.LU.64 R20, [R1+0x2b8] ;  /* 0x0002b80001147983 */ /* 0x001ea80000300a00 */
[----:B------:R0:W-:Y:S04]  /*339f0*/  STL.64 [R1+0x1728], R22 ;  /* 0x0017281601007387 */ /* 0x0001e80000100a00 */
[----:B0-----:R-:W2:Y:S04]  /*33a00*/  LDL.LU.S16 R22, [R1+0x158] ;  /* 0x0001580001167983 */ /* 0x001ea80000300600 */
[----:B------:R-:W2:Y:S04]  /*33a10*/  LDL.LU.S16 R23, [R1+0x148] ;  /* 0x0001480001177983 */ /* 0x000ea80000300600 */
[----:B------:R-:W2:Y:S04]  /*33a20*/  LDL.LU.64 R28, [R1+0x280] ;  /* 0x00028000011c7983 */ /* 0x000ea80000300a00 */
[----:B------:R0:W-:Y:S04]  /*33a30*/  STL.64 [R1+0x1720], R26 ;  /* 0x0017201a01007387 */ /* 0x0001e80000100a00 */
[----:B0-----:R-:W2:Y:S04]  /*33a40*/  LDL.LU.64 R26, [R1+0x290] ;  /* 0x00029000011a7983 */ /* 0x001ea80000300a00 */
[----:B------:R-:W2:Y:S04]  /*33a50*/  LDL.LU.64 R4, [R1+0x1820] ;  /* 0x0018200001047983 */ /* 0x000ea80000300a00 */
[----:B------:R-:W3:Y:S04]  /*33a60*/  LDL.LU R2, [R1+0x1818] ;  /* 0x0018180001027983 */ /* 0x000ee80000300800 */
[----:B--2---:R0:W-:Y:S01]  /*33a70*/  STG.E.U16 [R4.64], R0 ;  /* 0x0000000004007986 */ /* 0x0041e2000c101506 */
[----:B---3--:R-:W-:-:S03]  /*33a80*/  PRMT R2, R0, 0x7632, R2 ;  /* 0x0000763200027816 */ /* 0x008fc60000000002 */
[----:B0-----:R-:W2:Y:S04]  /*33a90*/  LDL.LU.64 R4, [R1+0x1810] ;  /* 0x0018100001047983 */ /* 0x001ea80000300a00 */
[----:B------:R-:W3:Y:S04]  /*33aa0*/  LDL.LU R0, [R1+0x1808] ;  /* 0x0018080001007983 */ /* 0x000ee80000300800 */
[----:B--2---:R0:W-:Y:S01]  /*33ab0*/  STG.E.U16 [R6.64], R5 ;  /* 0x0000000506007986 */ /* 0x0041e2000c101506 */
[----:B---3--:R-:W-:-:S03]  /*33ac0*/  PRMT R0, R5, 0x7632, R0 ;  /* 0x0000763205007816 */ /* 0x008fc60000000000 */
[----:B0-----:R-:W2:Y:S04]  /*33ad0*/  LDL.LU.64 R6, [R1+0x1800] ;  /* 0x0018000001067983 */ /* 0x001ea80000300a00 */
[----:B------:R-:W3:Y:S04]  /*33ae0*/  LDL.LU R5, [R1+0x17f8] ;  /* 0x0017f80001057983 */ /* 0x000ee80000300800 */
[----:B---3--:R0:W-:Y:S04]  /*33af0*/  STG.E.U16 [R4.64], R22 ;  /* 0x0000001604007986 */ /* 0x0081e8000c101506 */
[----:B0-----:R-:W3:Y:S04]  /*33b00*/  LDL.LU.64 R4, [R1+0x17f0] ;  /* 0x0017f00001047983 */ /* 0x001ee80000300a00 */
[----:B---3--:R0:W-:Y:S04]  /*33b10*/  STG.E.U16 [R4.64], R23 ;  /* 0x0000001704007986 */ /* 0x0081e8000c101506 */
[----:B0-----:R-:W3:Y:S04]  /*33b20*/  LDL.LU.64 R4, [R1+0x17e8] ;  /* 0x0017e80001047983 */ /* 0x001ee80000300a00 */
[----:B------:R-:W-:Y:S04]  /*33b30*/  STG.E.U16 [R20.64], R14 ;  /* 0x0000000e14007986 */ /* 0x000fe8000c101506 */
[----:B------:R-:W-:Y:S04]  /*33b40*/  STG.E.U16 [R16.64], R15 ;  /* 0x0000000f10007986 */ /* 0x000fe8000c101506 */
[----:B------:R-:W2:Y:S04]  /*33b50*/  LDL.LU.64 R22, [R1+0x270] ;  /* 0x0002700001167983 */ /* 0x000ea80000300a00 */
[----:B----4-:R0:W-:Y:S04]  /*33b60*/  STG.E.U16 [R12.64], R10 ;  /* 0x0000000a0c007986 */ /* 0x0101e8000c101506 */
[----:B0-----:R-:W4:Y:S04]  /*33b70*/  LDL.LU.64 R12, [R1+0x268] ;  /* 0x00026800010c7983 */ /* 0x001f280000300a00 */
[----:B------:R-:W4:Y:S04]  /*33b80*/  LDL.LU.64 R16, [R1+0x260] ;  /* 0x0002600001107983 */ /* 0x000f280000300a00 */
[----:B------:R-:W4:Y:S04]  /*33b90*/  LDL.LU.64 R20, [R1+0x258] ;  /* 0x0002580001147983 */ /* 0x000f280000300a00 */
[----:B------:R-:W4:Y:S04]  /*33ba0*/  LDL.LU.64 R14, [R1+0x250] ;  /* 0x00025000010e7983 */ /* 0x000f280000300a00 */
[----:B---3--:R0:W-:Y:S04]  /*33bb0*/  STG.E.U16 [R4.64], R3 ;  /* 0x0000000304007986 */ /* 0x0081e8000c101506 */
[----:B--2---:R1:W-:Y:S04]  /*33bc0*/  STG.E.U16 [R6.64], R2 ;  /* 0x0000000206007986 */ /* 0x0043e8000c101506 */
[----:B------:R-:W-:Y:S04]  /*33bd0*/  STG.E.U16 [R26.64], R0 ;  /* 0x000000001a007986 */ /* 0x000fe8000c101506 */
[----:B0-----:R-:W2:Y:S04]  /*33be0*/  LDL.LU.64 R4, [R1+0x17e0] ;  /* 0x0017e00001047983 */ /* 0x001ea80000300a00 */
[----:B-1----:R-:W3:Y:S04]  /*33bf0*/  LDL.LU.64 R6, [R1+0x248] ;  /* 0x0002480001067983 */ /* 0x002ee80000300a00 */
[----:B------:R-:W-:Y:S04]  /*33c00*/  STL.64 [R1+0x16e0], R2 ;  /* 0x0016e00201007387 */ /* 0x000fe80000100a00 */
[----:B------:R0:W-:Y:S04]  /*33c10*/  STG.E.U16 [R18.64], R11 ;  /* 0x0000000b12007986 */ /* 0x0001e8000c101506 */
[----:B0-----:R-:W2:Y:S04]  /*33c20*/  LDL.LU.64 R18, [R1+0x220] ;  /* 0x0002200001127983 */ /* 0x001ea80000300a00 */
[----:B--2---:R0:W-:Y:S04]  /*33c30*/  STL.64 [R1+0x17a0], R18 ;  /* 0x0017a01201007387 */ /* 0x0041e80000100a00 */
[----:B0-----:R-:W2:Y:S04]  /*33c40*/  LDL.LU.64 R18, [R1+0x228] ;  /* 0x0002280001127983 */ /* 0x001ea80000300a00 */
[----:B--2---:R0:W-:Y:S04]  /*33c50*/  STL.64 [R1+0x17a8], R18 ;  /* 0x0017a81201007387 */ /* 0x0041e80000100a00 */
[----:B0-----:R-:W2:Y:S04]  /*33c60*/  LDL.LU.64 R18, [R1+0x230] ;  /* 0x0002300001127983 */ /* 0x001ea80000300a00 */
[----:B--2---:R0:W-:Y:S04]  /*33c70*/  STL.64 [R1+0x17b0], R18 ;  /* 0x0017b01201007387 */ /* 0x0041e80000100a00 */
[----:B0-----:R-:W2:Y:S04]  /*33c80*/  LDL.LU.64 R18, [R1+0x238] ;  /* 0x0002380001127983 */ /* 0x001ea80000300a00 */
[----:B------:R-:W-:Y:S04]  /*33c90*/  STG.E.U16 [R28.64], R4 ;  /* 0x000000041c007986 */ /* 0x000fe8000c101506 */
[----:B--2---:R0:W-:Y:S04]  /*33ca0*/  STL.64 [R1+0x17c0], R18 ;  /* 0x0017c01201007387 */ /* 0x0041e80000100a00 */
[----:B0-----:R-:W2:Y:S04]  /*33cb0*/  LDL.LU.64 R18, [R1+0x240] ;  /* 0x0002400001127983 */ /* 0x001ea80000300a00 */
[----:B------:R-:W2:Y:S04]  /*33cc0*/  LDL.LU.64 R28, [R1+0x208] ;  /* 0x00020800011c7983 */ /* 0x000ea80000300a00 */
[----:B--2---:R0:W-:Y:S04]  /*33cd0*/  STL.64 [R1+0x1790], R28 ;  /* 0x0017901c01007387 */ /* 0x0041e80000100a00 */
[----:B0-----:R-:W2:Y:S04]  /*33ce0*/  LDL.LU.64 R28, [R1+0x210] ;  /* 0x00021000011c7983 */ /* 0x001ea80000300a00 */
[----:B--2---:R0:W-:Y:S04]  /*33cf0*/  STL.64 [R1+0x1798], R28 ;  /* 0x0017981c01007387 */ /* 0x0041e80000100a00 */
[----:B0-----:R-:W2:Y:S04]  /*33d00*/  LDL.LU.64 R28, [R1+0x218] ;  /* 0x00021800011c7983 */ /* 0x001ea80000300a00 */
[----:B------:R-:W2:Y:S04]  /*33d10*/  LDL.LU.64 R2, [R1+0x1f8] ;  /* 0x0001f80001027983 */ /* 0x000ea80000300a00 */
[----:B------:R-:W-:Y:S04]  /*33d20*/  STG.E.U16 [R22.64], R5 ;  /* 0x0000000516007986 */ /* 0x000fe8000c101506 */
[----:B----4-:R-:W-:Y:S04]  /*33d30*/  STG.E.U16 [R12.64], R8 ;  /* 0x000000080c007986 */ /* 0x010fe8000c101506 */
[----:B--2---:R0:W-:Y:S04]  /*33d40*/  STL.64 [R1+0x1780], R2 ;  /* 0x0017800201007387 */ /* 0x0041e80000100a00 */
[----:B0-----:R-:W2:Y:S04]  /*33d50*/  LDL.LU.64 R2, [R1+0x200] ;  /* 0x0002000001027983 */ /* 0x001ea80000300a00 */
[----:B------:R-:W4:Y:S04]  /*33d60*/  LDL.LU.64 R26, [R1+0x1f0] ;  /* 0x0001f000011a7983 */ /* 0x000f280000300a00 */
[----:B------:R-:W2:Y:S04]  /*33d70*/  LDL.LU.64 R22, [R1+0x1e8] ;  /* 0x0001e80001167983 */ /* 0x000ea80000300a00 */
[----:B------:R-:W2:Y:S04]  /*33d80*/  LDL.LU.64 R12, [R1+0x17d8] ;  /* 0x0017d800010c7983 */ /* 0x000ea80000300a00 */
[----:B--2---:R0:W-:Y:S04]  /*33d90*/  STG.E.U16 [R16.64], R12 ;  /* 0x0000000c10007986 */ /* 0x0041e8000c101506 */
[----:B0-----:R-:W2:Y:S01]  /*33da0*/  LDL.LU.64 R16, [R1+0x17d0] ;  /* 0x0017d00001107983 */ /* 0x001ea20000300a00 */
[----:B------:R-:W-:-:S03]  /*33db0*/  PRMT R0, R11, 0x7632, R0 ;  /* 0x000076320b007816 */ /* 0x000fc60000000000 */
[----:B--2---:R0:W-:Y:S04]  /*33dc0*/  STG.E.U16 [R20.64], R16 ;  /* 0x0000001014007986 */ /* 0x0041e8000c101506 */
[----:B0-----:R-:W2:Y:S01]  /*33dd0*/  LDL.LU.64 R20, [R1+0x17c8] ;  /* 0x0017c80001147983 */ /* 0x001ea20000300a00 */
[----:B------:R-:W-:-:S03]  /*33de0*/  PRMT R4, R4, 0x7632, R4 ;  /* 0x0000763204047816 */ /* 0x000fc60000000004 */
[----:B--2---:R0:W-:Y:S04]  /*33df0*/  STG.E.U16 [R14.64], R20 ;  /* 0x000000140e007986 */ /* 0x0041e8000c101506 */
[----:B---3--:R1:W-:Y:S04]  /*33e00*/  STG.E.U16 [R6.64], R24 ;  /* 0x0000001806007986 */ /* 0x0083e8000c101506 */
[----:B------:R2:W-:Y:S04]  /*33e10*/  STG.E.U16 [R18.64], R0 ;  /* 0x0000000012007986 */ /* 0x0005e8000c101506 */
[----:B0-----:R-:W3:Y:S04]  /*33e20*/  LDL.LU.64 R14, [R1+0x1e0] ;  /* 0x0001e000010e7983 */ /* 0x001ee80000300a00 */
[----:B------:R-:W3:Y:S04]  /*33e30*/  LDL.LU.64 R10, [R1+0x1d8] ;  /* 0x0001d800010a7983 */ /* 0x000ee80000300a00 */
[----:B-1----:R-:W3:Y:S04]  /*33e40*/  LDL.LU.64 R6, [R1+0x1d0] ;  /* 0x0001d00001067983 */ /* 0x002ee80000300a00 */
[----:B--2---:R-:W2:Y:S01]  /*33e50*/  LDL.LU.64 R18, [R1+0x17c0] ;  /* 0x0017c00001127983 */ /* 0x004ea20000300a00 */
[----:B------:R-:W-:-:S03]  /*33e60*/  PRMT R0, R5, 0x7632, R0 ;  /* 0x0000763205007816 */ /* 0x000fc60000000000 */
[----:B------:R-:W3:Y:S04]  /*33e70*/  LDL.LU R5, [R1+0x17b8] ;  /* 0x0017b80001057983 */ /* 0x000ee80000300800 */
[----:B--2---:R0:W-:Y:S04]  /*33e80*/  STG.E.U16 [R18.64], R4 ;  /* 0x0000000412007986 */ /* 0x0041e8000c101506 */
[----:B0-----:R-:W2:Y:S01]  /*33e90*/  LDL.LU.64 R18, [R1+0x17b0] ;  /* 0x0017b00001127983 */ /* 0x001ea20000300a00 */
[----:B------:R-:W-:-:S03]  /*33ea0*/  PRMT R8, R8, 0x7632, R8 ;  /* 0x0000763208087816 */ /* 0x000fc60000000008 */
[----:B--2---:R0:W-:Y:S04]  /*33eb0*/  STG.E.U16 [R18.64], R0 ;  /* 0x0000000012007986 */ /* 0x0041e8000c101506 */
[----:B0-----:R-:W2:Y:S01]  /*33ec0*/  LDL.LU.64 R18, [R1+0x17a8] ;  /* 0x0017a80001127983 */ /* 0x001ea20000300a00 */
[----:B------:R-:W-:-:S03]  /*33ed0*/  PRMT R12, R12, 0x7632, R12 ;  /* 0x000076320c0c7816 */ /* 0x000fc6000000000c */
[----:B--2---:R0:W-:Y:S04]  /*33ee0*/  STG.E.U16 [R18.64], R8 ;  /* 0x0000000812007986 */ /* 0x0041e8000c101506 */
[----:B0-----:R-:W2:Y:S01]  /*33ef0*/  LDL.LU.64 R18, [R1+0x17a0] ;  /* 0x0017a00001127983 */ /* 0x001ea20000300a00 */
[----:B------:R-:W-:-:S03]  /*33f00*/  PRMT R16, R16, 0x7632, R16 ;  /* 0x0000763210107816 */ /* 0x000fc60000000010 */
[----:B--2---:R0:W-:Y:S04]  /*33f10*/  STG.E.U16 [R18.64], R12 ;  /* 0x0000000c12007986 */ /* 0x0041e8000c101506 */
[----:B------:R1:W-:Y:S04]  /*33f20*/  STG.E.U16 [R28.64], R16 ;  /* 0x000000101c007986 */ /* 0x0003e8000c101506 */
[----:B0-----:R-:W2:Y:S04]  /*33f30*/  LDL.LU.64 R18, [R1+0x1c8] ;  /* 0x0001c80001127983 */ /* 0x001ea80000300a00 */
[----:B------:R-:W4:Y:S04]  /*33f40*/  LDL.LU R12, [R1+0x4] ;  /* 0x00000400010c7983 */ /* 0x000f280000300800 */
[----:B-1----:R-:W2:Y:S01]  /*33f50*/  LDL.LU.64 R28, [R1+0x1798] ;  /* 0x00179800011c7983 */ /* 0x002ea20000300a00 */
[----:B------:R-:W-:-:S02]  /*33f60*/  PRMT R20, R20, 0x7632, R20 ;  /* 0x0000763214147816 */ /* 0x000fc40000000014 */
[----:B------:R-:W-:-:S03]  /*33f70*/  PRMT R24, R24, 0x7632, R24 ;  /* 0x0000763218187816 */ /* 0x000fc60000000018 */
[----:B--2---:R0:W-:Y:S04]  /*33f80*/  STG.E.U16 [R28.64], R20 ;  /* 0x000000141c007986 */ /* 0x0041e8000c101506 */
[----:B0-----:R-:W2:Y:S04]  /*33f90*/  LDL.LU.64 R28, [R1+0x1790] ;  /* 0x00179000011c7983 */ /* 0x001ea80000300a00 */
[----:B--2---:R0:W-:Y:S04]  /*33fa0*/  STG.E.U16 [R28.64], R24 ;  /* 0x000000181c007986 */ /* 0x0041e8000c101506 */
[----:B0-----:R-:W2:Y:S04]  /*33fb0*/  LDL.LU R28, [R1+0x1788] ;  /* 0x00178800011c7983 */ /* 0x001ea80000300800 */
[----:B--2---:R0:W-:Y:S04]  /*33fc0*/  STG.E.U16 [R2.64], R28 ;  /* 0x0000001c02007986 */ /* 0x0041e8000c101506 */
[----:B0-----:R-:W3:Y:S04]  /*33fd0*/  LDL.LU.64 R2, [R1+0x1780] ;  /* 0x0017800001027983 */ /* 0x001ee80000300a00 */
[----:B------:R-:W2:Y:S04]  /*33fe0*/  LDL.LU R16, [R1+0x18] ;  /* 0x0000180001107983 */ /* 0x000ea80000300800 */
[----:B------:R-:W-:Y:S04]  /*33ff0*/  STL.64 [R1+0x1770], R8 ;  /* 0x0017700801007387 */ /* 0x000fe80000100a00 */
[----:B---3--:R-:W-:Y:S04]  /*34000*/  STG.E.U16 [R2.64], R5 ;  /* 0x0000000502007986 */ /* 0x008fe8000c101506 */
[----:B----4-:R-:W-:Y:S04]  /*34010*/  STG.E.U16 [R26.64], R12 ;  /* 0x0000000c1a007986 */ /* 0x010fe8000c101506 */
[----:B------:R0:W-:Y:S04]  /*34020*/  STG.E.U16 [R22.64], R9 ;  /* 0x0000000916007986 */ /* 0x0001e8000c101506 */
[----:B0-----:R-:W3:Y:S04]  /*34030*/  LDL.LU.64 R8, [R1+0x1b8] ;  /* 0x0001b80001087983 */ /* 0x001ee80000300a00 */
[----:B---3--:R0:W-:Y:S04]  /*34040*/  STL.64 [R1+0x1778], R8 ;  /* 0x0017780801007387 */ /* 0x0081e80000100a00 */
[----:B0-----:R-:W3:Y:S04]  /*34050*/  LDL.LU.64 R8, [R1+0x1c0] ;  /* 0x0001c00001087983 */ /* 0x001ee80000300a00 */
[----:B------:R-:W4:Y:S04]  /*34060*/  LDL.LU.64 R2, [R1+0x1a0] ;  /* 0x0001a00001027983 */ /* 0x000f280000300a00 */
[----:B------:R-:W-:Y:S04]  /*34070*/  STG.E.U16 [R14.64], R13 ;  /* 0x0000000d0e007986 */ /* 0x000fe8000c101506 */
[----:B------:R-:W-:Y:S04]  /*34080*/  STG.E.U16 [R10.64], R17 ;  /* 0x000000110a007986 */ /* 0x000fe8000c101506 */
[----:B------:R-:W-:Y:S04]  /*34090*/  STG.E.U16 [R6.64], R21 ;  /* 0x0000001506007986 */ /* 0x000fe8000c101506 */
[----:B----4-:R0:W-:Y:S04]  /*340a0*/  STL.64 [R1+0x1768], R2 ;  /* 0x0017680201007387 */ /* 0x0101e80000100a00 */
[----:B0-----:R-:W4:Y:S04]  /*340b0*/  LDL.LU.64 R2, [R1+0x1a8] ;  /* 0x0001a80001027983 */ /* 0x001f280000300a00 */
[----:B------:R-:W2:Y:S04]  /*340c0*/  LDL.LU.64 R6, [R1+0x110] ;  /* 0x0001100001067983 */ /* 0x000ea80000300a00 */
[----:B--2---:R0:W-:Y:S04]  /*340d0*/  STL.64 [R1+0x1750], R6 ;  /* 0x0017500601007387 */ /* 0x0041e80000100a00 */
[----:B0-----:R-:W2:Y:S04]  /*340e0*/  LDL.LU.64 R6, [R1+0x118] ;  /* 0x0001180001067983 */ /* 0x001ea80000300a00 */
[----:B--2---:R0:W-:Y:S04]  /*340f0*/  STL.64 [R1+0x1758], R6 ;  /* 0x0017580601007387 */ /* 0x0041e80000100a00 */
[----:B0-----:R-:W2:Y:S01]  /*34100*/  LDL.LU.64 R6, [R1+0x120] ;  /* 0x0001200001067983 */ /* 0x001ea20000300a00 */
[----:B------:R-:W-:-:S03]  /*34110*/  PRMT R0, R28, 0x7632, R0 ;  /* 0x000076321c007816 */ /* 0x000fc60000000000 */
[----:B------:R-:W-:Y:S04]  /*34120*/  STG.E.U16 [R18.64], R25 ;  /* 0x0000001912007986 */ /* 0x000fe8000c101506 */
[----:B---3--:R-:W-:Y:S04]  /*34130*/  STG.E.U16 [R8.64], R0 ;  /* 0x0000000008007986 */ /* 0x008fe8000c101506 */
[----:B--2---:R0:W-:Y:S04]  /*34140*/  STL.64 [R1+0x1760], R6 ;  /* 0x0017600601007387 */ /* 0x0041e80000100a00 */
[----:B0-----:R-:W2:Y:S04]  /*34150*/  LDL.LU.64 R6, [R1+0x140] ;  /* 0x0001400001067983 */ /* 0x001ea80000300a00 */
[----:B------:R-:W3:Y:S04]  /*34160*/  LDL.LU.64 R14, [R1+0x108] ;  /* 0x00010800010e7983 */ /* 0x000ee80000300a00 */
[----:B------:R-:W2:Y:S04]  /*34170*/  LDL.LU.64 R10, [R1+0x100] ;  /* 0x00010000010a7983 */ /* 0x000ea80000300a00 */
[----:B------:R-:W2:Y:S04]  /*34180*/  LDL.LU.64 R28, [R1+0xf8] ;  /* 0x0000f800011c7983 */ /* 0x000ea80000300a00 */
[----:B------:R-:W2:Y:S04]  /*34190*/  LDL.LU.64 R18, [R1+0xf0] ;  /* 0x0000f00001127983 */ /* 0x000ea80000300a00 */
[----:B------:R-:W2:Y:S04]  /*341a0*/  LDL.LU.64 R22, [R1+0xe8] ;  /* 0x0000e80001167983 */ /* 0x000ea80000300a00 */
[----:B------:R-:W2:Y:S04]  /*341b0*/  LDL.LU.64 R26, [R1+0xe0] ;  /* 0x0000e000011a7983 */ /* 0x000ea80000300a00 */
[----:B------:R-:W2:Y:S01]  /*341c0*/  LDL.LU.64 R8, [R1+0x1778] ;  /* 0x0017780001087983 */ /* 0x000ea20000300a00 */
[----:B------:R-:W-:-:S05]  /*341d0*/  PRMT R5, R5, 0x7632, R5 ;  /* 0x0000763205057816 */ /* 0x000fca0000000005 */
[----:B--2---:R0:W-:Y:S04]  /*341e0*/  STG.E.U16 [R8.64], R5 ;  /* 0x0000000508007986 */ /* 0x0041e8000c101506 */
[----:B0-----:R-:W2:Y:S04]  /*341f0*/  LDL.LU.64 R8, [R1+0x1770] ;  /* 0x0017700001087983 */ /* 0x001ea80000300a00 */
[----:B------:R0:W-:Y:S04]  /*34200*/  STL.64 [R1+0x16f8], R4 ;  /* 0x0016f80401007387 */ /* 0x0001e80000100a00 */
[----:B0-----:R-:W2:Y:S01]  /*34210*/  LDL.LU.64 R4, [R1+0x1b0] ;  /* 0x0001b00001047983 */ /* 0x001ea20000300a00 */
[----:B------:R-:W-:-:S05]  /*34220*/  PRMT R0, R12, 0x7632, R0 ;  /* 0x000076320c007816 */ /* 0x000fca0000000000 */
[----:B--2---:R0:W-:Y:S04]  /*34230*/  STG.E.U16 [R4.64], R0 ;  /* 0x0000000004007986 */ /* 0x0041e8000c101506 */
[----:B0-----:R-:W2:Y:S01]  /*34240*/  LDL.LU.64 R4, [R1+0xb0] ;  /* 0x0000b00001047983 */ /* 0x001ea20000300a00 */
[----:B------:R-:W-:-:S05]  /*34250*/  PRMT R9, R9, 0x7632, R9 ;  /* 0x0000763209097816 */ /* 0x000fca0000000009 */
[----:B----4-:R-:W-:Y:S04]  /*34260*/  STG.E.U16 [R2.64], R9 ;  /* 0x0000000902007986 */ /* 0x010fe8000c101506 */
[----:B--2---:R0:W-:Y:S04]  /*34270*/  STL.64 [R1+0x1718], R4 ;  /* 0x0017180401007387 */ /* 0x0041e80000100a00 */
[----:B0-----:R-:W2:Y:S04]  /*34280*/  LDL.LU.64 R4, [R1+0xd0] ;  /* 0x0000d00001047983 */ /* 0x001ea80000300a00 */
[----:B------:R-:W4:Y:S01]  /*34290*/  LDL.LU.64 R2, [R1+0x1768] ;  /* 0x0017680001027983 */ /* 0x000f220000300a00 */
[----:B------:R-:W-:-:S02]  /*342a0*/  PRMT R13, R13, 0x7632, R13 ;  /* 0x000076320d0d7816 */ /* 0x000fc4000000000d */
[----:B------:R-:W-:-:S03]  /*342b0*/  PRMT R17, R17, 0x7632, R17 ;  /* 0x0000763211117816 */ /* 0x000fc60000000011 */
[----:B----4-:R0:W-:Y:S04]  /*342c0*/  STG.E.U16 [R2.64], R13 ;  /* 0x0000000d02007986 */ /* 0x0101e8000c101506 */
[----:B------:R1:W-:Y:S04]  /*342d0*/  STG.E.U16 [R6.64], R17 ;  /* 0x0000001106007986 */ /* 0x0003e8000c101506 */
[----:B0-----:R-:W4:Y:S04]  /*342e0*/  LDL.LU.64 R12, [R1+0xd8] ;  /* 0x0000d800010c7983 */ /* 0x001f280000300a00 */
[----:B------:R-:W2:Y:S04]  /*342f0*/  LDL.LU.64 R2, [R1+0xa8] ;  /* 0x0000a80001027983 */ /* 0x000ea80000300a00 */
[----:B-1----:R-:W2:Y:S01]  /*34300*/  LDL.LU.64 R6, [R1+0x1760] ;  /* 0x0017600001067983 */ /* 0x002ea20000300a00 */
[----:B------:R-:W-:-:S02]  /*34310*/  PRMT R21, R21, 0x7632, R21 ;  /* 0x0000763215157816 */ /* 0x000fc40000000015 */
[----:B------:R-:W-:-:S03]  /*34320*/  PRMT R25, R25, 0x7632, R25 ;  /* 0x0000763219197816 */ /* 0x000fc60000000019 */
[----:B--2---:R0:W-:Y:S04]  /*34330*/  STG.E.U16 [R6.64], R21 ;  /* 0x0000001506007986 */ /* 0x0041e8000c101506 */
[----:B0-----:R-:W2:Y:S04]  /*34340*/  LDL.LU.64 R6, [R1+0x1758] ;  /* 0x0017580001067983 */ /* 0x001ea80000300a00 */
[----:B------:R-:W3:Y:S04]  /*34350*/  LDL.LU.64 R20, [R1+0xc0] ;  /* 0x0000c00001147983 */ /* 0x000ee80000300a00 */
[----:B--2---:R0:W-:Y:S04]  /*34360*/  STG.E.U16 [R6.64], R25 ;  /* 0x0000001906007986 */ /* 0x0041e8000c101506 */
[----:B0-----:R-:W2:Y:S04]  /*34370*/  LDL.LU.64 R6, [R1+0x1750] ;  /* 0x0017500001067983 */ /* 0x001ea80000300a00 */
[----:B------:R-:W3:Y:S04]  /*34380*/  LDL.LU.64 R24, [R1+0xc8] ;  /* 0x0000c80001187983 */ /* 0x000ee80000300a00 */
[----:B--2---:R0:W-:Y:S04]  /*34390*/  STG.E.U16 [R6.64], R16 ;  /* 0x0000001006007986 */ /* 0x0041e8000c101506 */
[----:B0-----:R-:W3:Y:S04]  /*343a0*/  LDL.LU.64 R6, [R1+0x1748] ;  /* 0x0017480001067983 */ /* 0x001ee80000300a00 */
[----:B---3--:R0:W-:Y:S04]  /*343b0*/  STG.E.U16 [R14.64], R6 ;  /* 0x000000060e007986 */ /* 0x0081e8000c101506 */
[----:B------:R1:W-:Y:S04]  /*343c0*/  STG.E.U16 [R10.64], R7 ;  /* 0x000000070a007986 */ /* 0x0003e8000c101506 */
[----:B0-----:R-:W2:Y:S04]  /*343d0*/  LDL.LU.64 R14, [R1+0x1740] ;  /* 0x00174000010e7983 */ /* 0x001ea80000300a00 */
[----:B-1----:R-:W3:Y:S04]  /*343e0*/  LDL.LU.64 R10, [R1+0x1738] ;  /* 0x00173800010a7983 */ /* 0x002ee80000300a00 */
[----:B---3--:R0:W-:Y:S04]  /*343f0*/  STG.E.U16 [R28.64], R10 ;  /* 0x0000000a1c007986 */ /* 0x0081e8000c101506 */
[----:B--2---:R1:W-:Y:S04]  /*34400*/  STG.E.U16 [R18.64], R14 ;  /* 0x0000000e12007986 */ /* 0x0043e8000c101506 */
[----:B0-----:R-:W2:Y:S04]  /*34410*/  LDL.LU.64 R28, [R1+0xa0] ;  /* 0x0000a000011c7983 */ /* 0x001ea80000300a00 */
[----:B-1----:R-:W3:Y:S04]  /*34420*/  LDL.LU.64 R18, [R1+0x1730] ;  /* 0x0017300001127983 */ /* 0x002ee80000300a00 */
[----:B---3--:R0:W-:Y:S04]  /*34430*/  STG.E.U16 [R22.64], R18 ;  /* 0x0000001216007986 */ /* 0x0081e8000c101506 */
[----:B0-----:R-:W3:Y:S01]  /*34440*/  LDL.LU.64 R22, [R1+0x1728] ;  /* 0x0017280001167983 */ /* 0x001ee20000300a00 */
[----:B------:R-:W-:-:S03]  /*34450*/  PRMT R0, R16, 0x7632, R0 ;  /* 0x0000763210007816 */ /* 0x000fc60000000000 */
[----:B---3--:R0:W-:Y:S04]  /*34460*/  STG.E.U16 [R26.64], R22 ;  /* 0x000000161a007986 */ /* 0x0081e8000c101506 */
[----:B0-----:R-:W4:Y:S04]  /*34470*/  LDL.LU.64 R26, [R1+0x1720] ;  /* 0x00172000011a7983 */ /* 0x001f280000300a00 */
[----:B------:R-:W3:Y:S04]  /*34480*/  LDL.LU.64 R16, [R1+0x98] ;  /* 0x0000980001107983 */ /* 0x000ee80000300a00 */
[----:B----4-:R0:W-:Y:S04]  /*34490*/  STG.E.U16 [R12.64], R26 ;  /* 0x0000001a0c007986 */ /* 0x0101e8000c101506 */
[----:B------:R1:W-:Y:S04]  /*344a0*/  STG.E.U16 [R4.64], R0 ;  /* 0x0000000004007986 */ /* 0x0003e8000c101506 */
[----:B0-----:R-:W4:Y:S04]  /*344b0*/  LDL.LU.64 R12, [R1+0x90] ;  /* 0x00009000010c7983 */ /* 0x001f280000300a00 */
[----:B-1----:R-:W2:Y:S01]  /*344c0*/  LDL.LU.64 R4, [R1+0x1718] ;  /* 0x0017180001047983 */ /* 0x002ea20000300a00 */
[----:B------:R-:W-:-:S03]  /*344d0*/  PRMT R0, R7, 0x7632, R0 ;  /* 0x0000763207007816 */ /* 0x000fc60000000000 */
[----:B------:R-:W3:Y:S01]  /*344e0*/  LDL.LU R7, [R1+0x1710] ;  /* 0x0017100001077983 */ /* 0x000ee20000300800 */
[----:B------:R-:W-:Y:S02]  /*344f0*/  PRMT R6, R6, 0x7632, R6 ;  /* 0x0000763206067816 */ /* 0x000fe40000000006 */
[----:B------:R-:W-:-:S03]  /*34500*/  PRMT R10, R10, 0x7632, R10 ;  /* 0x000076320a0a7816 */ /* 0x000fc6000000000a */
[----:B------:R-:W-:Y:S04]  /*34510*/  STG.E.U16 [R24.64], R6 ;  /* 0x0000000618007986 */ /* 0x000fe8000c101506 */
[----:B------:R-:W-:Y:S04]  /*34520*/  STG.E.U16 [R20.64], R0 ;  /* 0x0000000014007986 */ /* 0x000fe8000c101506 */
[----:B--2---:R-:W-:Y:S04]  /*34530*/  STG.E.U16 [R4.64], R10 ;  /* 0x0000000a04007986 */ /* 0x004fe8000c101506 */
[----:B---3--:R0:W-:Y:S04]  /*34540*/  STL.64 [R1+0x1708], R6 ;  /* 0x0017080601007387 */ /* 0x0081e80000100a00 */
[----:B0-----:R-:W2:Y:S04]  /*34550*/  LDL.LU.64 R6, [R1+0x88] ;  /* 0x0000880001067983 */ /* 0x001ea80000300a00 */
[----:B------:R-:W3:Y:S01]  /*34560*/  LDL.LU.64 R4, [R1+0x78] ;  /* 0x0000780001047983 */ /* 0x000ee20000300a00 */
[----:B------:R-:W-:-:S05]  /*34570*/  PRMT R14, R14, 0x7632, R14 ;  /* 0x000076320e0e7816 */ /* 0x000fca000000000e */
[----:B------:R-:W-:Y:S04]  /*34580*/  STG.E.U16 [R2.64], R14 ;  /* 0x0000000e02007986 */ /* 0x000fe8000c101506 */
[----:B---3--:R0:W-:Y:S04]  /*34590*/  STL.64 [R1+0x1700], R4 ;  /* 0x0017000401007387 */ /* 0x0081e80000100a00 */
[----:B0-----:R-:W3:Y:S04]  /*345a0*/  LDL.LU.64 R4, [R1+0x80] ;  /* 0x0000800001047983 */ /* 0x001ee80000300a00 */
[----:B------:R-:W2:Y:S04]  /*345b0*/  LDL.LU R10, [R1+0xc] ;  /* 0x00000c00010a7983 */ /* 0x000ea80000300800 */
[----:B------:R0:W-:Y:S04]  /*345c0*/  STL [R1+0x16f0], R15 ;  /* 0x0016f00f01007387 */ /* 0x0001e80000100800 */
[----:B0-----:R-:W2:Y:S04]  /*345d0*/  LDL.LU.64 R14, [R1+0x70] ;  /* 0x00007000010e7983 */ /* 0x001ea80000300a00 */
[----:B------:R-:W2:Y:S01]  /*345e0*/  LDL.LU.64 R2, [R1+0xb8] ;  /* 0x0000b80001027983 */ /* 0x000ea20000300a00 */
[----:B------:R-:W-:-:S05]  /*345f0*/  PRMT R18, R18, 0x7632, R18 ;  /* 0x0000763212127816 */ /* 0x000fca0000000012 */
[----:B------:R-:W-:Y:S04]  /*34600*/  STG.E.U16 [R28.64], R18 ;  /* 0x000000121c007986 */ /* 0x000fe8000c101506 */
[----:B--2---:R0:W-:Y:S04]  /*34610*/  STL.64 [R1+0x16e8], R2 ;  /* 0x0016e80201007387 */ /* 0x0041e80000100a00 */
[----:B0-----:R-:W2:Y:S04]  /*34620*/  LDL.LU.64 R2, [R1+0x68] ;  /* 0x0000680001027983 */ /* 0x001ea80000300a00 */
[----:B------:R-:W2:Y:S04]  /*34630*/  LDL.LU R18, [R1+0x1c] ;  /* 0x00001c0001127983 */ /* 0x000ea80000300800 */
[----:B------:R-:W2:Y:S01]  /*34640*/  LDL.LU.64 R28, [R1+0x50] ;  /* 0x00005000011c7983 */ /* 0x000ea20000300a00 */
[----:B------:R-:W-:-:S03]  /*34650*/  PRMT R22, R22, 0x7632, R22 ;  /* 0x0000763216167816 */ /* 0x000fc60000000016 */
[----:B--2---:R0:W-:Y:S04]  /*34660*/  STL.64 [R1+0x16d0], R28 ;  /* 0x0016d01c01007387 */ /* 0x0041e80000100a00 */
[----:B0-----:R-:W2:Y:S01]  /*34670*/  LDL.LU.64 R28, [R1+0x58] ;  /* 0x00005800011c7983 */ /* 0x001ea20000300a00 */
[----:B------:R-:W-:-:S03]  /*34680*/  PRMT R26, R26, 0x7632, R26 ;  /* 0x000076321a1a7816 */ /* 0x000fc6000000001a */
[----:B------:R-:W-:Y:S04]  /*34690*/  STG.E.U16 [R16.64], R22 ;  /* 0x0000001610007986 */ /* 0x000fe8000c101506 */
[----:B----4-:R-:W-:Y:S04]  /*346a0*/  STG.E.U16 [R12.64], R26 ;  /* 0x0000001a0c007986 */ /* 0x010fe8000c101506 */
[----:B------:R-:W-:Y:S04]  /*346b0*/  STG.E.U16 [R6.64], R18 ;  /* 0x0000001206007986 */ /* 0x000fe8000c101506 */
[----:B--2---:R0:W-:Y:S04]  /*346c0*/  STL.64 [R1+0x16d8], R28 ;  /* 0x0016d81c01007387 */ /* 0x0041e80000100a00 */
[----:B0-----:R-:W2:Y:S04]  /*346d0*/  LDL.LU.64 R28, [R1+0x60] ;  /* 0x00006000011c7983 */ /* 0x001ea80000300a00 */
[----:B------:R-:W4:Y:S04]  /*346e0*/  LDL.LU R25, [R1+0x134] ;  /* 0x0001340001197983 */ /* 0x000f280000300800 */
[----:B------:R-:W2:Y:S04]  /*346f0*/  LDL.LU R12, [R1+0x130] ;  /* 0x00013000010c7983 */ /* 0x000ea80000300800 */
[----:B------:R-:W2:Y:S04]  /*34700*/  LDL.LU R16, [R1+0x360] ;  /* 0x0003600001107983 */ /* 0x000ea80000300800 */
[----:B------:R-:W2:Y:S04]  /*34710*/  LDL.LU R17, [R1+0x35c] ;  /* 0x00035c0001117983 */ /* 0x000ea80000300800 */
[----:B------:R-:W2:Y:S04]  /*34720*/  LDL.LU R13, [R1+0x358] ;  /* 0x00035800010d7983 */ /* 0x000ea80000300800 */
[----:B------:R-:W2:Y:S04]  /*34730*/  LDL.LU R24, [R1+0x354] ;  /* 0x0003540001187983 */ /* 0x000ea80000300800 */
[----:B------:R-:W2:Y:S04]  /*34740*/  LDL.LU.64 R20, [R1+0x20] ;  /* 0x0000200001147983 */ /* 0x000ea80000300a00 */
[----:B------:R-:W3:Y:S04]  /*34750*/  LDL.LU.64 R6, [R1+0x1708] ;  /* 0x0017080001067983 */ /* 0x000ee80000300a00 */
[----:B---3--:R0:W-:Y:S04]  /*34760*/  STG.E.U16 [R4.64], R7 ;  /* 0x0000000704007986 */ /* 0x0081e8000c101506 */
[----:B0-----:R-:W3:Y:S04]  /*34770*/  LDL.LU.64 R4, [R1+0x1700] ;  /* 0x0017000001047983 */ /* 0x001ee80000300a00 */
[----:B---3--:R0:W-:Y:S04]  /*34780*/  STG.E.U16 [R4.64], R10 ;  /* 0x0000000a04007986 */ /* 0x0081e8000c101506 */
[----:B------:R1:W-:Y:S04]  /*34790*/  STG.E.U16 [R14.64], R11 ;  /* 0x0000000b0e007986 */ /* 0x0003e8000c101506 */
[----:B0-----:R-:W3:Y:S04]  /*347a0*/  LDL.LU.64 R4, [R1+0x16f8] ;  /* 0x0016f80001047983 */ /* 0x001ee80000300a00 */
[----:B-1----:R-:W2:Y:S01]  /*347b0*/  LDL.LU R15, [R1+0x16f0] ;  /* 0x0016f000010f7983 */ /* 0x002ea20000300800 */
[----:B------:R-:W-:-:S02]  /*347c0*/  PRMT R6, R10, 0x7632, R6 ;  /* 0x000076320a067816 */ /* 0x000fc40000000006 */
[----:B---3--:R-:W-:Y:S02]  /*347d0*/  PRMT R5, R11, 0x7632, R5 ;  /* 0x000076320b057816 */ /* 0x008fe40000000005 */
[----:B------:R-:W3:Y:S04]  /*347e0*/  LDL.LU.64 R10, [R1+0x30] ;  /* 0x00003000010a7983 */ /* 0x000ee80000300a00 */
[----:B--2---:R0:W-:Y:S04]  /*347f0*/  STG.E.U16 [R2.64], R15 ;  /* 0x0000000f02007986 */ /* 0x0041e8000c101506 */
[----:B0-----:R-:W2:Y:S01]  /*34800*/  LDL.LU.64 R2, [R1+0x16e8] ;  /* 0x0016e80001027983 */ /* 0x001ea20000300a00 */
[----:B------:R-:W-:-:S02]  /*34810*/  PRMT R4, R15, 0x7632, R4 ;  /* 0x000076320f047816 */ /* 0x000fc40000000004 */
[----:B------:R-:W-:Y:S01]  /*34820*/  PRMT R9, R18, 0x7632, R9 ;  /* 0x0000763212097816 */ /* 0x000fe20000000009 */
[----:B------:R-:W3:Y:S01]  /*34830*/  LDL.LU.64 R14, [R1+0x28] ;  /* 0x00002800010e7983 */ /* 0x000ee20000300a00 */
[----:B------:R-:W-:-:S03]  /*34840*/  PRMT R0, R19, 0x7632, R0 ;  /* 0x0000763213007816 */ /* 0x000fc60000000000 */
[----:B--2---:R0:W-:Y:S04]  /*34850*/  STG.E.U16 [R2.64], R19 ;  /* 0x0000001302007986 */ /* 0x0041e8000c101506 */
[----:B------:R1:W-:Y:S04]  /*34860*/  STG.E.U16 [R28.64], R23 ;  /* 0x000000171c007986 */ /* 0x0003e8000c101506 */
[----:B0-----:R-:W2:Y:S04]  /*34870*/  LDL.LU.64 R2, [R1+0x16e0] ;  /* 0x0016e00001027983 */ /* 0x001ea80000300a00 */
[----:B------:R-:W3:Y:S04]  /*34880*/  LDL.LU.64 R18, [R1+0x38] ;  /* 0x0000380001127983 */ /* 0x000ee80000300a00 */
[----:B-1----:R-:W3:Y:S01]  /*34890*/  LDL.LU.64 R28, [R1+0x16d8] ;  /* 0x0016d800011c7983 */ /* 0x002ee20000300a00 */
[----:B--2---:R-:W-:-:S03]  /*348a0*/  PRMT R3, R23, 0x7632, R3 ;  /* 0x0000763217037816 */ /* 0x004fc60000000003 */
[----:B------:R-:W2:Y:S04]  /*348b0*/  LDL.LU.64 R22, [R1+0x40] ;  /* 0x0000400001167983 */ /* 0x000ea80000300a00 */
[----:B---3--:R0:W-:Y:S04]  /*348c0*/  STG.E.U16 [R28.64], R27 ;  /* 0x0000001b1c007986 */ /* 0x0081e8000c101506 */
[----:B0-----:R-:W3:Y:S01]  /*348d0*/  LDL.LU.64 R28, [R1+0x16d0] ;  /* 0x0016d000011c7983 */ /* 0x001ee20000300a00 */
[----:B------:R-:W-:-:S03]  /*348e0*/  PRMT R2, R27, 0x7632, R2 ;  /* 0x000076321b027816 */ /* 0x000fc60000000002 */
[----:B------:R-:W2:Y:S01]  /*348f0*/  LDL.LU.64 R26, [R1+0x48] ;  /* 0x00004800011a7983 */ /* 0x000ea20000300a00 */
[----:B------:R-:W-:-:S03]  /*34900*/  PRMT R8, R7, 0x7632, R8 ;  /* 0x0000763207087816 */ /* 0x000fc60000000008 */
[----:B---3--:R0:W-:Y:S04]  /*34910*/  STG.E.U16 [R28.64], R9 ;  /* 0x000000091c007986 */ /* 0x0081e8000c101506 */
[----:B0-----:R-:W3:Y:S04]  /*34920*/  LDL.LU.64 R28, [R1+0x16c8] ;  /* 0x0016c800011c7983 */ /* 0x001ee80000300a00 */
[----:B--2---:R-:W-:Y:S04]  /*34930*/  STG.E.U16 [R26.64], R8 ;  /* 0x000000081a007986 */ /* 0x004fe8000c101506 */
[----:B------:R-:W-:Y:S04]  /*34940*/  STG.E.U16 [R22.64], R6 ;  /* 0x0000000616007986 */ /* 0x000fe8000c101506 */
[----:B------:R-:W-:Y:S04]  /*34950*/  STG.E.U16 [R18.64], R5 ;  /* 0x0000000512007986 */ /* 0x000fe8000c101506 */
[----:B------:R3:W-:Y:S02]  /*34960*/  STG.E.U16 [R10.64], R4 ;  /* 0x000000040a007986 */ /* 0x0007e4000c101506 */
[----:B---3--:R-:W-:-:S02]  /*34970*/  FSEL R11, R28, -INF , P4 ;  /* 0xff8000001c0b7808 */ /* 0x008fc40002000000 */
[----:B------:R-:W2:Y:S01]  /*34980*/  LDL.LU R28, [R1+0x16c0] ;  /* 0x0016c000011c7983 */ /* 0x000ea20000300800 */
[----:B------:R-:W-:-:S03]  /*34990*/  FSEL R10, R29, -INF , P2 ;  /* 0xff8000001d0a7808 */ /* 0x000fc60001000000 */
[----:B------:R-:W2:Y:S01]  /*349a0*/  LDL.LU R29, [R1+0x16bc] ;  /* 0x0016bc00011d7983 */ /* 0x000ea20000300800 */
[----:B------:R-:W-:-:S03]  /*349b0*/  FFMA R4, R11, 0.69314718246459960938, R16 ;  /* 0x3f3172180b047823 */ /* 0x000fc60000000010 */
[----:B------:R-:W0:Y:S04]  /*349c0*/  S2R R16, SR_TID.X ;  /* 0x0000000000107919 */ /* 0x000e280000002100 */
[----:B------:R1:W-:Y:S04]  /*349d0*/  STG.E.U16 [R14.64], R0 ;  /* 0x000000000e007986 */ /* 0x0003e8000c101506 */
[----:B------:R1:W-:Y:S01]  /*349e0*/  STG.E.U16 [R20.64], R3 ;  /* 0x0000000314007986 */ /* 0x0003e2000c101506 */
[----:B----4-:R-:W-:Y:S02]  /*349f0*/  FSEL R7, R25, -INF , P1 ;  /* 0xff80000019077808 */ /* 0x010fe40000800000 */
[----:B------:R-:W-:Y:S01]  /*34a00*/  FSEL R12, R12, -INF , P3 ;  /* 0xff8000000c0c7808 */ /* 0x000fe20001800000 */
[----:B------:R-:W-:-:S02]  /*34a10*/  FFMA R5, R10, 0.69314718246459960938, R17 ;  /* 0x3f3172180a057823 */ /* 0x000fc40000000011 */
[----:B------:R-:W-:Y:S02]  /*34a20*/  FFMA R6, R7, 0.69314718246459960938, R13 ;  /* 0x3f31721807067823 */ /* 0x000fe4000000000d */
[----:B------:R-:W-:Y:S01]  /*34a30*/  FFMA R7, R12, 0.69314718246459960938, R24 ;  /* 0x3f3172180c077823 */ /* 0x000fe20000000018 */
[----:B0-----:R-:W-:Y:S01]  /*34a40*/  LOP3.LUT R16, R16, 0x1c, RZ, 0xc0, !PT ;  /* 0x0000001c10107812 */ /* 0x001fe200078ec0ff */
[----:B--2---:R1:W-:Y:S04]  /*34a50*/  STG.E.U16 [R28.64], R2 ;  /* 0x000000021c007986 */ /* 0x0043e8000c101506 */
[----:B------:R-:W-:Y:S06]  /*34a60*/  BAR.SYNC.DEFER_BLOCKING 0x0 ;  /* 0x0000000000007b1d */ /* 0x000fec0000010000 */
[----:B------:R1:W-:Y:S04]  /*34a70*/  STS.128 [R16.X4], R4 ;  /* 0x0000000410007388 */ /* 0x0003e80000004c00 */
[----:B------:R-:W-:Y:S06]  /*34a80*/  BAR.SYNC.DEFER_BLOCKING 0x0 ;  /* 0x0000000000007b1d */ /* 0x000fec0000010000 */
[----:B------:R-:W-:Y:S05]  /*34a90*/  @P0 EXIT ;  /* 0x000000000000094d */ /* 0x000fea0003800000 */
[----:B-1----:R-:W2:Y:S04]  /*34aa0*/  LDL.LU R24, [R1+0x510] ;  /* 0x0005100001187983 */ /* 0x002ea80000300800 */
[----:B------:R-:W0:Y:S04]  /*34ab0*/  S2R R16, SR_CTAID.X ;  /* 0x0000000000107919 */ /* 0x000e280000002500 */
[----:B------:R-:W1:Y:S04]  /*34ac0*/  S2R R20, SR_CTAID.Y ;  /* 0x0000000000147919 */ /* 0x000e680000002600 */
[----:B------:R-:W3:Y:S01]  /*34ad0*/  S2R R13, SR_TID.X ;  /* 0x00000000000d7919 */ /* 0x000ee20000002100 */
[----:B0-----:R-:W-:-:S02]  /*34ae0*/  IMAD.SHL.U32 R16, R16, 0x20, RZ ;  /* 0x0000002010107824 */ /* 0x001fc400078e00ff */
[----:B-1----:R-:W-:-:S03]  /*34af0*/  IMAD R0, R20, c[0x0][0x1cc], RZ ;  /* 0x0000730014007a24 */ /* 0x002fc600078e02ff */
[----:B---3--:R-:W-:Y:S02]  /*34b00*/  LOP3.LUT R16, R16, 0x1f, R13, 0xf8, !PT ;  /* 0x0000001f10107812 */ /* 0x008fe400078ef80d */
[----:B------:R-:W-:Y:S02]  /*34b10*/  SHF.L.U32 R2, R0, 0x2, RZ ;  /* 0x0000000200027819 */ /* 0x000fe400000006ff */
[----:B------:R-:W-:Y:S01]  /*34b20*/  SHF.L.U32 R3, R16, 0x2, RZ ;  /* 0x0000000210037819 */ /* 0x000fe200000006ff */
[----:B------:R-:W-:-:S03]  /*34b30*/  IMAD.HI R0, R0, 0x4, RZ ;  /* 0x0000000400007827 */ /* 0x000fc600078e02ff */
[----:B------:R-:W-:Y:S01]  /*34b40*/  IADD3 R2, P0, P1, R3, c[0x0][0x180], R2 ;  /* 0x0000600003027a10 */ /* 0x000fe2000791e002 */
[----:B------:R-:W-:-:S05]  /*34b50*/  IMAD.HI R5, R16, 0x4, RZ ;  /* 0x0000000410057827 */ /* 0x000fca00078e02ff */
[----:B------:R-:W-:Y:S01]  /*34b60*/  IADD3.X R3, R5, c[0x0][0x184], R0, P0, P1 ;  /* 0x0000610005037a10 */ /* 0x000fe200007e2400 */
[----:B--2---:R-:W0:Y:S04]  /*34b70*/  LDS R7, [R24] ;  /* 0x0000000018077984 */ /* 0x004e280000000800 */
[----:B0-----:R-:W-:Y:S01]  /*34b80*/  STG.E [R2.64], R7 ;  /* 0x0000000702007986 */ /* 0x001fe2000c101906 */
[----:B------:R-:W-:Y:S05]  /*34b90*/  EXIT ;  /* 0x000000000000794d */ /* 0x000fea0003800000 */
.L_x_2:
[----:B------:R-:W-:-:S00]  /*34ba0*/  BRA `(.L_x_2) ;  /* 0xfffffff000007947 */ /* 0x000fc0000383ffff */
[----:B------:R-:W-:-:S00]  /*34bb0*/  NOP ;  /* 0x0000000000007918 */ /* 0x000fc00000000000 */
        /* <DEDUP_REMOVED lines=12> */
.L_x_3:


//--------------------- .nv.global.init           --------------------------
	.section	.nv.global.init,"aw",@progbits
.nv.global.init:
	.type		_$_str,@object
	.size		_$_str,(.L_0 - _$_str)
_$_str:
        /*0000*/ 	.byte	0x5f, 0x5f, 0x43, 0x55, 0x44, 0x41, 0x5f, 0x46, 0x54, 0x5a, 0x00
.L_0:


//--------------------- .nv.shared.attn_fwd       --------------------------
	.section	.nv.shared.attn_fwd,"aw",@nobits
	.sectionflags	@""
	.align	16
